//
// Generated by NVIDIA NVVM Compiler
//
// Compiler Build ID: CL-36424714
// Cuda compilation tools, release 13.0, V13.0.88
// Based on NVVM 20.0.0
//

.version 9.0
.target sm_100
.address_size 64

	// .globl	_Z9max_flopsIdEvPjS0_PT_S2_S2_

.visible .entry _Z9max_flopsIdEvPjS0_PT_S2_S2_(
	.param .u64 .ptr .align 1 _Z9max_flopsIdEvPjS0_PT_S2_S2__param_0,
	.param .u64 .ptr .align 1 _Z9max_flopsIdEvPjS0_PT_S2_S2__param_1,
	.param .u64 .ptr .align 1 _Z9max_flopsIdEvPjS0_PT_S2_S2__param_2,
	.param .u64 .ptr .align 1 _Z9max_flopsIdEvPjS0_PT_S2_S2__param_3,
	.param .u64 .ptr .align 1 _Z9max_flopsIdEvPjS0_PT_S2_S2__param_4
)
{
	.reg .b32 	%r<7>;
	.reg .b64 	%rd<18>;
	.reg .b64 	%fd<24577>;

	ld.param.u64 	%rd1, [_Z9max_flopsIdEvPjS0_PT_S2_S2__param_0];
	ld.param.u64 	%rd2, [_Z9max_flopsIdEvPjS0_PT_S2_S2__param_1];
	ld.param.u64 	%rd3, [_Z9max_flopsIdEvPjS0_PT_S2_S2__param_2];
	ld.param.u64 	%rd4, [_Z9max_flopsIdEvPjS0_PT_S2_S2__param_3];
	ld.param.u64 	%rd5, [_Z9max_flopsIdEvPjS0_PT_S2_S2__param_4];
	cvta.to.global.u64 	%rd6, %rd4;
	cvta.to.global.u64 	%rd7, %rd3;
	mov.u32 	%r3, %ctaid.x;
	mov.u32 	%r4, %ntid.x;
	mov.u32 	%r5, %tid.x;
	mad.lo.s32 	%r6, %r3, %r4, %r5;
	mul.wide.s32 	%rd8, %r6, 8;
	add.s64 	%rd9, %rd7, %rd8;
	ld.global.f64 	%fd8, [%rd9];
	add.s64 	%rd10, %rd6, %rd8;
	ld.global.f64 	%fd9, [%rd10];
	// begin inline asm
	bar.sync 0;
	// end inline asm
	// begin inline asm
	mov.u32 %r1, %clock;
	// end inline asm
	mov.f64 	%fd7, 0d0000000000000000;
	// begin inline asm
	{	
fma.rn.f64 %fd7, %fd8, %fd9 , %fd7;
	fma.rn.f64 %fd7, %fd8, %fd9 , %fd7;
	fma.rn.f64 %fd7, %fd8, %fd9 , %fd7;
	fma.rn.f64 %fd7, %fd8, %fd9 , %fd7;
	}
	// end inline asm
	// begin inline asm
	{	
fma.rn.f64 %fd7, %fd8, %fd9 , %fd7;
	fma.rn.f64 %fd7, %fd8, %fd9 , %fd7;
	fma.rn.f64 %fd7, %fd8, %fd9 , %fd7;
	fma.rn.f64 %fd7, %fd8, %fd9 , %fd7;
	}
	// end inline asm
	// begin inline asm
	{	
fma.rn.f64 %fd7, %fd8, %fd9 , %fd7;
	fma.rn.f64 %fd7, %fd8, %fd9 , %fd7;
	fma.rn.f64 %fd7, %fd8, %fd9 , %fd7;
	fma.rn.f64 %fd7, %fd8, %fd9 , %fd7;
	}
	// end inline asm
	// begin inline asm
	{	
fma.rn.f64 %fd7, %fd8, %fd9 , %fd7;
	fma.rn.f64 %fd7, %fd8, %fd9 , %fd7;
	fma.rn.f64 %fd7, %fd8, %fd9 , %fd7;
	fma.rn.f64 %fd7, %fd8, %fd9 , %fd7;
	}
	// end inline asm
	// begin inline asm
	{	
fma.rn.f64 %fd7, %fd8, %fd9 , %fd7;
	fma.rn.f64 %fd7, %fd8, %fd9 , %fd7;
	fma.rn.f64 %fd7, %fd8, %fd9 , %fd7;
	fma.rn.f64 %fd7, %fd8, %fd9 , %fd7;
	}
	// end inline asm
	// begin inline asm
	{	
fma.rn.f64 %fd7, %fd8, %fd9 , %fd7;
	fma.rn.f64 %fd7, %fd8, %fd9 , %fd7;
	fma.rn.f64 %fd7, %fd8, %fd9 , %fd7;
	fma.rn.f64 %fd7, %fd8, %fd9 , %fd7;
	}
	// end inline asm
	// begin inline asm
	{	
fma.rn.f64 %fd7, %fd8, %fd9 , %fd7;
	fma.rn.f64 %fd7, %fd8, %fd9 , %fd7;
	fma.rn.f64 %fd7, %fd8, %fd9 , %fd7;
	fma.rn.f64 %fd7, %fd8, %fd9 , %fd7;
	}
	// end inline asm
	// begin inline asm
	{	
fma.rn.f64 %fd7, %fd8, %fd9 , %fd7;
	fma.rn.f64 %fd7, %fd8, %fd9 , %fd7;
	fma.rn.f64 %fd7, %fd8, %fd9 , %fd7;
	fma.rn.f64 %fd7, %fd8, %fd9 , %fd7;
	}
	// end inline asm
	// begin inline asm
	{	
fma.rn.f64 %fd7, %fd8, %fd9 , %fd7;
	fma.rn.f64 %fd7, %fd8, %fd9 , %fd7;
	fma.rn.f64 %fd7, %fd8, %fd9 , %fd7;
	fma.rn.f64 %fd7, %fd8, %fd9 , %fd7;
	}
	// end inline asm
	// begin inline asm
	{	
fma.rn.f64 %fd7, %fd8, %fd9 , %fd7;
	fma.rn.f64 %fd7, %fd8, %fd9 , %fd7;
	fma.rn.f64 %fd7, %fd8, %fd9 , %fd7;
	fma.rn.f64 %fd7, %fd8, %fd9 , %fd7;
	}
	// end inline asm
	// begin inline asm
	{	
fma.rn.f64 %fd7, %fd8, %fd9 , %fd7;
	fma.rn.f64 %fd7, %fd8, %fd9 , %fd7;
	fma.rn.f64 %fd7, %fd8, %fd9 , %fd7;
	fma.rn.f64 %fd7, %fd8, %fd9 , %fd7;
	}
	// end inline asm
	// begin inline asm
	{	
fma.rn.f64 %fd7, %fd8, %fd9 , %fd7;
	fma.rn.f64 %fd7, %fd8, %fd9 , %fd7;
	fma.rn.f64 %fd7, %fd8, %fd9 , %fd7;
	fma.rn.f64 %fd7, %fd8, %fd9 , %fd7;
	}
	// end inline asm
	// begin inline asm
	{	
fma.rn.f64 %fd7, %fd8, %fd9 , %fd7;
	fma.rn.f64 %fd7, %fd8, %fd9 , %fd7;
	fma.rn.f64 %fd7, %fd8, %fd9 , %fd7;
	fma.rn.f64 %fd7, %fd8, %fd9 , %fd7;
	}
	// end inline asm
	// begin inline asm
	{	
fma.rn.f64 %fd7, %fd8, %fd9 , %fd7;
	fma.rn.f64 %fd7, %fd8, %fd9 , %fd7;
	fma.rn.f64 %fd7, %fd8, %fd9 , %fd7;
	fma.rn.f64 %fd7, %fd8, %fd9 , %fd7;
	}
	// end inline asm
	// begin inline asm
	{	
fma.rn.f64 %fd7, %fd8, %fd9 , %fd7;
	fma.rn.f64 %fd7, %fd8, %fd9 , %fd7;
	fma.rn.f64 %fd7, %fd8, %fd9 , %fd7;
	fma.rn.f64 %fd7, %fd8, %fd9 , %fd7;
	}
	// end inline asm
	// begin inline asm
	{	
fma.rn.f64 %fd7, %fd8, %fd9 , %fd7;
	fma.rn.f64 %fd7, %fd8, %fd9 , %fd7;
	fma.rn.f64 %fd7, %fd8, %fd9 , %fd7;
	fma.rn.f64 %fd7, %fd8, %fd9 , %fd7;
	}
	// end inline asm
	// begin inline asm
	{	
fma.rn.f64 %fd7, %fd8, %fd9 , %fd7;
	fma.rn.f64 %fd7, %fd8, %fd9 , %fd7;
	fma.rn.f64 %fd7, %fd8, %fd9 , %fd7;
	fma.rn.f64 %fd7, %fd8, %fd9 , %fd7;
	}
	// end inline asm
	// begin inline asm
	{	
fma.rn.f64 %fd7, %fd8, %fd9 , %fd7;
	fma.rn.f64 %fd7, %fd8, %fd9 , %fd7;
	fma.rn.f64 %fd7, %fd8, %fd9 , %fd7;
	fma.rn.f64 %fd7, %fd8, %fd9 , %fd7;
	}
	// end inline asm
	// begin inline asm
	{	
fma.rn.f64 %fd7, %fd8, %fd9 , %fd7;
	fma.rn.f64 %fd7, %fd8, %fd9 , %fd7;
	fma.rn.f64 %fd7, %fd8, %fd9 , %fd7;
	fma.rn.f64 %fd7, %fd8, %fd9 , %fd7;
	}
	// end inline asm
	// begin inline asm
	{	
fma.rn.f64 %fd7, %fd8, %fd9 , %fd7;
	fma.rn.f64 %fd7, %fd8, %fd9 , %fd7;
	fma.rn.f64 %fd7, %fd8, %fd9 , %fd7;
	fma.rn.f64 %fd7, %fd8, %fd9 , %fd7;
	}
	// end inline asm
	// begin inline asm
	{	
fma.rn.f64 %fd7, %fd8, %fd9 , %fd7;
	fma.rn.f64 %fd7, %fd8, %fd9 , %fd7;
	fma.rn.f64 %fd7, %fd8, %fd9 , %fd7;
	fma.rn.f64 %fd7, %fd8, %fd9 , %fd7;
	}
	// end inline asm
	// begin inline asm
	{	
fma.rn.f64 %fd7, %fd8, %fd9 , %fd7;
	fma.rn.f64 %fd7, %fd8, %fd9 , %fd7;
	fma.rn.f64 %fd7, %fd8, %fd9 , %fd7;
	fma.rn.f64 %fd7, %fd8, %fd9 , %fd7;
	}
	// end inline asm
	// begin inline asm
	{	
fma.rn.f64 %fd7, %fd8, %fd9 , %fd7;
	fma.rn.f64 %fd7, %fd8, %fd9 , %fd7;
	fma.rn.f64 %fd7, %fd8, %fd9 , %fd7;
	fma.rn.f64 %fd7, %fd8, %fd9 , %fd7;
	}
	// end inline asm
	// begin inline asm
	{	
fma.rn.f64 %fd7, %fd8, %fd9 , %fd7;
	fma.rn.f64 %fd7, %fd8, %fd9 , %fd7;
	fma.rn.f64 %fd7, %fd8, %fd9 , %fd7;
	fma.rn.f64 %fd7, %fd8, %fd9 , %fd7;
	}
	// end inline asm
	// begin inline asm
	{	
fma.rn.f64 %fd7, %fd8, %fd9 , %fd7;
	fma.rn.f64 %fd7, %fd8, %fd9 , %fd7;
	fma.rn.f64 %fd7, %fd8, %fd9 , %fd7;
	fma.rn.f64 %fd7, %fd8, %fd9 , %fd7;
	}
	// end inline asm
	// begin inline asm
	{	
fma.rn.f64 %fd7, %fd8, %fd9 , %fd7;
	fma.rn.f64 %fd7, %fd8, %fd9 , %fd7;
	fma.rn.f64 %fd7, %fd8, %fd9 , %fd7;
	fma.rn.f64 %fd7, %fd8, %fd9 , %fd7;
	}
	// end inline asm
	// begin inline asm
	{	
fma.rn.f64 %fd7, %fd8, %fd9 , %fd7;
	fma.rn.f64 %fd7, %fd8, %fd9 , %fd7;
	fma.rn.f64 %fd7, %fd8, %fd9 , %fd7;
	fma.rn.f64 %fd7, %fd8, %fd9 , %fd7;
	}
	// end inline asm
	// begin inline asm
	{	
fma.rn.f64 %fd7, %fd8, %fd9 , %fd7;
	fma.rn.f64 %fd7, %fd8, %fd9 , %fd7;
	fma.rn.f64 %fd7, %fd8, %fd9 , %fd7;
	fma.rn.f64 %fd7, %fd8, %fd9 , %fd7;
	}
	// end inline asm
	// begin inline asm
	{	
fma.rn.f64 %fd7, %fd8, %fd9 , %fd7;
	fma.rn.f64 %fd7, %fd8, %fd9 , %fd7;
	fma.rn.f64 %fd7, %fd8, %fd9 , %fd7;
	fma.rn.f64 %fd7, %fd8, %fd9 , %fd7;
	}
	// end inline asm
	// begin inline asm
	{	
fma.rn.f64 %fd7, %fd8, %fd9 , %fd7;
	fma.rn.f64 %fd7, %fd8, %fd9 , %fd7;
	fma.rn.f64 %fd7, %fd8, %fd9 , %fd7;
	fma.rn.f64 %fd7, %fd8, %fd9 , %fd7;
	}
	// end inline asm
	// begin inline asm
	{	
fma.rn.f64 %fd7, %fd8, %fd9 , %fd7;
	fma.rn.f64 %fd7, %fd8, %fd9 , %fd7;
	fma.rn.f64 %fd7, %fd8, %fd9 , %fd7;
	fma.rn.f64 %fd7, %fd8, %fd9 , %fd7;
	}
	// end inline asm
	// begin inline asm
	{	
fma.rn.f64 %fd7, %fd8, %fd9 , %fd7;
	fma.rn.f64 %fd7, %fd8, %fd9 , %fd7;
	fma.rn.f64 %fd7, %fd8, %fd9 , %fd7;
	fma.rn.f64 %fd7, %fd8, %fd9 , %fd7;
	}
	// end inline asm
	// begin inline asm
	{	
fma.rn.f64 %fd7, %fd8, %fd9 , %fd7;
	fma.rn.f64 %fd7, %fd8, %fd9 , %fd7;
	fma.rn.f64 %fd7, %fd8, %fd9 , %fd7;
	fma.rn.f64 %fd7, %fd8, %fd9 , %fd7;
	}
	// end inline asm
	// begin inline asm
	{	
fma.rn.f64 %fd7, %fd8, %fd9 , %fd7;
	fma.rn.f64 %fd7, %fd8, %fd9 , %fd7;
	fma.rn.f64 %fd7, %fd8, %fd9 , %fd7;
	fma.rn.f64 %fd7, %fd8, %fd9 , %fd7;
	}
	// end inline asm
	// begin inline asm
	{	
fma.rn.f64 %fd7, %fd8, %fd9 , %fd7;
	fma.rn.f64 %fd7, %fd8, %fd9 , %fd7;
	fma.rn.f64 %fd7, %fd8, %fd9 , %fd7;
	fma.rn.f64 %fd7, %fd8, %fd9 , %fd7;
	}
	// end inline asm
	// begin inline asm
	{	
fma.rn.f64 %fd7, %fd8, %fd9 , %fd7;
	fma.rn.f64 %fd7, %fd8, %fd9 , %fd7;
	fma.rn.f64 %fd7, %fd8, %fd9 , %fd7;
	fma.rn.f64 %fd7, %fd8, %fd9 , %fd7;
	}
	// end inline asm
	// begin inline asm
	{	
fma.rn.f64 %fd7, %fd8, %fd9 , %fd7;
	fma.rn.f64 %fd7, %fd8, %fd9 , %fd7;
	fma.rn.f64 %fd7, %fd8, %fd9 , %fd7;
	fma.rn.f64 %fd7, %fd8, %fd9 , %fd7;
	}
	// end inline asm
	// begin inline asm
	{	
fma.rn.f64 %fd7, %fd8, %fd9 , %fd7;
	fma.rn.f64 %fd7, %fd8, %fd9 , %fd7;
	fma.rn.f64 %fd7, %fd8, %fd9 , %fd7;
	fma.rn.f64 %fd7, %fd8, %fd9 , %fd7;
	}
	// end inline asm
	// begin inline asm
	{	
fma.rn.f64 %fd7, %fd8, %fd9 , %fd7;
	fma.rn.f64 %fd7, %fd8, %fd9 , %fd7;
	fma.rn.f64 %fd7, %fd8, %fd9 , %fd7;
	fma.rn.f64 %fd7, %fd8, %fd9 , %fd7;
	}
	// end inline asm
	// begin inline asm
	{	
fma.rn.f64 %fd7, %fd8, %fd9 , %fd7;
	fma.rn.f64 %fd7, %fd8, %fd9 , %fd7;
	fma.rn.f64 %fd7, %fd8, %fd9 , %fd7;
	fma.rn.f64 %fd7, %fd8, %fd9 , %fd7;
	}
	// end inline asm
	// begin inline asm
	{	
fma.rn.f64 %fd7, %fd8, %fd9 , %fd7;
	fma.rn.f64 %fd7, %fd8, %fd9 , %fd7;
	fma.rn.f64 %fd7, %fd8, %fd9 , %fd7;
	fma.rn.f64 %fd7, %fd8, %fd9 , %fd7;
	}
	// end inline asm
	// begin inline asm
	{	
fma.rn.f64 %fd7, %fd8, %fd9 , %fd7;
	fma.rn.f64 %fd7, %fd8, %fd9 , %fd7;
	fma.rn.f64 %fd7, %fd8, %fd9 , %fd7;
	fma.rn.f64 %fd7, %fd8, %fd9 , %fd7;
	}
	// end inline asm
	// begin inline asm
	{	
fma.rn.f64 %fd7, %fd8, %fd9 , %fd7;
	fma.rn.f64 %fd7, %fd8, %fd9 , %fd7;
	fma.rn.f64 %fd7, %fd8, %fd9 , %fd7;
	fma.rn.f64 %fd7, %fd8, %fd9 , %fd7;
	}
	// end inline asm
	// begin inline asm
	{	
fma.rn.f64 %fd7, %fd8, %fd9 , %fd7;
	fma.rn.f64 %fd7, %fd8, %fd9 , %fd7;
	fma.rn.f64 %fd7, %fd8, %fd9 , %fd7;
	fma.rn.f64 %fd7, %fd8, %fd9 , %fd7;
	}
	// end inline asm
	// begin inline asm
	{	
fma.rn.f64 %fd7, %fd8, %fd9 , %fd7;
	fma.rn.f64 %fd7, %fd8, %fd9 , %fd7;
	fma.rn.f64 %fd7, %fd8, %fd9 , %fd7;
	fma.rn.f64 %fd7, %fd8, %fd9 , %fd7;
	}
	// end inline asm
	// begin inline asm
	{	
fma.rn.f64 %fd7, %fd8, %fd9 , %fd7;
	fma.rn.f64 %fd7, %fd8, %fd9 , %fd7;
	fma.rn.f64 %fd7, %fd8, %fd9 , %fd7;
	fma.rn.f64 %fd7, %fd8, %fd9 , %fd7;
	}
	// end inline asm
	// begin inline asm
	{	
fma.rn.f64 %fd7, %fd8, %fd9 , %fd7;
	fma.rn.f64 %fd7, %fd8, %fd9 , %fd7;
	fma.rn.f64 %fd7, %fd8, %fd9 , %fd7;
	fma.rn.f64 %fd7, %fd8, %fd9 , %fd7;
	}
	// end inline asm
	// begin inline asm
	{	
fma.rn.f64 %fd7, %fd8, %fd9 , %fd7;
	fma.rn.f64 %fd7, %fd8, %fd9 , %fd7;
	fma.rn.f64 %fd7, %fd8, %fd9 , %fd7;
	fma.rn.f64 %fd7, %fd8, %fd9 , %fd7;
	}
	// end inline asm
	// begin inline asm
	{	
fma.rn.f64 %fd7, %fd8, %fd9 , %fd7;
	fma.rn.f64 %fd7, %fd8, %fd9 , %fd7;
	fma.rn.f64 %fd7, %fd8, %fd9 , %fd7;
	fma.rn.f64 %fd7, %fd8, %fd9 , %fd7;
	}
	// end inline asm
	// begin inline asm
	{	
fma.rn.f64 %fd7, %fd8, %fd9 , %fd7;
	fma.rn.f64 %fd7, %fd8, %fd9 , %fd7;
	fma.rn.f64 %fd7, %fd8, %fd9 , %fd7;
	fma.rn.f64 %fd7, %fd8, %fd9 , %fd7;
	}
	// end inline asm
	// begin inline asm
	{	
fma.rn.f64 %fd7, %fd8, %fd9 , %fd7;
	fma.rn.f64 %fd7, %fd8, %fd9 , %fd7;
	fma.rn.f64 %fd7, %fd8, %fd9 , %fd7;
	fma.rn.f64 %fd7, %fd8, %fd9 , %fd7;
	}
	// end inline asm
	// begin inline asm
	{	
fma.rn.f64 %fd7, %fd8, %fd9 , %fd7;
	fma.rn.f64 %fd7, %fd8, %fd9 , %fd7;
	fma.rn.f64 %fd7, %fd8, %fd9 , %fd7;
	fma.rn.f64 %fd7, %fd8, %fd9 , %fd7;
	}
	// end inline asm
	// begin inline asm
	{	
fma.rn.f64 %fd7, %fd8, %fd9 , %fd7;
	fma.rn.f64 %fd7, %fd8, %fd9 , %fd7;
	fma.rn.f64 %fd7, %fd8, %fd9 , %fd7;
	fma.rn.f64 %fd7, %fd8, %fd9 , %fd7;
	}
	// end inline asm
	// begin inline asm
	{	
fma.rn.f64 %fd7, %fd8, %fd9 , %fd7;
	fma.rn.f64 %fd7, %fd8, %fd9 , %fd7;
	fma.rn.f64 %fd7, %fd8, %fd9 , %fd7;
	fma.rn.f64 %fd7, %fd8, %fd9 , %fd7;
	}
	// end inline asm
	// begin inline asm
	{	
fma.rn.f64 %fd7, %fd8, %fd9 , %fd7;
	fma.rn.f64 %fd7, %fd8, %fd9 , %fd7;
	fma.rn.f64 %fd7, %fd8, %fd9 , %fd7;
	fma.rn.f64 %fd7, %fd8, %fd9 , %fd7;
	}
	// end inline asm
	// begin inline asm
	{	
fma.rn.f64 %fd7, %fd8, %fd9 , %fd7;
	fma.rn.f64 %fd7, %fd8, %fd9 , %fd7;
	fma.rn.f64 %fd7, %fd8, %fd9 , %fd7;
	fma.rn.f64 %fd7, %fd8, %fd9 , %fd7;
	}
	// end inline asm
	// begin inline asm
	{	
fma.rn.f64 %fd7, %fd8, %fd9 , %fd7;
	fma.rn.f64 %fd7, %fd8, %fd9 , %fd7;
	fma.rn.f64 %fd7, %fd8, %fd9 , %fd7;
	fma.rn.f64 %fd7, %fd8, %fd9 , %fd7;
	}
	// end inline asm
	// begin inline asm
	{	
fma.rn.f64 %fd7, %fd8, %fd9 , %fd7;
	fma.rn.f64 %fd7, %fd8, %fd9 , %fd7;
	fma.rn.f64 %fd7, %fd8, %fd9 , %fd7;
	fma.rn.f64 %fd7, %fd8, %fd9 , %fd7;
	}
	// end inline asm
	// begin inline asm
	{	
fma.rn.f64 %fd7, %fd8, %fd9 , %fd7;
	fma.rn.f64 %fd7, %fd8, %fd9 , %fd7;
	fma.rn.f64 %fd7, %fd8, %fd9 , %fd7;
	fma.rn.f64 %fd7, %fd8, %fd9 , %fd7;
	}
	// end inline asm
	// begin inline asm
	{	
fma.rn.f64 %fd7, %fd8, %fd9 , %fd7;
	fma.rn.f64 %fd7, %fd8, %fd9 , %fd7;
	fma.rn.f64 %fd7, %fd8, %fd9 , %fd7;
	fma.rn.f64 %fd7, %fd8, %fd9 , %fd7;
	}
	// end inline asm
	// begin inline asm
	{	
fma.rn.f64 %fd7, %fd8, %fd9 , %fd7;
	fma.rn.f64 %fd7, %fd8, %fd9 , %fd7;
	fma.rn.f64 %fd7, %fd8, %fd9 , %fd7;
	fma.rn.f64 %fd7, %fd8, %fd9 , %fd7;
	}
	// end inline asm
	// begin inline asm
	{	
fma.rn.f64 %fd7, %fd8, %fd9 , %fd7;
	fma.rn.f64 %fd7, %fd8, %fd9 , %fd7;
	fma.rn.f64 %fd7, %fd8, %fd9 , %fd7;
	fma.rn.f64 %fd7, %fd8, %fd9 , %fd7;
	}
	// end inline asm
	// begin inline asm
	{	
fma.rn.f64 %fd7, %fd8, %fd9 , %fd7;
	fma.rn.f64 %fd7, %fd8, %fd9 , %fd7;
	fma.rn.f64 %fd7, %fd8, %fd9 , %fd7;
	fma.rn.f64 %fd7, %fd8, %fd9 , %fd7;
	}
	// end inline asm
	// begin inline asm
	{	
fma.rn.f64 %fd7, %fd8, %fd9 , %fd7;
	fma.rn.f64 %fd7, %fd8, %fd9 , %fd7;
	fma.rn.f64 %fd7, %fd8, %fd9 , %fd7;
	fma.rn.f64 %fd7, %fd8, %fd9 , %fd7;
	}
	// end inline asm
	// begin inline asm
	{	
fma.rn.f64 %fd7, %fd8, %fd9 , %fd7;
	fma.rn.f64 %fd7, %fd8, %fd9 , %fd7;
	fma.rn.f64 %fd7, %fd8, %fd9 , %fd7;
	fma.rn.f64 %fd7, %fd8, %fd9 , %fd7;
	}
	// end inline asm
	// begin inline asm
	{	
fma.rn.f64 %fd7, %fd8, %fd9 , %fd7;
	fma.rn.f64 %fd7, %fd8, %fd9 , %fd7;
	fma.rn.f64 %fd7, %fd8, %fd9 , %fd7;
	fma.rn.f64 %fd7, %fd8, %fd9 , %fd7;
	}
	// end inline asm
	// begin inline asm
	{	
fma.rn.f64 %fd7, %fd8, %fd9 , %fd7;
	fma.rn.f64 %fd7, %fd8, %fd9 , %fd7;
	fma.rn.f64 %fd7, %fd8, %fd9 , %fd7;
	fma.rn.f64 %fd7, %fd8, %fd9 , %fd7;
	}
	// end inline asm
	// begin inline asm
	{	
fma.rn.f64 %fd7, %fd8, %fd9 , %fd7;
	fma.rn.f64 %fd7, %fd8, %fd9 , %fd7;
	fma.rn.f64 %fd7, %fd8, %fd9 , %fd7;
	fma.rn.f64 %fd7, %fd8, %fd9 , %fd7;
	}
	// end inline asm
	// begin inline asm
	{	
fma.rn.f64 %fd7, %fd8, %fd9 , %fd7;
	fma.rn.f64 %fd7, %fd8, %fd9 , %fd7;
	fma.rn.f64 %fd7, %fd8, %fd9 , %fd7;
	fma.rn.f64 %fd7, %fd8, %fd9 , %fd7;
	}
	// end inline asm
	// begin inline asm
	{	
fma.rn.f64 %fd7, %fd8, %fd9 , %fd7;
	fma.rn.f64 %fd7, %fd8, %fd9 , %fd7;
	fma.rn.f64 %fd7, %fd8, %fd9 , %fd7;
	fma.rn.f64 %fd7, %fd8, %fd9 , %fd7;
	}
	// end inline asm
	// begin inline asm
	{	
fma.rn.f64 %fd7, %fd8, %fd9 , %fd7;
	fma.rn.f64 %fd7, %fd8, %fd9 , %fd7;
	fma.rn.f64 %fd7, %fd8, %fd9 , %fd7;
	fma.rn.f64 %fd7, %fd8, %fd9 , %fd7;
	}
	// end inline asm
	// begin inline asm
	{	
fma.rn.f64 %fd7, %fd8, %fd9 , %fd7;
	fma.rn.f64 %fd7, %fd8, %fd9 , %fd7;
	fma.rn.f64 %fd7, %fd8, %fd9 , %fd7;
	fma.rn.f64 %fd7, %fd8, %fd9 , %fd7;
	}
	// end inline asm
	// begin inline asm
	{	
fma.rn.f64 %fd7, %fd8, %fd9 , %fd7;
	fma.rn.f64 %fd7, %fd8, %fd9 , %fd7;
	fma.rn.f64 %fd7, %fd8, %fd9 , %fd7;
	fma.rn.f64 %fd7, %fd8, %fd9 , %fd7;
	}
	// end inline asm
	// begin inline asm
	{	
fma.rn.f64 %fd7, %fd8, %fd9 , %fd7;
	fma.rn.f64 %fd7, %fd8, %fd9 , %fd7;
	fma.rn.f64 %fd7, %fd8, %fd9 , %fd7;
	fma.rn.f64 %fd7, %fd8, %fd9 , %fd7;
	}
	// end inline asm
	// begin inline asm
	{	
fma.rn.f64 %fd7, %fd8, %fd9 , %fd7;
	fma.rn.f64 %fd7, %fd8, %fd9 , %fd7;
	fma.rn.f64 %fd7, %fd8, %fd9 , %fd7;
	fma.rn.f64 %fd7, %fd8, %fd9 , %fd7;
	}
	// end inline asm
	// begin inline asm
	{	
fma.rn.f64 %fd7, %fd8, %fd9 , %fd7;
	fma.rn.f64 %fd7, %fd8, %fd9 , %fd7;
	fma.rn.f64 %fd7, %fd8, %fd9 , %fd7;
	fma.rn.f64 %fd7, %fd8, %fd9 , %fd7;
	}
	// end inline asm
	// begin inline asm
	{	
fma.rn.f64 %fd7, %fd8, %fd9 , %fd7;
	fma.rn.f64 %fd7, %fd8, %fd9 , %fd7;
	fma.rn.f64 %fd7, %fd8, %fd9 , %fd7;
	fma.rn.f64 %fd7, %fd8, %fd9 , %fd7;
	}
	// end inline asm
	// begin inline asm
	{	
fma.rn.f64 %fd7, %fd8, %fd9 , %fd7;
	fma.rn.f64 %fd7, %fd8, %fd9 , %fd7;
	fma.rn.f64 %fd7, %fd8, %fd9 , %fd7;
	fma.rn.f64 %fd7, %fd8, %fd9 , %fd7;
	}
	// end inline asm
	// begin inline asm
	{	
fma.rn.f64 %fd7, %fd8, %fd9 , %fd7;
	fma.rn.f64 %fd7, %fd8, %fd9 , %fd7;
	fma.rn.f64 %fd7, %fd8, %fd9 , %fd7;
	fma.rn.f64 %fd7, %fd8, %fd9 , %fd7;
	}
	// end inline asm
	// begin inline asm
	{	
fma.rn.f64 %fd7, %fd8, %fd9 , %fd7;
	fma.rn.f64 %fd7, %fd8, %fd9 , %fd7;
	fma.rn.f64 %fd7, %fd8, %fd9 , %fd7;
	fma.rn.f64 %fd7, %fd8, %fd9 , %fd7;
	}
	// end inline asm
	// begin inline asm
	{	
fma.rn.f64 %fd7, %fd8, %fd9 , %fd7;
	fma.rn.f64 %fd7, %fd8, %fd9 , %fd7;
	fma.rn.f64 %fd7, %fd8, %fd9 , %fd7;
	fma.rn.f64 %fd7, %fd8, %fd9 , %fd7;
	}
	// end inline asm
	// begin inline asm
	{	
fma.rn.f64 %fd7, %fd8, %fd9 , %fd7;
	fma.rn.f64 %fd7, %fd8, %fd9 , %fd7;
	fma.rn.f64 %fd7, %fd8, %fd9 , %fd7;
	fma.rn.f64 %fd7, %fd8, %fd9 , %fd7;
	}
	// end inline asm
	// begin inline asm
	{	
fma.rn.f64 %fd7, %fd8, %fd9 , %fd7;
	fma.rn.f64 %fd7, %fd8, %fd9 , %fd7;
	fma.rn.f64 %fd7, %fd8, %fd9 , %fd7;
	fma.rn.f64 %fd7, %fd8, %fd9 , %fd7;
	}
	// end inline asm
	// begin inline asm
	{	
fma.rn.f64 %fd7, %fd8, %fd9 , %fd7;
	fma.rn.f64 %fd7, %fd8, %fd9 , %fd7;
	fma.rn.f64 %fd7, %fd8, %fd9 , %fd7;
	fma.rn.f64 %fd7, %fd8, %fd9 , %fd7;
	}
	// end inline asm
	// begin inline asm
	{	
fma.rn.f64 %fd7, %fd8, %fd9 , %fd7;
	fma.rn.f64 %fd7, %fd8, %fd9 , %fd7;
	fma.rn.f64 %fd7, %fd8, %fd9 , %fd7;
	fma.rn.f64 %fd7, %fd8, %fd9 , %fd7;
	}
	// end inline asm
	// begin inline asm
	{	
fma.rn.f64 %fd7, %fd8, %fd9 , %fd7;
	fma.rn.f64 %fd7, %fd8, %fd9 , %fd7;
	fma.rn.f64 %fd7, %fd8, %fd9 , %fd7;
	fma.rn.f64 %fd7, %fd8, %fd9 , %fd7;
	}
	// end inline asm
	// begin inline asm
	{	
fma.rn.f64 %fd7, %fd8, %fd9 , %fd7;
	fma.rn.f64 %fd7, %fd8, %fd9 , %fd7;
	fma.rn.f64 %fd7, %fd8, %fd9 , %fd7;
	fma.rn.f64 %fd7, %fd8, %fd9 , %fd7;
	}
	// end inline asm
	// begin inline asm
	{	
fma.rn.f64 %fd7, %fd8, %fd9 , %fd7;
	fma.rn.f64 %fd7, %fd8, %fd9 , %fd7;
	fma.rn.f64 %fd7, %fd8, %fd9 , %fd7;
	fma.rn.f64 %fd7, %fd8, %fd9 , %fd7;
	}
	// end inline asm
	// begin inline asm
	{	
fma.rn.f64 %fd7, %fd8, %fd9 , %fd7;
	fma.rn.f64 %fd7, %fd8, %fd9 , %fd7;
	fma.rn.f64 %fd7, %fd8, %fd9 , %fd7;
	fma.rn.f64 %fd7, %fd8, %fd9 , %fd7;
	}
	// end inline asm
	// begin inline asm
	{	
fma.rn.f64 %fd7, %fd8, %fd9 , %fd7;
	fma.rn.f64 %fd7, %fd8, %fd9 , %fd7;
	fma.rn.f64 %fd7, %fd8, %fd9 , %fd7;
	fma.rn.f64 %fd7, %fd8, %fd9 , %fd7;
	}
	// end inline asm
	// begin inline asm
	{	
fma.rn.f64 %fd7, %fd8, %fd9 , %fd7;
	fma.rn.f64 %fd7, %fd8, %fd9 , %fd7;
	fma.rn.f64 %fd7, %fd8, %fd9 , %fd7;
	fma.rn.f64 %fd7, %fd8, %fd9 , %fd7;
	}
	// end inline asm
	// begin inline asm
	{	
fma.rn.f64 %fd7, %fd8, %fd9 , %fd7;
	fma.rn.f64 %fd7, %fd8, %fd9 , %fd7;
	fma.rn.f64 %fd7, %fd8, %fd9 , %fd7;
	fma.rn.f64 %fd7, %fd8, %fd9 , %fd7;
	}
	// end inline asm
	// begin inline asm
	{	
fma.rn.f64 %fd7, %fd8, %fd9 , %fd7;
	fma.rn.f64 %fd7, %fd8, %fd9 , %fd7;
	fma.rn.f64 %fd7, %fd8, %fd9 , %fd7;
	fma.rn.f64 %fd7, %fd8, %fd9 , %fd7;
	}
	// end inline asm
	// begin inline asm
	{	
fma.rn.f64 %fd7, %fd8, %fd9 , %fd7;
	fma.rn.f64 %fd7, %fd8, %fd9 , %fd7;
	fma.rn.f64 %fd7, %fd8, %fd9 , %fd7;
	fma.rn.f64 %fd7, %fd8, %fd9 , %fd7;
	}
	// end inline asm
	// begin inline asm
	{	
fma.rn.f64 %fd7, %fd8, %fd9 , %fd7;
	fma.rn.f64 %fd7, %fd8, %fd9 , %fd7;
	fma.rn.f64 %fd7, %fd8, %fd9 , %fd7;
	fma.rn.f64 %fd7, %fd8, %fd9 , %fd7;
	}
	// end inline asm
	// begin inline asm
	{	
fma.rn.f64 %fd7, %fd8, %fd9 , %fd7;
	fma.rn.f64 %fd7, %fd8, %fd9 , %fd7;
	fma.rn.f64 %fd7, %fd8, %fd9 , %fd7;
	fma.rn.f64 %fd7, %fd8, %fd9 , %fd7;
	}
	// end inline asm
	// begin inline asm
	{	
fma.rn.f64 %fd7, %fd8, %fd9 , %fd7;
	fma.rn.f64 %fd7, %fd8, %fd9 , %fd7;
	fma.rn.f64 %fd7, %fd8, %fd9 , %fd7;
	fma.rn.f64 %fd7, %fd8, %fd9 , %fd7;
	}
	// end inline asm
	// begin inline asm
	{	
fma.rn.f64 %fd7, %fd8, %fd9 , %fd7;
	fma.rn.f64 %fd7, %fd8, %fd9 , %fd7;
	fma.rn.f64 %fd7, %fd8, %fd9 , %fd7;
	fma.rn.f64 %fd7, %fd8, %fd9 , %fd7;
	}
	// end inline asm
	// begin inline asm
	{	
fma.rn.f64 %fd7, %fd8, %fd9 , %fd7;
	fma.rn.f64 %fd7, %fd8, %fd9 , %fd7;
	fma.rn.f64 %fd7, %fd8, %fd9 , %fd7;
	fma.rn.f64 %fd7, %fd8, %fd9 , %fd7;
	}
	// end inline asm
	// begin inline asm
	{	
fma.rn.f64 %fd7, %fd8, %fd9 , %fd7;
	fma.rn.f64 %fd7, %fd8, %fd9 , %fd7;
	fma.rn.f64 %fd7, %fd8, %fd9 , %fd7;
	fma.rn.f64 %fd7, %fd8, %fd9 , %fd7;
	}
	// end inline asm
	// begin inline asm
	{	
fma.rn.f64 %fd7, %fd8, %fd9 , %fd7;
	fma.rn.f64 %fd7, %fd8, %fd9 , %fd7;
	fma.rn.f64 %fd7, %fd8, %fd9 , %fd7;
	fma.rn.f64 %fd7, %fd8, %fd9 , %fd7;
	}
	// end inline asm
	// begin inline asm
	{	
fma.rn.f64 %fd7, %fd8, %fd9 , %fd7;
	fma.rn.f64 %fd7, %fd8, %fd9 , %fd7;
	fma.rn.f64 %fd7, %fd8, %fd9 , %fd7;
	fma.rn.f64 %fd7, %fd8, %fd9 , %fd7;
	}
	// end inline asm
	// begin inline asm
	{	
fma.rn.f64 %fd7, %fd8, %fd9 , %fd7;
	fma.rn.f64 %fd7, %fd8, %fd9 , %fd7;
	fma.rn.f64 %fd7, %fd8, %fd9 , %fd7;
	fma.rn.f64 %fd7, %fd8, %fd9 , %fd7;
	}
	// end inline asm
	// begin inline asm
	{	
fma.rn.f64 %fd7, %fd8, %fd9 , %fd7;
	fma.rn.f64 %fd7, %fd8, %fd9 , %fd7;
	fma.rn.f64 %fd7, %fd8, %fd9 , %fd7;
	fma.rn.f64 %fd7, %fd8, %fd9 , %fd7;
	}
	// end inline asm
	// begin inline asm
	{	
fma.rn.f64 %fd7, %fd8, %fd9 , %fd7;
	fma.rn.f64 %fd7, %fd8, %fd9 , %fd7;
	fma.rn.f64 %fd7, %fd8, %fd9 , %fd7;
	fma.rn.f64 %fd7, %fd8, %fd9 , %fd7;
	}
	// end inline asm
	// begin inline asm
	{	
fma.rn.f64 %fd7, %fd8, %fd9 , %fd7;
	fma.rn.f64 %fd7, %fd8, %fd9 , %fd7;
	fma.rn.f64 %fd7, %fd8, %fd9 , %fd7;
	fma.rn.f64 %fd7, %fd8, %fd9 , %fd7;
	}
	// end inline asm
	// begin inline asm
	{	
fma.rn.f64 %fd7, %fd8, %fd9 , %fd7;
	fma.rn.f64 %fd7, %fd8, %fd9 , %fd7;
	fma.rn.f64 %fd7, %fd8, %fd9 , %fd7;
	fma.rn.f64 %fd7, %fd8, %fd9 , %fd7;
	}
	// end inline asm
	// begin inline asm
	{	
fma.rn.f64 %fd7, %fd8, %fd9 , %fd7;
	fma.rn.f64 %fd7, %fd8, %fd9 , %fd7;
	fma.rn.f64 %fd7, %fd8, %fd9 , %fd7;
	fma.rn.f64 %fd7, %fd8, %fd9 , %fd7;
	}
	// end inline asm
	// begin inline asm
	{	
fma.rn.f64 %fd7, %fd8, %fd9 , %fd7;
	fma.rn.f64 %fd7, %fd8, %fd9 , %fd7;
	fma.rn.f64 %fd7, %fd8, %fd9 , %fd7;
	fma.rn.f64 %fd7, %fd8, %fd9 , %fd7;
	}
	// end inline asm
	// begin inline asm
	{	
fma.rn.f64 %fd7, %fd8, %fd9 , %fd7;
	fma.rn.f64 %fd7, %fd8, %fd9 , %fd7;
	fma.rn.f64 %fd7, %fd8, %fd9 , %fd7;
	fma.rn.f64 %fd7, %fd8, %fd9 , %fd7;
	}
	// end inline asm
	// begin inline asm
	{	
fma.rn.f64 %fd7, %fd8, %fd9 , %fd7;
	fma.rn.f64 %fd7, %fd8, %fd9 , %fd7;
	fma.rn.f64 %fd7, %fd8, %fd9 , %fd7;
	fma.rn.f64 %fd7, %fd8, %fd9 , %fd7;
	}
	// end inline asm
	// begin inline asm
	{	
fma.rn.f64 %fd7, %fd8, %fd9 , %fd7;
	fma.rn.f64 %fd7, %fd8, %fd9 , %fd7;
	fma.rn.f64 %fd7, %fd8, %fd9 , %fd7;
	fma.rn.f64 %fd7, %fd8, %fd9 , %fd7;
	}
	// end inline asm
	// begin inline asm
	{	
fma.rn.f64 %fd7, %fd8, %fd9 , %fd7;
	fma.rn.f64 %fd7, %fd8, %fd9 , %fd7;
	fma.rn.f64 %fd7, %fd8, %fd9 , %fd7;
	fma.rn.f64 %fd7, %fd8, %fd9 , %fd7;
	}
	// end inline asm
	// begin inline asm
	{	
fma.rn.f64 %fd7, %fd8, %fd9 , %fd7;
	fma.rn.f64 %fd7, %fd8, %fd9 , %fd7;
	fma.rn.f64 %fd7, %fd8, %fd9 , %fd7;
	fma.rn.f64 %fd7, %fd8, %fd9 , %fd7;
	}
	// end inline asm
	// begin inline asm
	{	
fma.rn.f64 %fd7, %fd8, %fd9 , %fd7;
	fma.rn.f64 %fd7, %fd8, %fd9 , %fd7;
	fma.rn.f64 %fd7, %fd8, %fd9 , %fd7;
	fma.rn.f64 %fd7, %fd8, %fd9 , %fd7;
	}
	// end inline asm
	// begin inline asm
	{	
fma.rn.f64 %fd7, %fd8, %fd9 , %fd7;
	fma.rn.f64 %fd7, %fd8, %fd9 , %fd7;
	fma.rn.f64 %fd7, %fd8, %fd9 , %fd7;
	fma.rn.f64 %fd7, %fd8, %fd9 , %fd7;
	}
	// end inline asm
	// begin inline asm
	{	
fma.rn.f64 %fd7, %fd8, %fd9 , %fd7;
	fma.rn.f64 %fd7, %fd8, %fd9 , %fd7;
	fma.rn.f64 %fd7, %fd8, %fd9 , %fd7;
	fma.rn.f64 %fd7, %fd8, %fd9 , %fd7;
	}
	// end inline asm
	// begin inline asm
	{	
fma.rn.f64 %fd7, %fd8, %fd9 , %fd7;
	fma.rn.f64 %fd7, %fd8, %fd9 , %fd7;
	fma.rn.f64 %fd7, %fd8, %fd9 , %fd7;
	fma.rn.f64 %fd7, %fd8, %fd9 , %fd7;
	}
	// end inline asm
	// begin inline asm
	{	
fma.rn.f64 %fd7, %fd8, %fd9 , %fd7;
	fma.rn.f64 %fd7, %fd8, %fd9 , %fd7;
	fma.rn.f64 %fd7, %fd8, %fd9 , %fd7;
	fma.rn.f64 %fd7, %fd8, %fd9 , %fd7;
	}
	// end inline asm
	// begin inline asm
	{	
fma.rn.f64 %fd7, %fd8, %fd9 , %fd7;
	fma.rn.f64 %fd7, %fd8, %fd9 , %fd7;
	fma.rn.f64 %fd7, %fd8, %fd9 , %fd7;
	fma.rn.f64 %fd7, %fd8, %fd9 , %fd7;
	}
	// end inline asm
	// begin inline asm
	{	
fma.rn.f64 %fd7, %fd8, %fd9 , %fd7;
	fma.rn.f64 %fd7, %fd8, %fd9 , %fd7;
	fma.rn.f64 %fd7, %fd8, %fd9 , %fd7;
	fma.rn.f64 %fd7, %fd8, %fd9 , %fd7;
	}
	// end inline asm
	// begin inline asm
	{	
fma.rn.f64 %fd7, %fd8, %fd9 , %fd7;
	fma.rn.f64 %fd7, %fd8, %fd9 , %fd7;
	fma.rn.f64 %fd7, %fd8, %fd9 , %fd7;
	fma.rn.f64 %fd7, %fd8, %fd9 , %fd7;
	}
	// end inline asm
	// begin inline asm
	{	
fma.rn.f64 %fd7, %fd8, %fd9 , %fd7;
	fma.rn.f64 %fd7, %fd8, %fd9 , %fd7;
	fma.rn.f64 %fd7, %fd8, %fd9 , %fd7;
	fma.rn.f64 %fd7, %fd8, %fd9 , %fd7;
	}
	// end inline asm
	// begin inline asm
	{	
fma.rn.f64 %fd7, %fd8, %fd9 , %fd7;
	fma.rn.f64 %fd7, %fd8, %fd9 , %fd7;
	fma.rn.f64 %fd7, %fd8, %fd9 , %fd7;
	fma.rn.f64 %fd7, %fd8, %fd9 , %fd7;
	}
	// end inline asm
	// begin inline asm
	{	
fma.rn.f64 %fd7, %fd8, %fd9 , %fd7;
	fma.rn.f64 %fd7, %fd8, %fd9 , %fd7;
	fma.rn.f64 %fd7, %fd8, %fd9 , %fd7;
	fma.rn.f64 %fd7, %fd8, %fd9 , %fd7;
	}
	// end inline asm
	// begin inline asm
	{	
fma.rn.f64 %fd7, %fd8, %fd9 , %fd7;
	fma.rn.f64 %fd7, %fd8, %fd9 , %fd7;
	fma.rn.f64 %fd7, %fd8, %fd9 , %fd7;
	fma.rn.f64 %fd7, %fd8, %fd9 , %fd7;
	}
	// end inline asm
	// begin inline asm
	{	
fma.rn.f64 %fd7, %fd8, %fd9 , %fd7;
	fma.rn.f64 %fd7, %fd8, %fd9 , %fd7;
	fma.rn.f64 %fd7, %fd8, %fd9 , %fd7;
	fma.rn.f64 %fd7, %fd8, %fd9 , %fd7;
	}
	// end inline asm
	// begin inline asm
	{	
fma.rn.f64 %fd7, %fd8, %fd9 , %fd7;
	fma.rn.f64 %fd7, %fd8, %fd9 , %fd7;
	fma.rn.f64 %fd7, %fd8, %fd9 , %fd7;
	fma.rn.f64 %fd7, %fd8, %fd9 , %fd7;
	}
	// end inline asm
	// begin inline asm
	{	
fma.rn.f64 %fd7, %fd8, %fd9 , %fd7;
	fma.rn.f64 %fd7, %fd8, %fd9 , %fd7;
	fma.rn.f64 %fd7, %fd8, %fd9 , %fd7;
	fma.rn.f64 %fd7, %fd8, %fd9 , %fd7;
	}
	// end inline asm
	// begin inline asm
	{	
fma.rn.f64 %fd7, %fd8, %fd9 , %fd7;
	fma.rn.f64 %fd7, %fd8, %fd9 , %fd7;
	fma.rn.f64 %fd7, %fd8, %fd9 , %fd7;
	fma.rn.f64 %fd7, %fd8, %fd9 , %fd7;
	}
	// end inline asm
	// begin inline asm
	{	
fma.rn.f64 %fd7, %fd8, %fd9 , %fd7;
	fma.rn.f64 %fd7, %fd8, %fd9 , %fd7;
	fma.rn.f64 %fd7, %fd8, %fd9 , %fd7;
	fma.rn.f64 %fd7, %fd8, %fd9 , %fd7;
	}
	// end inline asm
	// begin inline asm
	{	
fma.rn.f64 %fd7, %fd8, %fd9 , %fd7;
	fma.rn.f64 %fd7, %fd8, %fd9 , %fd7;
	fma.rn.f64 %fd7, %fd8, %fd9 , %fd7;
	fma.rn.f64 %fd7, %fd8, %fd9 , %fd7;
	}
	// end inline asm
	// begin inline asm
	{	
fma.rn.f64 %fd7, %fd8, %fd9 , %fd7;
	fma.rn.f64 %fd7, %fd8, %fd9 , %fd7;
	fma.rn.f64 %fd7, %fd8, %fd9 , %fd7;
	fma.rn.f64 %fd7, %fd8, %fd9 , %fd7;
	}
	// end inline asm
	// begin inline asm
	{	
fma.rn.f64 %fd7, %fd8, %fd9 , %fd7;
	fma.rn.f64 %fd7, %fd8, %fd9 , %fd7;
	fma.rn.f64 %fd7, %fd8, %fd9 , %fd7;
	fma.rn.f64 %fd7, %fd8, %fd9 , %fd7;
	}
	// end inline asm
	// begin inline asm
	{	
fma.rn.f64 %fd7, %fd8, %fd9 , %fd7;
	fma.rn.f64 %fd7, %fd8, %fd9 , %fd7;
	fma.rn.f64 %fd7, %fd8, %fd9 , %fd7;
	fma.rn.f64 %fd7, %fd8, %fd9 , %fd7;
	}
	// end inline asm
	// begin inline asm
	{	
fma.rn.f64 %fd7, %fd8, %fd9 , %fd7;
	fma.rn.f64 %fd7, %fd8, %fd9 , %fd7;
	fma.rn.f64 %fd7, %fd8, %fd9 , %fd7;
	fma.rn.f64 %fd7, %fd8, %fd9 , %fd7;
	}
	// end inline asm
	// begin inline asm
	{	
fma.rn.f64 %fd7, %fd8, %fd9 , %fd7;
	fma.rn.f64 %fd7, %fd8, %fd9 , %fd7;
	fma.rn.f64 %fd7, %fd8, %fd9 , %fd7;
	fma.rn.f64 %fd7, %fd8, %fd9 , %fd7;
	}
	// end inline asm
	// begin inline asm
	{	
fma.rn.f64 %fd7, %fd8, %fd9 , %fd7;
	fma.rn.f64 %fd7, %fd8, %fd9 , %fd7;
	fma.rn.f64 %fd7, %fd8, %fd9 , %fd7;
	fma.rn.f64 %fd7, %fd8, %fd9 , %fd7;
	}
	// end inline asm
	// begin inline asm
	{	
fma.rn.f64 %fd7, %fd8, %fd9 , %fd7;
	fma.rn.f64 %fd7, %fd8, %fd9 , %fd7;
	fma.rn.f64 %fd7, %fd8, %fd9 , %fd7;
	fma.rn.f64 %fd7, %fd8, %fd9 , %fd7;
	}
	// end inline asm
	// begin inline asm
	{	
fma.rn.f64 %fd7, %fd8, %fd9 , %fd7;
	fma.rn.f64 %fd7, %fd8, %fd9 , %fd7;
	fma.rn.f64 %fd7, %fd8, %fd9 , %fd7;
	fma.rn.f64 %fd7, %fd8, %fd9 , %fd7;
	}
	// end inline asm
	// begin inline asm
	{	
fma.rn.f64 %fd7, %fd8, %fd9 , %fd7;
	fma.rn.f64 %fd7, %fd8, %fd9 , %fd7;
	fma.rn.f64 %fd7, %fd8, %fd9 , %fd7;
	fma.rn.f64 %fd7, %fd8, %fd9 , %fd7;
	}
	// end inline asm
	// begin inline asm
	{	
fma.rn.f64 %fd7, %fd8, %fd9 , %fd7;
	fma.rn.f64 %fd7, %fd8, %fd9 , %fd7;
	fma.rn.f64 %fd7, %fd8, %fd9 , %fd7;
	fma.rn.f64 %fd7, %fd8, %fd9 , %fd7;
	}
	// end inline asm
	// begin inline asm
	{	
fma.rn.f64 %fd7, %fd8, %fd9 , %fd7;
	fma.rn.f64 %fd7, %fd8, %fd9 , %fd7;
	fma.rn.f64 %fd7, %fd8, %fd9 , %fd7;
	fma.rn.f64 %fd7, %fd8, %fd9 , %fd7;
	}
	// end inline asm
	// begin inline asm
	{	
fma.rn.f64 %fd7, %fd8, %fd9 , %fd7;
	fma.rn.f64 %fd7, %fd8, %fd9 , %fd7;
	fma.rn.f64 %fd7, %fd8, %fd9 , %fd7;
	fma.rn.f64 %fd7, %fd8, %fd9 , %fd7;
	}
	// end inline asm
	// begin inline asm
	{	
fma.rn.f64 %fd7, %fd8, %fd9 , %fd7;
	fma.rn.f64 %fd7, %fd8, %fd9 , %fd7;
	fma.rn.f64 %fd7, %fd8, %fd9 , %fd7;
	fma.rn.f64 %fd7, %fd8, %fd9 , %fd7;
	}
	// end inline asm
	// begin inline asm
	{	
fma.rn.f64 %fd7, %fd8, %fd9 , %fd7;
	fma.rn.f64 %fd7, %fd8, %fd9 , %fd7;
	fma.rn.f64 %fd7, %fd8, %fd9 , %fd7;
	fma.rn.f64 %fd7, %fd8, %fd9 , %fd7;
	}
	// end inline asm
	// begin inline asm
	{	
fma.rn.f64 %fd7, %fd8, %fd9 , %fd7;
	fma.rn.f64 %fd7, %fd8, %fd9 , %fd7;
	fma.rn.f64 %fd7, %fd8, %fd9 , %fd7;
	fma.rn.f64 %fd7, %fd8, %fd9 , %fd7;
	}
	// end inline asm
	// begin inline asm
	{	
fma.rn.f64 %fd7, %fd8, %fd9 , %fd7;
	fma.rn.f64 %fd7, %fd8, %fd9 , %fd7;
	fma.rn.f64 %fd7, %fd8, %fd9 , %fd7;
	fma.rn.f64 %fd7, %fd8, %fd9 , %fd7;
	}
	// end inline asm
	// begin inline asm
	{	
fma.rn.f64 %fd7, %fd8, %fd9 , %fd7;
	fma.rn.f64 %fd7, %fd8, %fd9 , %fd7;
	fma.rn.f64 %fd7, %fd8, %fd9 , %fd7;
	fma.rn.f64 %fd7, %fd8, %fd9 , %fd7;
	}
	// end inline asm
	// begin inline asm
	{	
fma.rn.f64 %fd7, %fd8, %fd9 , %fd7;
	fma.rn.f64 %fd7, %fd8, %fd9 , %fd7;
	fma.rn.f64 %fd7, %fd8, %fd9 , %fd7;
	fma.rn.f64 %fd7, %fd8, %fd9 , %fd7;
	}
	// end inline asm
	// begin inline asm
	{	
fma.rn.f64 %fd7, %fd8, %fd9 , %fd7;
	fma.rn.f64 %fd7, %fd8, %fd9 , %fd7;
	fma.rn.f64 %fd7, %fd8, %fd9 , %fd7;
	fma.rn.f64 %fd7, %fd8, %fd9 , %fd7;
	}
	// end inline asm
	// begin inline asm
	{	
fma.rn.f64 %fd7, %fd8, %fd9 , %fd7;
	fma.rn.f64 %fd7, %fd8, %fd9 , %fd7;
	fma.rn.f64 %fd7, %fd8, %fd9 , %fd7;
	fma.rn.f64 %fd7, %fd8, %fd9 , %fd7;
	}
	// end inline asm
	// begin inline asm
	{	
fma.rn.f64 %fd7, %fd8, %fd9 , %fd7;
	fma.rn.f64 %fd7, %fd8, %fd9 , %fd7;
	fma.rn.f64 %fd7, %fd8, %fd9 , %fd7;
	fma.rn.f64 %fd7, %fd8, %fd9 , %fd7;
	}
	// end inline asm
	// begin inline asm
	{	
fma.rn.f64 %fd7, %fd8, %fd9 , %fd7;
	fma.rn.f64 %fd7, %fd8, %fd9 , %fd7;
	fma.rn.f64 %fd7, %fd8, %fd9 , %fd7;
	fma.rn.f64 %fd7, %fd8, %fd9 , %fd7;
	}
	// end inline asm
	// begin inline asm
	{	
fma.rn.f64 %fd7, %fd8, %fd9 , %fd7;
	fma.rn.f64 %fd7, %fd8, %fd9 , %fd7;
	fma.rn.f64 %fd7, %fd8, %fd9 , %fd7;
	fma.rn.f64 %fd7, %fd8, %fd9 , %fd7;
	}
	// end inline asm
	// begin inline asm
	{	
fma.rn.f64 %fd7, %fd8, %fd9 , %fd7;
	fma.rn.f64 %fd7, %fd8, %fd9 , %fd7;
	fma.rn.f64 %fd7, %fd8, %fd9 , %fd7;
	fma.rn.f64 %fd7, %fd8, %fd9 , %fd7;
	}
	// end inline asm
	// begin inline asm
	{	
fma.rn.f64 %fd7, %fd8, %fd9 , %fd7;
	fma.rn.f64 %fd7, %fd8, %fd9 , %fd7;
	fma.rn.f64 %fd7, %fd8, %fd9 , %fd7;
	fma.rn.f64 %fd7, %fd8, %fd9 , %fd7;
	}
	// end inline asm
	// begin inline asm
	{	
fma.rn.f64 %fd7, %fd8, %fd9 , %fd7;
	fma.rn.f64 %fd7, %fd8, %fd9 , %fd7;
	fma.rn.f64 %fd7, %fd8, %fd9 , %fd7;
	fma.rn.f64 %fd7, %fd8, %fd9 , %fd7;
	}
	// end inline asm
	// begin inline asm
	{	
fma.rn.f64 %fd7, %fd8, %fd9 , %fd7;
	fma.rn.f64 %fd7, %fd8, %fd9 , %fd7;
	fma.rn.f64 %fd7, %fd8, %fd9 , %fd7;
	fma.rn.f64 %fd7, %fd8, %fd9 , %fd7;
	}
	// end inline asm
	// begin inline asm
	{	
fma.rn.f64 %fd7, %fd8, %fd9 , %fd7;
	fma.rn.f64 %fd7, %fd8, %fd9 , %fd7;
	fma.rn.f64 %fd7, %fd8, %fd9 , %fd7;
	fma.rn.f64 %fd7, %fd8, %fd9 , %fd7;
	}
	// end inline asm
	// begin inline asm
	{	
fma.rn.f64 %fd7, %fd8, %fd9 , %fd7;
	fma.rn.f64 %fd7, %fd8, %fd9 , %fd7;
	fma.rn.f64 %fd7, %fd8, %fd9 , %fd7;
	fma.rn.f64 %fd7, %fd8, %fd9 , %fd7;
	}
	// end inline asm
	// begin inline asm
	{	
fma.rn.f64 %fd7, %fd8, %fd9 , %fd7;
	fma.rn.f64 %fd7, %fd8, %fd9 , %fd7;
	fma.rn.f64 %fd7, %fd8, %fd9 , %fd7;
	fma.rn.f64 %fd7, %fd8, %fd9 , %fd7;
	}
	// end inline asm
	// begin inline asm
	{	
fma.rn.f64 %fd7, %fd8, %fd9 , %fd7;
	fma.rn.f64 %fd7, %fd8, %fd9 , %fd7;
	fma.rn.f64 %fd7, %fd8, %fd9 , %fd7;
	fma.rn.f64 %fd7, %fd8, %fd9 , %fd7;
	}
	// end inline asm
	// begin inline asm
	{	
fma.rn.f64 %fd7, %fd8, %fd9 , %fd7;
	fma.rn.f64 %fd7, %fd8, %fd9 , %fd7;
	fma.rn.f64 %fd7, %fd8, %fd9 , %fd7;
	fma.rn.f64 %fd7, %fd8, %fd9 , %fd7;
	}
	// end inline asm
	// begin inline asm
	{	
fma.rn.f64 %fd7, %fd8, %fd9 , %fd7;
	fma.rn.f64 %fd7, %fd8, %fd9 , %fd7;
	fma.rn.f64 %fd7, %fd8, %fd9 , %fd7;
	fma.rn.f64 %fd7, %fd8, %fd9 , %fd7;
	}
	// end inline asm
	// begin inline asm
	{	
fma.rn.f64 %fd7, %fd8, %fd9 , %fd7;
	fma.rn.f64 %fd7, %fd8, %fd9 , %fd7;
	fma.rn.f64 %fd7, %fd8, %fd9 , %fd7;
	fma.rn.f64 %fd7, %fd8, %fd9 , %fd7;
	}
	// end inline asm
	// begin inline asm
	{	
fma.rn.f64 %fd7, %fd8, %fd9 , %fd7;
	fma.rn.f64 %fd7, %fd8, %fd9 , %fd7;
	fma.rn.f64 %fd7, %fd8, %fd9 , %fd7;
	fma.rn.f64 %fd7, %fd8, %fd9 , %fd7;
	}
	// end inline asm
	// begin inline asm
	{	
fma.rn.f64 %fd7, %fd8, %fd9 , %fd7;
	fma.rn.f64 %fd7, %fd8, %fd9 , %fd7;
	fma.rn.f64 %fd7, %fd8, %fd9 , %fd7;
	fma.rn.f64 %fd7, %fd8, %fd9 , %fd7;
	}
	// end inline asm
	// begin inline asm
	{	
fma.rn.f64 %fd7, %fd8, %fd9 , %fd7;
	fma.rn.f64 %fd7, %fd8, %fd9 , %fd7;
	fma.rn.f64 %fd7, %fd8, %fd9 , %fd7;
	fma.rn.f64 %fd7, %fd8, %fd9 , %fd7;
	}
	// end inline asm
	// begin inline asm
	{	
fma.rn.f64 %fd7, %fd8, %fd9 , %fd7;
	fma.rn.f64 %fd7, %fd8, %fd9 , %fd7;
	fma.rn.f64 %fd7, %fd8, %fd9 , %fd7;
	fma.rn.f64 %fd7, %fd8, %fd9 , %fd7;
	}
	// end inline asm
	// begin inline asm
	{	
fma.rn.f64 %fd7, %fd8, %fd9 , %fd7;
	fma.rn.f64 %fd7, %fd8, %fd9 , %fd7;
	fma.rn.f64 %fd7, %fd8, %fd9 , %fd7;
	fma.rn.f64 %fd7, %fd8, %fd9 , %fd7;
	}
	// end inline asm
	// begin inline asm
	{	
fma.rn.f64 %fd7, %fd8, %fd9 , %fd7;
	fma.rn.f64 %fd7, %fd8, %fd9 , %fd7;
	fma.rn.f64 %fd7, %fd8, %fd9 , %fd7;
	fma.rn.f64 %fd7, %fd8, %fd9 , %fd7;
	}
	// end inline asm
	// begin inline asm
	{	
fma.rn.f64 %fd7, %fd8, %fd9 , %fd7;
	fma.rn.f64 %fd7, %fd8, %fd9 , %fd7;
	fma.rn.f64 %fd7, %fd8, %fd9 , %fd7;
	fma.rn.f64 %fd7, %fd8, %fd9 , %fd7;
	}
	// end inline asm
	// begin inline asm
	{	
fma.rn.f64 %fd7, %fd8, %fd9 , %fd7;
	fma.rn.f64 %fd7, %fd8, %fd9 , %fd7;
	fma.rn.f64 %fd7, %fd8, %fd9 , %fd7;
	fma.rn.f64 %fd7, %fd8, %fd9 , %fd7;
	}
	// end inline asm
	// begin inline asm
	{	
fma.rn.f64 %fd7, %fd8, %fd9 , %fd7;
	fma.rn.f64 %fd7, %fd8, %fd9 , %fd7;
	fma.rn.f64 %fd7, %fd8, %fd9 , %fd7;
	fma.rn.f64 %fd7, %fd8, %fd9 , %fd7;
	}
	// end inline asm
	// begin inline asm
	{	
fma.rn.f64 %fd7, %fd8, %fd9 , %fd7;
	fma.rn.f64 %fd7, %fd8, %fd9 , %fd7;
	fma.rn.f64 %fd7, %fd8, %fd9 , %fd7;
	fma.rn.f64 %fd7, %fd8, %fd9 , %fd7;
	}
	// end inline asm
	// begin inline asm
	{	
fma.rn.f64 %fd7, %fd8, %fd9 , %fd7;
	fma.rn.f64 %fd7, %fd8, %fd9 , %fd7;
	fma.rn.f64 %fd7, %fd8, %fd9 , %fd7;
	fma.rn.f64 %fd7, %fd8, %fd9 , %fd7;
	}
	// end inline asm
	// begin inline asm
	{	
fma.rn.f64 %fd7, %fd8, %fd9 , %fd7;
	fma.rn.f64 %fd7, %fd8, %fd9 , %fd7;
	fma.rn.f64 %fd7, %fd8, %fd9 , %fd7;
	fma.rn.f64 %fd7, %fd8, %fd9 , %fd7;
	}
	// end inline asm
	// begin inline asm
	{	
fma.rn.f64 %fd7, %fd8, %fd9 , %fd7;
	fma.rn.f64 %fd7, %fd8, %fd9 , %fd7;
	fma.rn.f64 %fd7, %fd8, %fd9 , %fd7;
	fma.rn.f64 %fd7, %fd8, %fd9 , %fd7;
	}
	// end inline asm
	// begin inline asm
	{	
fma.rn.f64 %fd7, %fd8, %fd9 , %fd7;
	fma.rn.f64 %fd7, %fd8, %fd9 , %fd7;
	fma.rn.f64 %fd7, %fd8, %fd9 , %fd7;
	fma.rn.f64 %fd7, %fd8, %fd9 , %fd7;
	}
	// end inline asm
	// begin inline asm
	{	
fma.rn.f64 %fd7, %fd8, %fd9 , %fd7;
	fma.rn.f64 %fd7, %fd8, %fd9 , %fd7;
	fma.rn.f64 %fd7, %fd8, %fd9 , %fd7;
	fma.rn.f64 %fd7, %fd8, %fd9 , %fd7;
	}
	// end inline asm
	// begin inline asm
	{	
fma.rn.f64 %fd7, %fd8, %fd9 , %fd7;
	fma.rn.f64 %fd7, %fd8, %fd9 , %fd7;
	fma.rn.f64 %fd7, %fd8, %fd9 , %fd7;
	fma.rn.f64 %fd7, %fd8, %fd9 , %fd7;
	}
	// end inline asm
	// begin inline asm
	{	
fma.rn.f64 %fd7, %fd8, %fd9 , %fd7;
	fma.rn.f64 %fd7, %fd8, %fd9 , %fd7;
	fma.rn.f64 %fd7, %fd8, %fd9 , %fd7;
	fma.rn.f64 %fd7, %fd8, %fd9 , %fd7;
	}
	// end inline asm
	// begin inline asm
	{	
fma.rn.f64 %fd7, %fd8, %fd9 , %fd7;
	fma.rn.f64 %fd7, %fd8, %fd9 , %fd7;
	fma.rn.f64 %fd7, %fd8, %fd9 , %fd7;
	fma.rn.f64 %fd7, %fd8, %fd9 , %fd7;
	}
	// end inline asm
	// begin inline asm
	{	
fma.rn.f64 %fd7, %fd8, %fd9 , %fd7;
	fma.rn.f64 %fd7, %fd8, %fd9 , %fd7;
	fma.rn.f64 %fd7, %fd8, %fd9 , %fd7;
	fma.rn.f64 %fd7, %fd8, %fd9 , %fd7;
	}
	// end inline asm
	// begin inline asm
	{	
fma.rn.f64 %fd7, %fd8, %fd9 , %fd7;
	fma.rn.f64 %fd7, %fd8, %fd9 , %fd7;
	fma.rn.f64 %fd7, %fd8, %fd9 , %fd7;
	fma.rn.f64 %fd7, %fd8, %fd9 , %fd7;
	}
	// end inline asm
	// begin inline asm
	{	
fma.rn.f64 %fd7, %fd8, %fd9 , %fd7;
	fma.rn.f64 %fd7, %fd8, %fd9 , %fd7;
	fma.rn.f64 %fd7, %fd8, %fd9 , %fd7;
	fma.rn.f64 %fd7, %fd8, %fd9 , %fd7;
	}
	// end inline asm
	// begin inline asm
	{	
fma.rn.f64 %fd7, %fd8, %fd9 , %fd7;
	fma.rn.f64 %fd7, %fd8, %fd9 , %fd7;
	fma.rn.f64 %fd7, %fd8, %fd9 , %fd7;
	fma.rn.f64 %fd7, %fd8, %fd9 , %fd7;
	}
	// end inline asm
	// begin inline asm
	{	
fma.rn.f64 %fd7, %fd8, %fd9 , %fd7;
	fma.rn.f64 %fd7, %fd8, %fd9 , %fd7;
	fma.rn.f64 %fd7, %fd8, %fd9 , %fd7;
	fma.rn.f64 %fd7, %fd8, %fd9 , %fd7;
	}
	// end inline asm
	// begin inline asm
	{	
fma.rn.f64 %fd7, %fd8, %fd9 , %fd7;
	fma.rn.f64 %fd7, %fd8, %fd9 , %fd7;
	fma.rn.f64 %fd7, %fd8, %fd9 , %fd7;
	fma.rn.f64 %fd7, %fd8, %fd9 , %fd7;
	}
	// end inline asm
	// begin inline asm
	{	
fma.rn.f64 %fd7, %fd8, %fd9 , %fd7;
	fma.rn.f64 %fd7, %fd8, %fd9 , %fd7;
	fma.rn.f64 %fd7, %fd8, %fd9 , %fd7;
	fma.rn.f64 %fd7, %fd8, %fd9 , %fd7;
	}
	// end inline asm
	// begin inline asm
	{	
fma.rn.f64 %fd7, %fd8, %fd9 , %fd7;
	fma.rn.f64 %fd7, %fd8, %fd9 , %fd7;
	fma.rn.f64 %fd7, %fd8, %fd9 , %fd7;
	fma.rn.f64 %fd7, %fd8, %fd9 , %fd7;
	}
	// end inline asm
	// begin inline asm
	{	
fma.rn.f64 %fd7, %fd8, %fd9 , %fd7;
	fma.rn.f64 %fd7, %fd8, %fd9 , %fd7;
	fma.rn.f64 %fd7, %fd8, %fd9 , %fd7;
	fma.rn.f64 %fd7, %fd8, %fd9 , %fd7;
	}
	// end inline asm
	// begin inline asm
	{	
fma.rn.f64 %fd7, %fd8, %fd9 , %fd7;
	fma.rn.f64 %fd7, %fd8, %fd9 , %fd7;
	fma.rn.f64 %fd7, %fd8, %fd9 , %fd7;
	fma.rn.f64 %fd7, %fd8, %fd9 , %fd7;
	}
	// end inline asm
	// begin inline asm
	{	
fma.rn.f64 %fd7, %fd8, %fd9 , %fd7;
	fma.rn.f64 %fd7, %fd8, %fd9 , %fd7;
	fma.rn.f64 %fd7, %fd8, %fd9 , %fd7;
	fma.rn.f64 %fd7, %fd8, %fd9 , %fd7;
	}
	// end inline asm
	// begin inline asm
	{	
fma.rn.f64 %fd7, %fd8, %fd9 , %fd7;
	fma.rn.f64 %fd7, %fd8, %fd9 , %fd7;
	fma.rn.f64 %fd7, %fd8, %fd9 , %fd7;
	fma.rn.f64 %fd7, %fd8, %fd9 , %fd7;
	}
	// end inline asm
	// begin inline asm
	{	
fma.rn.f64 %fd7, %fd8, %fd9 , %fd7;
	fma.rn.f64 %fd7, %fd8, %fd9 , %fd7;
	fma.rn.f64 %fd7, %fd8, %fd9 , %fd7;
	fma.rn.f64 %fd7, %fd8, %fd9 , %fd7;
	}
	// end inline asm
	// begin inline asm
	{	
fma.rn.f64 %fd7, %fd8, %fd9 , %fd7;
	fma.rn.f64 %fd7, %fd8, %fd9 , %fd7;
	fma.rn.f64 %fd7, %fd8, %fd9 , %fd7;
	fma.rn.f64 %fd7, %fd8, %fd9 , %fd7;
	}
	// end inline asm
	// begin inline asm
	{	
fma.rn.f64 %fd7, %fd8, %fd9 , %fd7;
	fma.rn.f64 %fd7, %fd8, %fd9 , %fd7;
	fma.rn.f64 %fd7, %fd8, %fd9 , %fd7;
	fma.rn.f64 %fd7, %fd8, %fd9 , %fd7;
	}
	// end inline asm
	// begin inline asm
	{	
fma.rn.f64 %fd7, %fd8, %fd9 , %fd7;
	fma.rn.f64 %fd7, %fd8, %fd9 , %fd7;
	fma.rn.f64 %fd7, %fd8, %fd9 , %fd7;
	fma.rn.f64 %fd7, %fd8, %fd9 , %fd7;
	}
	// end inline asm
	// begin inline asm
	{	
fma.rn.f64 %fd7, %fd8, %fd9 , %fd7;
	fma.rn.f64 %fd7, %fd8, %fd9 , %fd7;
	fma.rn.f64 %fd7, %fd8, %fd9 , %fd7;
	fma.rn.f64 %fd7, %fd8, %fd9 , %fd7;
	}
	// end inline asm
	// begin inline asm
	{	
fma.rn.f64 %fd7, %fd8, %fd9 , %fd7;
	fma.rn.f64 %fd7, %fd8, %fd9 , %fd7;
	fma.rn.f64 %fd7, %fd8, %fd9 , %fd7;
	fma.rn.f64 %fd7, %fd8, %fd9 , %fd7;
	}
	// end inline asm
	// begin inline asm
	{	
fma.rn.f64 %fd7, %fd8, %fd9 , %fd7;
	fma.rn.f64 %fd7, %fd8, %fd9 , %fd7;
	fma.rn.f64 %fd7, %fd8, %fd9 , %fd7;
	fma.rn.f64 %fd7, %fd8, %fd9 , %fd7;
	}
	// end inline asm
	// begin inline asm
	{	
fma.rn.f64 %fd7, %fd8, %fd9 , %fd7;
	fma.rn.f64 %fd7, %fd8, %fd9 , %fd7;
	fma.rn.f64 %fd7, %fd8, %fd9 , %fd7;
	fma.rn.f64 %fd7, %fd8, %fd9 , %fd7;
	}
	// end inline asm
	// begin inline asm
	{	
fma.rn.f64 %fd7, %fd8, %fd9 , %fd7;
	fma.rn.f64 %fd7, %fd8, %fd9 , %fd7;
	fma.rn.f64 %fd7, %fd8, %fd9 , %fd7;
	fma.rn.f64 %fd7, %fd8, %fd9 , %fd7;
	}
	// end inline asm
	// begin inline asm
	{	
fma.rn.f64 %fd7, %fd8, %fd9 , %fd7;
	fma.rn.f64 %fd7, %fd8, %fd9 , %fd7;
	fma.rn.f64 %fd7, %fd8, %fd9 , %fd7;
	fma.rn.f64 %fd7, %fd8, %fd9 , %fd7;
	}
	// end inline asm
	// begin inline asm
	{	
fma.rn.f64 %fd7, %fd8, %fd9 , %fd7;
	fma.rn.f64 %fd7, %fd8, %fd9 , %fd7;
	fma.rn.f64 %fd7, %fd8, %fd9 , %fd7;
	fma.rn.f64 %fd7, %fd8, %fd9 , %fd7;
	}
	// end inline asm
	// begin inline asm
	{	
fma.rn.f64 %fd7, %fd8, %fd9 , %fd7;
	fma.rn.f64 %fd7, %fd8, %fd9 , %fd7;
	fma.rn.f64 %fd7, %fd8, %fd9 , %fd7;
	fma.rn.f64 %fd7, %fd8, %fd9 , %fd7;
	}
	// end inline asm
	// begin inline asm
	{	
fma.rn.f64 %fd7, %fd8, %fd9 , %fd7;
	fma.rn.f64 %fd7, %fd8, %fd9 , %fd7;
	fma.rn.f64 %fd7, %fd8, %fd9 , %fd7;
	fma.rn.f64 %fd7, %fd8, %fd9 , %fd7;
	}
	// end inline asm
	// begin inline asm
	{	
fma.rn.f64 %fd7, %fd8, %fd9 , %fd7;
	fma.rn.f64 %fd7, %fd8, %fd9 , %fd7;
	fma.rn.f64 %fd7, %fd8, %fd9 , %fd7;
	fma.rn.f64 %fd7, %fd8, %fd9 , %fd7;
	}
	// end inline asm
	// begin inline asm
	{	
fma.rn.f64 %fd7, %fd8, %fd9 , %fd7;
	fma.rn.f64 %fd7, %fd8, %fd9 , %fd7;
	fma.rn.f64 %fd7, %fd8, %fd9 , %fd7;
	fma.rn.f64 %fd7, %fd8, %fd9 , %fd7;
	}
	// end inline asm
	// begin inline asm
	{	
fma.rn.f64 %fd7, %fd8, %fd9 , %fd7;
	fma.rn.f64 %fd7, %fd8, %fd9 , %fd7;
	fma.rn.f64 %fd7, %fd8, %fd9 , %fd7;
	fma.rn.f64 %fd7, %fd8, %fd9 , %fd7;
	}
	// end inline asm
	// begin inline asm
	{	
fma.rn.f64 %fd7, %fd8, %fd9 , %fd7;
	fma.rn.f64 %fd7, %fd8, %fd9 , %fd7;
	fma.rn.f64 %fd7, %fd8, %fd9 , %fd7;
	fma.rn.f64 %fd7, %fd8, %fd9 , %fd7;
	}
	// end inline asm
	// begin inline asm
	{	
fma.rn.f64 %fd7, %fd8, %fd9 , %fd7;
	fma.rn.f64 %fd7, %fd8, %fd9 , %fd7;
	fma.rn.f64 %fd7, %fd8, %fd9 , %fd7;
	fma.rn.f64 %fd7, %fd8, %fd9 , %fd7;
	}
	// end inline asm
	// begin inline asm
	{	
fma.rn.f64 %fd7, %fd8, %fd9 , %fd7;
	fma.rn.f64 %fd7, %fd8, %fd9 , %fd7;
	fma.rn.f64 %fd7, %fd8, %fd9 , %fd7;
	fma.rn.f64 %fd7, %fd8, %fd9 , %fd7;
	}
	// end inline asm
	// begin inline asm
	{	
fma.rn.f64 %fd7, %fd8, %fd9 , %fd7;
	fma.rn.f64 %fd7, %fd8, %fd9 , %fd7;
	fma.rn.f64 %fd7, %fd8, %fd9 , %fd7;
	fma.rn.f64 %fd7, %fd8, %fd9 , %fd7;
	}
	// end inline asm
	// begin inline asm
	{	
fma.rn.f64 %fd7, %fd8, %fd9 , %fd7;
	fma.rn.f64 %fd7, %fd8, %fd9 , %fd7;
	fma.rn.f64 %fd7, %fd8, %fd9 , %fd7;
	fma.rn.f64 %fd7, %fd8, %fd9 , %fd7;
	}
	// end inline asm
	// begin inline asm
	{	
fma.rn.f64 %fd7, %fd8, %fd9 , %fd7;
	fma.rn.f64 %fd7, %fd8, %fd9 , %fd7;
	fma.rn.f64 %fd7, %fd8, %fd9 , %fd7;
	fma.rn.f64 %fd7, %fd8, %fd9 , %fd7;
	}
	// end inline asm
	// begin inline asm
	{	
fma.rn.f64 %fd7, %fd8, %fd9 , %fd7;
	fma.rn.f64 %fd7, %fd8, %fd9 , %fd7;
	fma.rn.f64 %fd7, %fd8, %fd9 , %fd7;
	fma.rn.f64 %fd7, %fd8, %fd9 , %fd7;
	}
	// end inline asm
	// begin inline asm
	{	
fma.rn.f64 %fd7, %fd8, %fd9 , %fd7;
	fma.rn.f64 %fd7, %fd8, %fd9 , %fd7;
	fma.rn.f64 %fd7, %fd8, %fd9 , %fd7;
	fma.rn.f64 %fd7, %fd8, %fd9 , %fd7;
	}
	// end inline asm
	// begin inline asm
	{	
fma.rn.f64 %fd7, %fd8, %fd9 , %fd7;
	fma.rn.f64 %fd7, %fd8, %fd9 , %fd7;
	fma.rn.f64 %fd7, %fd8, %fd9 , %fd7;
	fma.rn.f64 %fd7, %fd8, %fd9 , %fd7;
	}
	// end inline asm
	// begin inline asm
	{	
fma.rn.f64 %fd7, %fd8, %fd9 , %fd7;
	fma.rn.f64 %fd7, %fd8, %fd9 , %fd7;
	fma.rn.f64 %fd7, %fd8, %fd9 , %fd7;
	fma.rn.f64 %fd7, %fd8, %fd9 , %fd7;
	}
	// end inline asm
	// begin inline asm
	{	
fma.rn.f64 %fd7, %fd8, %fd9 , %fd7;
	fma.rn.f64 %fd7, %fd8, %fd9 , %fd7;
	fma.rn.f64 %fd7, %fd8, %fd9 , %fd7;
	fma.rn.f64 %fd7, %fd8, %fd9 , %fd7;
	}
	// end inline asm
	// begin inline asm
	{	
fma.rn.f64 %fd7, %fd8, %fd9 , %fd7;
	fma.rn.f64 %fd7, %fd8, %fd9 , %fd7;
	fma.rn.f64 %fd7, %fd8, %fd9 , %fd7;
	fma.rn.f64 %fd7, %fd8, %fd9 , %fd7;
	}
	// end inline asm
	// begin inline asm
	{	
fma.rn.f64 %fd7, %fd8, %fd9 , %fd7;
	fma.rn.f64 %fd7, %fd8, %fd9 , %fd7;
	fma.rn.f64 %fd7, %fd8, %fd9 , %fd7;
	fma.rn.f64 %fd7, %fd8, %fd9 , %fd7;
	}
	// end inline asm
	// begin inline asm
	{	
fma.rn.f64 %fd7, %fd8, %fd9 , %fd7;
	fma.rn.f64 %fd7, %fd8, %fd9 , %fd7;
	fma.rn.f64 %fd7, %fd8, %fd9 , %fd7;
	fma.rn.f64 %fd7, %fd8, %fd9 , %fd7;
	}
	// end inline asm
	// begin inline asm
	{	
fma.rn.f64 %fd7, %fd8, %fd9 , %fd7;
	fma.rn.f64 %fd7, %fd8, %fd9 , %fd7;
	fma.rn.f64 %fd7, %fd8, %fd9 , %fd7;
	fma.rn.f64 %fd7, %fd8, %fd9 , %fd7;
	}
	// end inline asm
	// begin inline asm
	{	
fma.rn.f64 %fd7, %fd8, %fd9 , %fd7;
	fma.rn.f64 %fd7, %fd8, %fd9 , %fd7;
	fma.rn.f64 %fd7, %fd8, %fd9 , %fd7;
	fma.rn.f64 %fd7, %fd8, %fd9 , %fd7;
	}
	// end inline asm
	// begin inline asm
	{	
fma.rn.f64 %fd7, %fd8, %fd9 , %fd7;
	fma.rn.f64 %fd7, %fd8, %fd9 , %fd7;
	fma.rn.f64 %fd7, %fd8, %fd9 , %fd7;
	fma.rn.f64 %fd7, %fd8, %fd9 , %fd7;
	}
	// end inline asm
	// begin inline asm
	{	
fma.rn.f64 %fd7, %fd8, %fd9 , %fd7;
	fma.rn.f64 %fd7, %fd8, %fd9 , %fd7;
	fma.rn.f64 %fd7, %fd8, %fd9 , %fd7;
	fma.rn.f64 %fd7, %fd8, %fd9 , %fd7;
	}
	// end inline asm
	// begin inline asm
	{	
fma.rn.f64 %fd7, %fd8, %fd9 , %fd7;
	fma.rn.f64 %fd7, %fd8, %fd9 , %fd7;
	fma.rn.f64 %fd7, %fd8, %fd9 , %fd7;
	fma.rn.f64 %fd7, %fd8, %fd9 , %fd7;
	}
	// end inline asm
	// begin inline asm
	{	
fma.rn.f64 %fd7, %fd8, %fd9 , %fd7;
	fma.rn.f64 %fd7, %fd8, %fd9 , %fd7;
	fma.rn.f64 %fd7, %fd8, %fd9 , %fd7;
	fma.rn.f64 %fd7, %fd8, %fd9 , %fd7;
	}
	// end inline asm
	// begin inline asm
	{	
fma.rn.f64 %fd7, %fd8, %fd9 , %fd7;
	fma.rn.f64 %fd7, %fd8, %fd9 , %fd7;
	fma.rn.f64 %fd7, %fd8, %fd9 , %fd7;
	fma.rn.f64 %fd7, %fd8, %fd9 , %fd7;
	}
	// end inline asm
	// begin inline asm
	{	
fma.rn.f64 %fd7, %fd8, %fd9 , %fd7;
	fma.rn.f64 %fd7, %fd8, %fd9 , %fd7;
	fma.rn.f64 %fd7, %fd8, %fd9 , %fd7;
	fma.rn.f64 %fd7, %fd8, %fd9 , %fd7;
	}
	// end inline asm
	// begin inline asm
	{	
fma.rn.f64 %fd7, %fd8, %fd9 , %fd7;
	fma.rn.f64 %fd7, %fd8, %fd9 , %fd7;
	fma.rn.f64 %fd7, %fd8, %fd9 , %fd7;
	fma.rn.f64 %fd7, %fd8, %fd9 , %fd7;
	}
	// end inline asm
	// begin inline asm
	{	
fma.rn.f64 %fd7, %fd8, %fd9 , %fd7;
	fma.rn.f64 %fd7, %fd8, %fd9 , %fd7;
	fma.rn.f64 %fd7, %fd8, %fd9 , %fd7;
	fma.rn.f64 %fd7, %fd8, %fd9 , %fd7;
	}
	// end inline asm
	// begin inline asm
	{	
fma.rn.f64 %fd7, %fd8, %fd9 , %fd7;
	fma.rn.f64 %fd7, %fd8, %fd9 , %fd7;
	fma.rn.f64 %fd7, %fd8, %fd9 , %fd7;
	fma.rn.f64 %fd7, %fd8, %fd9 , %fd7;
	}
	// end inline asm
	// begin inline asm
	{	
fma.rn.f64 %fd7, %fd8, %fd9 , %fd7;
	fma.rn.f64 %fd7, %fd8, %fd9 , %fd7;
	fma.rn.f64 %fd7, %fd8, %fd9 , %fd7;
	fma.rn.f64 %fd7, %fd8, %fd9 , %fd7;
	}
	// end inline asm
	// begin inline asm
	{	
fma.rn.f64 %fd7, %fd8, %fd9 , %fd7;
	fma.rn.f64 %fd7, %fd8, %fd9 , %fd7;
	fma.rn.f64 %fd7, %fd8, %fd9 , %fd7;
	fma.rn.f64 %fd7, %fd8, %fd9 , %fd7;
	}
	// end inline asm
	// begin inline asm
	{	
fma.rn.f64 %fd7, %fd8, %fd9 , %fd7;
	fma.rn.f64 %fd7, %fd8, %fd9 , %fd7;
	fma.rn.f64 %fd7, %fd8, %fd9 , %fd7;
	fma.rn.f64 %fd7, %fd8, %fd9 , %fd7;
	}
	// end inline asm
	// begin inline asm
	{	
fma.rn.f64 %fd7, %fd8, %fd9 , %fd7;
	fma.rn.f64 %fd7, %fd8, %fd9 , %fd7;
	fma.rn.f64 %fd7, %fd8, %fd9 , %fd7;
	fma.rn.f64 %fd7, %fd8, %fd9 , %fd7;
	}
	// end inline asm
	// begin inline asm
	{	
fma.rn.f64 %fd7, %fd8, %fd9 , %fd7;
	fma.rn.f64 %fd7, %fd8, %fd9 , %fd7;
	fma.rn.f64 %fd7, %fd8, %fd9 , %fd7;
	fma.rn.f64 %fd7, %fd8, %fd9 , %fd7;
	}
	// end inline asm
	// begin inline asm
	{	
fma.rn.f64 %fd7, %fd8, %fd9 , %fd7;
	fma.rn.f64 %fd7, %fd8, %fd9 , %fd7;
	fma.rn.f64 %fd7, %fd8, %fd9 , %fd7;
	fma.rn.f64 %fd7, %fd8, %fd9 , %fd7;
	}
	// end inline asm
	// begin inline asm
	{	
fma.rn.f64 %fd7, %fd8, %fd9 , %fd7;
	fma.rn.f64 %fd7, %fd8, %fd9 , %fd7;
	fma.rn.f64 %fd7, %fd8, %fd9 , %fd7;
	fma.rn.f64 %fd7, %fd8, %fd9 , %fd7;
	}
	// end inline asm
	// begin inline asm
	{	
fma.rn.f64 %fd7, %fd8, %fd9 , %fd7;
	fma.rn.f64 %fd7, %fd8, %fd9 , %fd7;
	fma.rn.f64 %fd7, %fd8, %fd9 , %fd7;
	fma.rn.f64 %fd7, %fd8, %fd9 , %fd7;
	}
	// end inline asm
	// begin inline asm
	{	
fma.rn.f64 %fd7, %fd8, %fd9 , %fd7;
	fma.rn.f64 %fd7, %fd8, %fd9 , %fd7;
	fma.rn.f64 %fd7, %fd8, %fd9 , %fd7;
	fma.rn.f64 %fd7, %fd8, %fd9 , %fd7;
	}
	// end inline asm
	// begin inline asm
	{	
fma.rn.f64 %fd7, %fd8, %fd9 , %fd7;
	fma.rn.f64 %fd7, %fd8, %fd9 , %fd7;
	fma.rn.f64 %fd7, %fd8, %fd9 , %fd7;
	fma.rn.f64 %fd7, %fd8, %fd9 , %fd7;
	}
	// end inline asm
	// begin inline asm
	{	
fma.rn.f64 %fd7, %fd8, %fd9 , %fd7;
	fma.rn.f64 %fd7, %fd8, %fd9 , %fd7;
	fma.rn.f64 %fd7, %fd8, %fd9 , %fd7;
	fma.rn.f64 %fd7, %fd8, %fd9 , %fd7;
	}
	// end inline asm
	// begin inline asm
	{	
fma.rn.f64 %fd7, %fd8, %fd9 , %fd7;
	fma.rn.f64 %fd7, %fd8, %fd9 , %fd7;
	fma.rn.f64 %fd7, %fd8, %fd9 , %fd7;
	fma.rn.f64 %fd7, %fd8, %fd9 , %fd7;
	}
	// end inline asm
	// begin inline asm
	{	
fma.rn.f64 %fd7, %fd8, %fd9 , %fd7;
	fma.rn.f64 %fd7, %fd8, %fd9 , %fd7;
	fma.rn.f64 %fd7, %fd8, %fd9 , %fd7;
	fma.rn.f64 %fd7, %fd8, %fd9 , %fd7;
	}
	// end inline asm
	// begin inline asm
	{	
fma.rn.f64 %fd7, %fd8, %fd9 , %fd7;
	fma.rn.f64 %fd7, %fd8, %fd9 , %fd7;
	fma.rn.f64 %fd7, %fd8, %fd9 , %fd7;
	fma.rn.f64 %fd7, %fd8, %fd9 , %fd7;
	}
	// end inline asm
	// begin inline asm
	{	
fma.rn.f64 %fd7, %fd8, %fd9 , %fd7;
	fma.rn.f64 %fd7, %fd8, %fd9 , %fd7;
	fma.rn.f64 %fd7, %fd8, %fd9 , %fd7;
	fma.rn.f64 %fd7, %fd8, %fd9 , %fd7;
	}
	// end inline asm
	// begin inline asm
	{	
fma.rn.f64 %fd7, %fd8, %fd9 , %fd7;
	fma.rn.f64 %fd7, %fd8, %fd9 , %fd7;
	fma.rn.f64 %fd7, %fd8, %fd9 , %fd7;
	fma.rn.f64 %fd7, %fd8, %fd9 , %fd7;
	}
	// end inline asm
	// begin inline asm
	{	
fma.rn.f64 %fd7, %fd8, %fd9 , %fd7;
	fma.rn.f64 %fd7, %fd8, %fd9 , %fd7;
	fma.rn.f64 %fd7, %fd8, %fd9 , %fd7;
	fma.rn.f64 %fd7, %fd8, %fd9 , %fd7;
	}
	// end inline asm
	// begin inline asm
	{	
fma.rn.f64 %fd7, %fd8, %fd9 , %fd7;
	fma.rn.f64 %fd7, %fd8, %fd9 , %fd7;
	fma.rn.f64 %fd7, %fd8, %fd9 , %fd7;
	fma.rn.f64 %fd7, %fd8, %fd9 , %fd7;
	}
	// end inline asm
	// begin inline asm
	{	
fma.rn.f64 %fd7, %fd8, %fd9 , %fd7;
	fma.rn.f64 %fd7, %fd8, %fd9 , %fd7;
	fma.rn.f64 %fd7, %fd8, %fd9 , %fd7;
	fma.rn.f64 %fd7, %fd8, %fd9 , %fd7;
	}
	// end inline asm
	// begin inline asm
	{	
fma.rn.f64 %fd7, %fd8, %fd9 , %fd7;
	fma.rn.f64 %fd7, %fd8, %fd9 , %fd7;
	fma.rn.f64 %fd7, %fd8, %fd9 , %fd7;
	fma.rn.f64 %fd7, %fd8, %fd9 , %fd7;
	}
	// end inline asm
	// begin inline asm
	{	
fma.rn.f64 %fd7, %fd8, %fd9 , %fd7;
	fma.rn.f64 %fd7, %fd8, %fd9 , %fd7;
	fma.rn.f64 %fd7, %fd8, %fd9 , %fd7;
	fma.rn.f64 %fd7, %fd8, %fd9 , %fd7;
	}
	// end inline asm
	// begin inline asm
	{	
fma.rn.f64 %fd7, %fd8, %fd9 , %fd7;
	fma.rn.f64 %fd7, %fd8, %fd9 , %fd7;
	fma.rn.f64 %fd7, %fd8, %fd9 , %fd7;
	fma.rn.f64 %fd7, %fd8, %fd9 , %fd7;
	}
	// end inline asm
	// begin inline asm
	{	
fma.rn.f64 %fd7, %fd8, %fd9 , %fd7;
	fma.rn.f64 %fd7, %fd8, %fd9 , %fd7;
	fma.rn.f64 %fd7, %fd8, %fd9 , %fd7;
	fma.rn.f64 %fd7, %fd8, %fd9 , %fd7;
	}
	// end inline asm
	// begin inline asm
	{	
fma.rn.f64 %fd7, %fd8, %fd9 , %fd7;
	fma.rn.f64 %fd7, %fd8, %fd9 , %fd7;
	fma.rn.f64 %fd7, %fd8, %fd9 , %fd7;
	fma.rn.f64 %fd7, %fd8, %fd9 , %fd7;
	}
	// end inline asm
	// begin inline asm
	{	
fma.rn.f64 %fd7, %fd8, %fd9 , %fd7;
	fma.rn.f64 %fd7, %fd8, %fd9 , %fd7;
	fma.rn.f64 %fd7, %fd8, %fd9 , %fd7;
	fma.rn.f64 %fd7, %fd8, %fd9 , %fd7;
	}
	// end inline asm
	// begin inline asm
	{	
fma.rn.f64 %fd7, %fd8, %fd9 , %fd7;
	fma.rn.f64 %fd7, %fd8, %fd9 , %fd7;
	fma.rn.f64 %fd7, %fd8, %fd9 , %fd7;
	fma.rn.f64 %fd7, %fd8, %fd9 , %fd7;
	}
	// end inline asm
	// begin inline asm
	{	
fma.rn.f64 %fd7, %fd8, %fd9 , %fd7;
	fma.rn.f64 %fd7, %fd8, %fd9 , %fd7;
	fma.rn.f64 %fd7, %fd8, %fd9 , %fd7;
	fma.rn.f64 %fd7, %fd8, %fd9 , %fd7;
	}
	// end inline asm
	// begin inline asm
	{	
fma.rn.f64 %fd7, %fd8, %fd9 , %fd7;
	fma.rn.f64 %fd7, %fd8, %fd9 , %fd7;
	fma.rn.f64 %fd7, %fd8, %fd9 , %fd7;
	fma.rn.f64 %fd7, %fd8, %fd9 , %fd7;
	}
	// end inline asm
	// begin inline asm
	{	
fma.rn.f64 %fd7, %fd8, %fd9 , %fd7;
	fma.rn.f64 %fd7, %fd8, %fd9 , %fd7;
	fma.rn.f64 %fd7, %fd8, %fd9 , %fd7;
	fma.rn.f64 %fd7, %fd8, %fd9 , %fd7;
	}
	// end inline asm
	// begin inline asm
	{	
fma.rn.f64 %fd7, %fd8, %fd9 , %fd7;
	fma.rn.f64 %fd7, %fd8, %fd9 , %fd7;
	fma.rn.f64 %fd7, %fd8, %fd9 , %fd7;
	fma.rn.f64 %fd7, %fd8, %fd9 , %fd7;
	}
	// end inline asm
	// begin inline asm
	{	
fma.rn.f64 %fd7, %fd8, %fd9 , %fd7;
	fma.rn.f64 %fd7, %fd8, %fd9 , %fd7;
	fma.rn.f64 %fd7, %fd8, %fd9 , %fd7;
	fma.rn.f64 %fd7, %fd8, %fd9 , %fd7;
	}
	// end inline asm
	// begin inline asm
	{	
fma.rn.f64 %fd7, %fd8, %fd9 , %fd7;
	fma.rn.f64 %fd7, %fd8, %fd9 , %fd7;
	fma.rn.f64 %fd7, %fd8, %fd9 , %fd7;
	fma.rn.f64 %fd7, %fd8, %fd9 , %fd7;
	}
	// end inline asm
	// begin inline asm
	{	
fma.rn.f64 %fd7, %fd8, %fd9 , %fd7;
	fma.rn.f64 %fd7, %fd8, %fd9 , %fd7;
	fma.rn.f64 %fd7, %fd8, %fd9 , %fd7;
	fma.rn.f64 %fd7, %fd8, %fd9 , %fd7;
	}
	// end inline asm
	// begin inline asm
	{	
fma.rn.f64 %fd7, %fd8, %fd9 , %fd7;
	fma.rn.f64 %fd7, %fd8, %fd9 , %fd7;
	fma.rn.f64 %fd7, %fd8, %fd9 , %fd7;
	fma.rn.f64 %fd7, %fd8, %fd9 , %fd7;
	}
	// end inline asm
	// begin inline asm
	{	
fma.rn.f64 %fd7, %fd8, %fd9 , %fd7;
	fma.rn.f64 %fd7, %fd8, %fd9 , %fd7;
	fma.rn.f64 %fd7, %fd8, %fd9 , %fd7;
	fma.rn.f64 %fd7, %fd8, %fd9 , %fd7;
	}
	// end inline asm
	// begin inline asm
	{	
fma.rn.f64 %fd7, %fd8, %fd9 , %fd7;
	fma.rn.f64 %fd7, %fd8, %fd9 , %fd7;
	fma.rn.f64 %fd7, %fd8, %fd9 , %fd7;
	fma.rn.f64 %fd7, %fd8, %fd9 , %fd7;
	}
	// end inline asm
	// begin inline asm
	{	
fma.rn.f64 %fd7, %fd8, %fd9 , %fd7;
	fma.rn.f64 %fd7, %fd8, %fd9 , %fd7;
	fma.rn.f64 %fd7, %fd8, %fd9 , %fd7;
	fma.rn.f64 %fd7, %fd8, %fd9 , %fd7;
	}
	// end inline asm
	// begin inline asm
	{	
fma.rn.f64 %fd7, %fd8, %fd9 , %fd7;
	fma.rn.f64 %fd7, %fd8, %fd9 , %fd7;
	fma.rn.f64 %fd7, %fd8, %fd9 , %fd7;
	fma.rn.f64 %fd7, %fd8, %fd9 , %fd7;
	}
	// end inline asm
	// begin inline asm
	{	
fma.rn.f64 %fd7, %fd8, %fd9 , %fd7;
	fma.rn.f64 %fd7, %fd8, %fd9 , %fd7;
	fma.rn.f64 %fd7, %fd8, %fd9 , %fd7;
	fma.rn.f64 %fd7, %fd8, %fd9 , %fd7;
	}
	// end inline asm
	// begin inline asm
	{	
fma.rn.f64 %fd7, %fd8, %fd9 , %fd7;
	fma.rn.f64 %fd7, %fd8, %fd9 , %fd7;
	fma.rn.f64 %fd7, %fd8, %fd9 , %fd7;
	fma.rn.f64 %fd7, %fd8, %fd9 , %fd7;
	}
	// end inline asm
	// begin inline asm
	{	
fma.rn.f64 %fd7, %fd8, %fd9 , %fd7;
	fma.rn.f64 %fd7, %fd8, %fd9 , %fd7;
	fma.rn.f64 %fd7, %fd8, %fd9 , %fd7;
	fma.rn.f64 %fd7, %fd8, %fd9 , %fd7;
	}
	// end inline asm
	// begin inline asm
	{	
fma.rn.f64 %fd7, %fd8, %fd9 , %fd7;
	fma.rn.f64 %fd7, %fd8, %fd9 , %fd7;
	fma.rn.f64 %fd7, %fd8, %fd9 , %fd7;
	fma.rn.f64 %fd7, %fd8, %fd9 , %fd7;
	}
	// end inline asm
	// begin inline asm
	{	
fma.rn.f64 %fd7, %fd8, %fd9 , %fd7;
	fma.rn.f64 %fd7, %fd8, %fd9 , %fd7;
	fma.rn.f64 %fd7, %fd8, %fd9 , %fd7;
	fma.rn.f64 %fd7, %fd8, %fd9 , %fd7;
	}
	// end inline asm
	// begin inline asm
	{	
fma.rn.f64 %fd7, %fd8, %fd9 , %fd7;
	fma.rn.f64 %fd7, %fd8, %fd9 , %fd7;
	fma.rn.f64 %fd7, %fd8, %fd9 , %fd7;
	fma.rn.f64 %fd7, %fd8, %fd9 , %fd7;
	}
	// end inline asm
	// begin inline asm
	{	
fma.rn.f64 %fd7, %fd8, %fd9 , %fd7;
	fma.rn.f64 %fd7, %fd8, %fd9 , %fd7;
	fma.rn.f64 %fd7, %fd8, %fd9 , %fd7;
	fma.rn.f64 %fd7, %fd8, %fd9 , %fd7;
	}
	// end inline asm
	// begin inline asm
	{	
fma.rn.f64 %fd7, %fd8, %fd9 , %fd7;
	fma.rn.f64 %fd7, %fd8, %fd9 , %fd7;
	fma.rn.f64 %fd7, %fd8, %fd9 , %fd7;
	fma.rn.f64 %fd7, %fd8, %fd9 , %fd7;
	}
	// end inline asm
	// begin inline asm
	{	
fma.rn.f64 %fd7, %fd8, %fd9 , %fd7;
	fma.rn.f64 %fd7, %fd8, %fd9 , %fd7;
	fma.rn.f64 %fd7, %fd8, %fd9 , %fd7;
	fma.rn.f64 %fd7, %fd8, %fd9 , %fd7;
	}
	// end inline asm
	// begin inline asm
	{	
fma.rn.f64 %fd7, %fd8, %fd9 , %fd7;
	fma.rn.f64 %fd7, %fd8, %fd9 , %fd7;
	fma.rn.f64 %fd7, %fd8, %fd9 , %fd7;
	fma.rn.f64 %fd7, %fd8, %fd9 , %fd7;
	}
	// end inline asm
	// begin inline asm
	{	
fma.rn.f64 %fd7, %fd8, %fd9 , %fd7;
	fma.rn.f64 %fd7, %fd8, %fd9 , %fd7;
	fma.rn.f64 %fd7, %fd8, %fd9 , %fd7;
	fma.rn.f64 %fd7, %fd8, %fd9 , %fd7;
	}
	// end inline asm
	// begin inline asm
	{	
fma.rn.f64 %fd7, %fd8, %fd9 , %fd7;
	fma.rn.f64 %fd7, %fd8, %fd9 , %fd7;
	fma.rn.f64 %fd7, %fd8, %fd9 , %fd7;
	fma.rn.f64 %fd7, %fd8, %fd9 , %fd7;
	}
	// end inline asm
	// begin inline asm
	{	
fma.rn.f64 %fd7, %fd8, %fd9 , %fd7;
	fma.rn.f64 %fd7, %fd8, %fd9 , %fd7;
	fma.rn.f64 %fd7, %fd8, %fd9 , %fd7;
	fma.rn.f64 %fd7, %fd8, %fd9 , %fd7;
	}
	// end inline asm
	// begin inline asm
	{	
fma.rn.f64 %fd7, %fd8, %fd9 , %fd7;
	fma.rn.f64 %fd7, %fd8, %fd9 , %fd7;
	fma.rn.f64 %fd7, %fd8, %fd9 , %fd7;
	fma.rn.f64 %fd7, %fd8, %fd9 , %fd7;
	}
	// end inline asm
	// begin inline asm
	{	
fma.rn.f64 %fd7, %fd8, %fd9 , %fd7;
	fma.rn.f64 %fd7, %fd8, %fd9 , %fd7;
	fma.rn.f64 %fd7, %fd8, %fd9 , %fd7;
	fma.rn.f64 %fd7, %fd8, %fd9 , %fd7;
	}
	// end inline asm
	// begin inline asm
	{	
fma.rn.f64 %fd7, %fd8, %fd9 , %fd7;
	fma.rn.f64 %fd7, %fd8, %fd9 , %fd7;
	fma.rn.f64 %fd7, %fd8, %fd9 , %fd7;
	fma.rn.f64 %fd7, %fd8, %fd9 , %fd7;
	}
	// end inline asm
	// begin inline asm
	{	
fma.rn.f64 %fd7, %fd8, %fd9 , %fd7;
	fma.rn.f64 %fd7, %fd8, %fd9 , %fd7;
	fma.rn.f64 %fd7, %fd8, %fd9 , %fd7;
	fma.rn.f64 %fd7, %fd8, %fd9 , %fd7;
	}
	// end inline asm
	// begin inline asm
	{	
fma.rn.f64 %fd7, %fd8, %fd9 , %fd7;
	fma.rn.f64 %fd7, %fd8, %fd9 , %fd7;
	fma.rn.f64 %fd7, %fd8, %fd9 , %fd7;
	fma.rn.f64 %fd7, %fd8, %fd9 , %fd7;
	}
	// end inline asm
	// begin inline asm
	{	
fma.rn.f64 %fd7, %fd8, %fd9 , %fd7;
	fma.rn.f64 %fd7, %fd8, %fd9 , %fd7;
	fma.rn.f64 %fd7, %fd8, %fd9 , %fd7;
	fma.rn.f64 %fd7, %fd8, %fd9 , %fd7;
	}
	// end inline asm
	// begin inline asm
	{	
fma.rn.f64 %fd7, %fd8, %fd9 , %fd7;
	fma.rn.f64 %fd7, %fd8, %fd9 , %fd7;
	fma.rn.f64 %fd7, %fd8, %fd9 , %fd7;
	fma.rn.f64 %fd7, %fd8, %fd9 , %fd7;
	}
	// end inline asm
	// begin inline asm
	{	
fma.rn.f64 %fd7, %fd8, %fd9 , %fd7;
	fma.rn.f64 %fd7, %fd8, %fd9 , %fd7;
	fma.rn.f64 %fd7, %fd8, %fd9 , %fd7;
	fma.rn.f64 %fd7, %fd8, %fd9 , %fd7;
	}
	// end inline asm
	// begin inline asm
	{	
fma.rn.f64 %fd7, %fd8, %fd9 , %fd7;
	fma.rn.f64 %fd7, %fd8, %fd9 , %fd7;
	fma.rn.f64 %fd7, %fd8, %fd9 , %fd7;
	fma.rn.f64 %fd7, %fd8, %fd9 , %fd7;
	}
	// end inline asm
	// begin inline asm
	{	
fma.rn.f64 %fd7, %fd8, %fd9 , %fd7;
	fma.rn.f64 %fd7, %fd8, %fd9 , %fd7;
	fma.rn.f64 %fd7, %fd8, %fd9 , %fd7;
	fma.rn.f64 %fd7, %fd8, %fd9 , %fd7;
	}
	// end inline asm
	// begin inline asm
	{	
fma.rn.f64 %fd7, %fd8, %fd9 , %fd7;
	fma.rn.f64 %fd7, %fd8, %fd9 , %fd7;
	fma.rn.f64 %fd7, %fd8, %fd9 , %fd7;
	fma.rn.f64 %fd7, %fd8, %fd9 , %fd7;
	}
	// end inline asm
	// begin inline asm
	{	
fma.rn.f64 %fd7, %fd8, %fd9 , %fd7;
	fma.rn.f64 %fd7, %fd8, %fd9 , %fd7;
	fma.rn.f64 %fd7, %fd8, %fd9 , %fd7;
	fma.rn.f64 %fd7, %fd8, %fd9 , %fd7;
	}
	// end inline asm
	// begin inline asm
	{	
fma.rn.f64 %fd7, %fd8, %fd9 , %fd7;
	fma.rn.f64 %fd7, %fd8, %fd9 , %fd7;
	fma.rn.f64 %fd7, %fd8, %fd9 , %fd7;
	fma.rn.f64 %fd7, %fd8, %fd9 , %fd7;
	}
	// end inline asm
	// begin inline asm
	{	
fma.rn.f64 %fd7, %fd8, %fd9 , %fd7;
	fma.rn.f64 %fd7, %fd8, %fd9 , %fd7;
	fma.rn.f64 %fd7, %fd8, %fd9 , %fd7;
	fma.rn.f64 %fd7, %fd8, %fd9 , %fd7;
	}
	// end inline asm
	// begin inline asm
	{	
fma.rn.f64 %fd7, %fd8, %fd9 , %fd7;
	fma.rn.f64 %fd7, %fd8, %fd9 , %fd7;
	fma.rn.f64 %fd7, %fd8, %fd9 , %fd7;
	fma.rn.f64 %fd7, %fd8, %fd9 , %fd7;
	}
	// end inline asm
	// begin inline asm
	{	
fma.rn.f64 %fd7, %fd8, %fd9 , %fd7;
	fma.rn.f64 %fd7, %fd8, %fd9 , %fd7;
	fma.rn.f64 %fd7, %fd8, %fd9 , %fd7;
	fma.rn.f64 %fd7, %fd8, %fd9 , %fd7;
	}
	// end inline asm
	// begin inline asm
	{	
fma.rn.f64 %fd7, %fd8, %fd9 , %fd7;
	fma.rn.f64 %fd7, %fd8, %fd9 , %fd7;
	fma.rn.f64 %fd7, %fd8, %fd9 , %fd7;
	fma.rn.f64 %fd7, %fd8, %fd9 , %fd7;
	}
	// end inline asm
	// begin inline asm
	{	
fma.rn.f64 %fd7, %fd8, %fd9 , %fd7;
	fma.rn.f64 %fd7, %fd8, %fd9 , %fd7;
	fma.rn.f64 %fd7, %fd8, %fd9 , %fd7;
	fma.rn.f64 %fd7, %fd8, %fd9 , %fd7;
	}
	// end inline asm
	// begin inline asm
	{	
fma.rn.f64 %fd7, %fd8, %fd9 , %fd7;
	fma.rn.f64 %fd7, %fd8, %fd9 , %fd7;
	fma.rn.f64 %fd7, %fd8, %fd9 , %fd7;
	fma.rn.f64 %fd7, %fd8, %fd9 , %fd7;
	}
	// end inline asm
	// begin inline asm
	{	
fma.rn.f64 %fd7, %fd8, %fd9 , %fd7;
	fma.rn.f64 %fd7, %fd8, %fd9 , %fd7;
	fma.rn.f64 %fd7, %fd8, %fd9 , %fd7;
	fma.rn.f64 %fd7, %fd8, %fd9 , %fd7;
	}
	// end inline asm
	// begin inline asm
	{	
fma.rn.f64 %fd7, %fd8, %fd9 , %fd7;
	fma.rn.f64 %fd7, %fd8, %fd9 , %fd7;
	fma.rn.f64 %fd7, %fd8, %fd9 , %fd7;
	fma.rn.f64 %fd7, %fd8, %fd9 , %fd7;
	}
	// end inline asm
	// begin inline asm
	{	
fma.rn.f64 %fd7, %fd8, %fd9 , %fd7;
	fma.rn.f64 %fd7, %fd8, %fd9 , %fd7;
	fma.rn.f64 %fd7, %fd8, %fd9 , %fd7;
	fma.rn.f64 %fd7, %fd8, %fd9 , %fd7;
	}
	// end inline asm
	// begin inline asm
	{	
fma.rn.f64 %fd7, %fd8, %fd9 , %fd7;
	fma.rn.f64 %fd7, %fd8, %fd9 , %fd7;
	fma.rn.f64 %fd7, %fd8, %fd9 , %fd7;
	fma.rn.f64 %fd7, %fd8, %fd9 , %fd7;
	}
	// end inline asm
	// begin inline asm
	{	
fma.rn.f64 %fd7, %fd8, %fd9 , %fd7;
	fma.rn.f64 %fd7, %fd8, %fd9 , %fd7;
	fma.rn.f64 %fd7, %fd8, %fd9 , %fd7;
	fma.rn.f64 %fd7, %fd8, %fd9 , %fd7;
	}
	// end inline asm
	// begin inline asm
	{	
fma.rn.f64 %fd7, %fd8, %fd9 , %fd7;
	fma.rn.f64 %fd7, %fd8, %fd9 , %fd7;
	fma.rn.f64 %fd7, %fd8, %fd9 , %fd7;
	fma.rn.f64 %fd7, %fd8, %fd9 , %fd7;
	}
	// end inline asm
	// begin inline asm
	{	
fma.rn.f64 %fd7, %fd8, %fd9 , %fd7;
	fma.rn.f64 %fd7, %fd8, %fd9 , %fd7;
	fma.rn.f64 %fd7, %fd8, %fd9 , %fd7;
	fma.rn.f64 %fd7, %fd8, %fd9 , %fd7;
	}
	// end inline asm
	// begin inline asm
	{	
fma.rn.f64 %fd7, %fd8, %fd9 , %fd7;
	fma.rn.f64 %fd7, %fd8, %fd9 , %fd7;
	fma.rn.f64 %fd7, %fd8, %fd9 , %fd7;
	fma.rn.f64 %fd7, %fd8, %fd9 , %fd7;
	}
	// end inline asm
	// begin inline asm
	{	
fma.rn.f64 %fd7, %fd8, %fd9 , %fd7;
	fma.rn.f64 %fd7, %fd8, %fd9 , %fd7;
	fma.rn.f64 %fd7, %fd8, %fd9 , %fd7;
	fma.rn.f64 %fd7, %fd8, %fd9 , %fd7;
	}
	// end inline asm
	// begin inline asm
	{	
fma.rn.f64 %fd7, %fd8, %fd9 , %fd7;
	fma.rn.f64 %fd7, %fd8, %fd9 , %fd7;
	fma.rn.f64 %fd7, %fd8, %fd9 , %fd7;
	fma.rn.f64 %fd7, %fd8, %fd9 , %fd7;
	}
	// end inline asm
	// begin inline asm
	{	
fma.rn.f64 %fd7, %fd8, %fd9 , %fd7;
	fma.rn.f64 %fd7, %fd8, %fd9 , %fd7;
	fma.rn.f64 %fd7, %fd8, %fd9 , %fd7;
	fma.rn.f64 %fd7, %fd8, %fd9 , %fd7;
	}
	// end inline asm
	// begin inline asm
	{	
fma.rn.f64 %fd7, %fd8, %fd9 , %fd7;
	fma.rn.f64 %fd7, %fd8, %fd9 , %fd7;
	fma.rn.f64 %fd7, %fd8, %fd9 , %fd7;
	fma.rn.f64 %fd7, %fd8, %fd9 , %fd7;
	}
	// end inline asm
	// begin inline asm
	{	
fma.rn.f64 %fd7, %fd8, %fd9 , %fd7;
	fma.rn.f64 %fd7, %fd8, %fd9 , %fd7;
	fma.rn.f64 %fd7, %fd8, %fd9 , %fd7;
	fma.rn.f64 %fd7, %fd8, %fd9 , %fd7;
	}
	// end inline asm
	// begin inline asm
	{	
fma.rn.f64 %fd7, %fd8, %fd9 , %fd7;
	fma.rn.f64 %fd7, %fd8, %fd9 , %fd7;
	fma.rn.f64 %fd7, %fd8, %fd9 , %fd7;
	fma.rn.f64 %fd7, %fd8, %fd9 , %fd7;
	}
	// end inline asm
	// begin inline asm
	{	
fma.rn.f64 %fd7, %fd8, %fd9 , %fd7;
	fma.rn.f64 %fd7, %fd8, %fd9 , %fd7;
	fma.rn.f64 %fd7, %fd8, %fd9 , %fd7;
	fma.rn.f64 %fd7, %fd8, %fd9 , %fd7;
	}
	// end inline asm
	// begin inline asm
	{	
fma.rn.f64 %fd7, %fd8, %fd9 , %fd7;
	fma.rn.f64 %fd7, %fd8, %fd9 , %fd7;
	fma.rn.f64 %fd7, %fd8, %fd9 , %fd7;
	fma.rn.f64 %fd7, %fd8, %fd9 , %fd7;
	}
	// end inline asm
	// begin inline asm
	{	
fma.rn.f64 %fd7, %fd8, %fd9 , %fd7;
	fma.rn.f64 %fd7, %fd8, %fd9 , %fd7;
	fma.rn.f64 %fd7, %fd8, %fd9 , %fd7;
	fma.rn.f64 %fd7, %fd8, %fd9 , %fd7;
	}
	// end inline asm
	// begin inline asm
	{	
fma.rn.f64 %fd7, %fd8, %fd9 , %fd7;
	fma.rn.f64 %fd7, %fd8, %fd9 , %fd7;
	fma.rn.f64 %fd7, %fd8, %fd9 , %fd7;
	fma.rn.f64 %fd7, %fd8, %fd9 , %fd7;
	}
	// end inline asm
	// begin inline asm
	{	
fma.rn.f64 %fd7, %fd8, %fd9 , %fd7;
	fma.rn.f64 %fd7, %fd8, %fd9 , %fd7;
	fma.rn.f64 %fd7, %fd8, %fd9 , %fd7;
	fma.rn.f64 %fd7, %fd8, %fd9 , %fd7;
	}
	// end inline asm
	// begin inline asm
	{	
fma.rn.f64 %fd7, %fd8, %fd9 , %fd7;
	fma.rn.f64 %fd7, %fd8, %fd9 , %fd7;
	fma.rn.f64 %fd7, %fd8, %fd9 , %fd7;
	fma.rn.f64 %fd7, %fd8, %fd9 , %fd7;
	}
	// end inline asm
	// begin inline asm
	{	
fma.rn.f64 %fd7, %fd8, %fd9 , %fd7;
	fma.rn.f64 %fd7, %fd8, %fd9 , %fd7;
	fma.rn.f64 %fd7, %fd8, %fd9 , %fd7;
	fma.rn.f64 %fd7, %fd8, %fd9 , %fd7;
	}
	// end inline asm
	// begin inline asm
	{	
fma.rn.f64 %fd7, %fd8, %fd9 , %fd7;
	fma.rn.f64 %fd7, %fd8, %fd9 , %fd7;
	fma.rn.f64 %fd7, %fd8, %fd9 , %fd7;
	fma.rn.f64 %fd7, %fd8, %fd9 , %fd7;
	}
	// end inline asm
	// begin inline asm
	{	
fma.rn.f64 %fd7, %fd8, %fd9 , %fd7;
	fma.rn.f64 %fd7, %fd8, %fd9 , %fd7;
	fma.rn.f64 %fd7, %fd8, %fd9 , %fd7;
	fma.rn.f64 %fd7, %fd8, %fd9 , %fd7;
	}
	// end inline asm
	// begin inline asm
	{	
fma.rn.f64 %fd7, %fd8, %fd9 , %fd7;
	fma.rn.f64 %fd7, %fd8, %fd9 , %fd7;
	fma.rn.f64 %fd7, %fd8, %fd9 , %fd7;
	fma.rn.f64 %fd7, %fd8, %fd9 , %fd7;
	}
	// end inline asm
	// begin inline asm
	{	
fma.rn.f64 %fd7, %fd8, %fd9 , %fd7;
	fma.rn.f64 %fd7, %fd8, %fd9 , %fd7;
	fma.rn.f64 %fd7, %fd8, %fd9 , %fd7;
	fma.rn.f64 %fd7, %fd8, %fd9 , %fd7;
	}
	// end inline asm
	// begin inline asm
	{	
fma.rn.f64 %fd7, %fd8, %fd9 , %fd7;
	fma.rn.f64 %fd7, %fd8, %fd9 , %fd7;
	fma.rn.f64 %fd7, %fd8, %fd9 , %fd7;
	fma.rn.f64 %fd7, %fd8, %fd9 , %fd7;
	}
	// end inline asm
	// begin inline asm
	{	
fma.rn.f64 %fd7, %fd8, %fd9 , %fd7;
	fma.rn.f64 %fd7, %fd8, %fd9 , %fd7;
	fma.rn.f64 %fd7, %fd8, %fd9 , %fd7;
	fma.rn.f64 %fd7, %fd8, %fd9 , %fd7;
	}
	// end inline asm
	// begin inline asm
	{	
fma.rn.f64 %fd7, %fd8, %fd9 , %fd7;
	fma.rn.f64 %fd7, %fd8, %fd9 , %fd7;
	fma.rn.f64 %fd7, %fd8, %fd9 , %fd7;
	fma.rn.f64 %fd7, %fd8, %fd9 , %fd7;
	}
	// end inline asm
	// begin inline asm
	{	
fma.rn.f64 %fd7, %fd8, %fd9 , %fd7;
	fma.rn.f64 %fd7, %fd8, %fd9 , %fd7;
	fma.rn.f64 %fd7, %fd8, %fd9 , %fd7;
	fma.rn.f64 %fd7, %fd8, %fd9 , %fd7;
	}
	// end inline asm
	// begin inline asm
	{	
fma.rn.f64 %fd7, %fd8, %fd9 , %fd7;
	fma.rn.f64 %fd7, %fd8, %fd9 , %fd7;
	fma.rn.f64 %fd7, %fd8, %fd9 , %fd7;
	fma.rn.f64 %fd7, %fd8, %fd9 , %fd7;
	}
	// end inline asm
	// begin inline asm
	{	
fma.rn.f64 %fd7, %fd8, %fd9 , %fd7;
	fma.rn.f64 %fd7, %fd8, %fd9 , %fd7;
	fma.rn.f64 %fd7, %fd8, %fd9 , %fd7;
	fma.rn.f64 %fd7, %fd8, %fd9 , %fd7;
	}
	// end inline asm
	// begin inline asm
	{	
fma.rn.f64 %fd7, %fd8, %fd9 , %fd7;
	fma.rn.f64 %fd7, %fd8, %fd9 , %fd7;
	fma.rn.f64 %fd7, %fd8, %fd9 , %fd7;
	fma.rn.f64 %fd7, %fd8, %fd9 , %fd7;
	}
	// end inline asm
	// begin inline asm
	{	
fma.rn.f64 %fd7, %fd8, %fd9 , %fd7;
	fma.rn.f64 %fd7, %fd8, %fd9 , %fd7;
	fma.rn.f64 %fd7, %fd8, %fd9 , %fd7;
	fma.rn.f64 %fd7, %fd8, %fd9 , %fd7;
	}
	// end inline asm
	// begin inline asm
	{	
fma.rn.f64 %fd7, %fd8, %fd9 , %fd7;
	fma.rn.f64 %fd7, %fd8, %fd9 , %fd7;
	fma.rn.f64 %fd7, %fd8, %fd9 , %fd7;
	fma.rn.f64 %fd7, %fd8, %fd9 , %fd7;
	}
	// end inline asm
	// begin inline asm
	{	
fma.rn.f64 %fd7, %fd8, %fd9 , %fd7;
	fma.rn.f64 %fd7, %fd8, %fd9 , %fd7;
	fma.rn.f64 %fd7, %fd8, %fd9 , %fd7;
	fma.rn.f64 %fd7, %fd8, %fd9 , %fd7;
	}
	// end inline asm
	// begin inline asm
	{	
fma.rn.f64 %fd7, %fd8, %fd9 , %fd7;
	fma.rn.f64 %fd7, %fd8, %fd9 , %fd7;
	fma.rn.f64 %fd7, %fd8, %fd9 , %fd7;
	fma.rn.f64 %fd7, %fd8, %fd9 , %fd7;
	}
	// end inline asm
	// begin inline asm
	{	
fma.rn.f64 %fd7, %fd8, %fd9 , %fd7;
	fma.rn.f64 %fd7, %fd8, %fd9 , %fd7;
	fma.rn.f64 %fd7, %fd8, %fd9 , %fd7;
	fma.rn.f64 %fd7, %fd8, %fd9 , %fd7;
	}
	// end inline asm
	// begin inline asm
	{	
fma.rn.f64 %fd7, %fd8, %fd9 , %fd7;
	fma.rn.f64 %fd7, %fd8, %fd9 , %fd7;
	fma.rn.f64 %fd7, %fd8, %fd9 , %fd7;
	fma.rn.f64 %fd7, %fd8, %fd9 , %fd7;
	}
	// end inline asm
	// begin inline asm
	{	
fma.rn.f64 %fd7, %fd8, %fd9 , %fd7;
	fma.rn.f64 %fd7, %fd8, %fd9 , %fd7;
	fma.rn.f64 %fd7, %fd8, %fd9 , %fd7;
	fma.rn.f64 %fd7, %fd8, %fd9 , %fd7;
	}
	// end inline asm
	// begin inline asm
	{	
fma.rn.f64 %fd7, %fd8, %fd9 , %fd7;
	fma.rn.f64 %fd7, %fd8, %fd9 , %fd7;
	fma.rn.f64 %fd7, %fd8, %fd9 , %fd7;
	fma.rn.f64 %fd7, %fd8, %fd9 , %fd7;
	}
	// end inline asm
	// begin inline asm
	{	
fma.rn.f64 %fd7, %fd8, %fd9 , %fd7;
	fma.rn.f64 %fd7, %fd8, %fd9 , %fd7;
	fma.rn.f64 %fd7, %fd8, %fd9 , %fd7;
	fma.rn.f64 %fd7, %fd8, %fd9 , %fd7;
	}
	// end inline asm
	// begin inline asm
	{	
fma.rn.f64 %fd7, %fd8, %fd9 , %fd7;
	fma.rn.f64 %fd7, %fd8, %fd9 , %fd7;
	fma.rn.f64 %fd7, %fd8, %fd9 , %fd7;
	fma.rn.f64 %fd7, %fd8, %fd9 , %fd7;
	}
	// end inline asm
	// begin inline asm
	{	
fma.rn.f64 %fd7, %fd8, %fd9 , %fd7;
	fma.rn.f64 %fd7, %fd8, %fd9 , %fd7;
	fma.rn.f64 %fd7, %fd8, %fd9 , %fd7;
	fma.rn.f64 %fd7, %fd8, %fd9 , %fd7;
	}
	// end inline asm
	// begin inline asm
	{	
fma.rn.f64 %fd7, %fd8, %fd9 , %fd7;
	fma.rn.f64 %fd7, %fd8, %fd9 , %fd7;
	fma.rn.f64 %fd7, %fd8, %fd9 , %fd7;
	fma.rn.f64 %fd7, %fd8, %fd9 , %fd7;
	}
	// end inline asm
	// begin inline asm
	{	
fma.rn.f64 %fd7, %fd8, %fd9 , %fd7;
	fma.rn.f64 %fd7, %fd8, %fd9 , %fd7;
	fma.rn.f64 %fd7, %fd8, %fd9 , %fd7;
	fma.rn.f64 %fd7, %fd8, %fd9 , %fd7;
	}
	// end inline asm
	// begin inline asm
	{	
fma.rn.f64 %fd7, %fd8, %fd9 , %fd7;
	fma.rn.f64 %fd7, %fd8, %fd9 , %fd7;
	fma.rn.f64 %fd7, %fd8, %fd9 , %fd7;
	fma.rn.f64 %fd7, %fd8, %fd9 , %fd7;
	}
	// end inline asm
	// begin inline asm
	{	
fma.rn.f64 %fd7, %fd8, %fd9 , %fd7;
	fma.rn.f64 %fd7, %fd8, %fd9 , %fd7;
	fma.rn.f64 %fd7, %fd8, %fd9 , %fd7;
	fma.rn.f64 %fd7, %fd8, %fd9 , %fd7;
	}
	// end inline asm
	// begin inline asm
	{	
fma.rn.f64 %fd7, %fd8, %fd9 , %fd7;
	fma.rn.f64 %fd7, %fd8, %fd9 , %fd7;
	fma.rn.f64 %fd7, %fd8, %fd9 , %fd7;
	fma.rn.f64 %fd7, %fd8, %fd9 , %fd7;
	}
	// end inline asm
	mov.f64 	%fd2138, %fd8;
	mov.f64 	%fd2137, %fd7;
	mov.f64 	%fd2139, %fd9;
	// begin inline asm
	{	
fma.rn.f64 %fd2137, %fd2138, %fd2139 , %fd2137;
	fma.rn.f64 %fd2137, %fd2138, %fd2139 , %fd2137;
	fma.rn.f64 %fd2137, %fd2138, %fd2139 , %fd2137;
	fma.rn.f64 %fd2137, %fd2138, %fd2139 , %fd2137;
	}
	// end inline asm
	// begin inline asm
	{	
fma.rn.f64 %fd2137, %fd2138, %fd2139 , %fd2137;
	fma.rn.f64 %fd2137, %fd2138, %fd2139 , %fd2137;
	fma.rn.f64 %fd2137, %fd2138, %fd2139 , %fd2137;
	fma.rn.f64 %fd2137, %fd2138, %fd2139 , %fd2137;
	}
	// end inline asm
	// begin inline asm
	{	
fma.rn.f64 %fd2137, %fd2138, %fd2139 , %fd2137;
	fma.rn.f64 %fd2137, %fd2138, %fd2139 , %fd2137;
	fma.rn.f64 %fd2137, %fd2138, %fd2139 , %fd2137;
	fma.rn.f64 %fd2137, %fd2138, %fd2139 , %fd2137;
	}
	// end inline asm
	// begin inline asm
	{	
fma.rn.f64 %fd2137, %fd2138, %fd2139 , %fd2137;
	fma.rn.f64 %fd2137, %fd2138, %fd2139 , %fd2137;
	fma.rn.f64 %fd2137, %fd2138, %fd2139 , %fd2137;
	fma.rn.f64 %fd2137, %fd2138, %fd2139 , %fd2137;
	}
	// end inline asm
	// begin inline asm
	{	
fma.rn.f64 %fd2137, %fd2138, %fd2139 , %fd2137;
	fma.rn.f64 %fd2137, %fd2138, %fd2139 , %fd2137;
	fma.rn.f64 %fd2137, %fd2138, %fd2139 , %fd2137;
	fma.rn.f64 %fd2137, %fd2138, %fd2139 , %fd2137;
	}
	// end inline asm
	// begin inline asm
	{	
fma.rn.f64 %fd2137, %fd2138, %fd2139 , %fd2137;
	fma.rn.f64 %fd2137, %fd2138, %fd2139 , %fd2137;
	fma.rn.f64 %fd2137, %fd2138, %fd2139 , %fd2137;
	fma.rn.f64 %fd2137, %fd2138, %fd2139 , %fd2137;
	}
	// end inline asm
	// begin inline asm
	{	
fma.rn.f64 %fd2137, %fd2138, %fd2139 , %fd2137;
	fma.rn.f64 %fd2137, %fd2138, %fd2139 , %fd2137;
	fma.rn.f64 %fd2137, %fd2138, %fd2139 , %fd2137;
	fma.rn.f64 %fd2137, %fd2138, %fd2139 , %fd2137;
	}
	// end inline asm
	// begin inline asm
	{	
fma.rn.f64 %fd2137, %fd2138, %fd2139 , %fd2137;
	fma.rn.f64 %fd2137, %fd2138, %fd2139 , %fd2137;
	fma.rn.f64 %fd2137, %fd2138, %fd2139 , %fd2137;
	fma.rn.f64 %fd2137, %fd2138, %fd2139 , %fd2137;
	}
	// end inline asm
	// begin inline asm
	{	
fma.rn.f64 %fd2137, %fd2138, %fd2139 , %fd2137;
	fma.rn.f64 %fd2137, %fd2138, %fd2139 , %fd2137;
	fma.rn.f64 %fd2137, %fd2138, %fd2139 , %fd2137;
	fma.rn.f64 %fd2137, %fd2138, %fd2139 , %fd2137;
	}
	// end inline asm
	// begin inline asm
	{	
fma.rn.f64 %fd2137, %fd2138, %fd2139 , %fd2137;
	fma.rn.f64 %fd2137, %fd2138, %fd2139 , %fd2137;
	fma.rn.f64 %fd2137, %fd2138, %fd2139 , %fd2137;
	fma.rn.f64 %fd2137, %fd2138, %fd2139 , %fd2137;
	}
	// end inline asm
	// begin inline asm
	{	
fma.rn.f64 %fd2137, %fd2138, %fd2139 , %fd2137;
	fma.rn.f64 %fd2137, %fd2138, %fd2139 , %fd2137;
	fma.rn.f64 %fd2137, %fd2138, %fd2139 , %fd2137;
	fma.rn.f64 %fd2137, %fd2138, %fd2139 , %fd2137;
	}
	// end inline asm
	// begin inline asm
	{	
fma.rn.f64 %fd2137, %fd2138, %fd2139 , %fd2137;
	fma.rn.f64 %fd2137, %fd2138, %fd2139 , %fd2137;
	fma.rn.f64 %fd2137, %fd2138, %fd2139 , %fd2137;
	fma.rn.f64 %fd2137, %fd2138, %fd2139 , %fd2137;
	}
	// end inline asm
	// begin inline asm
	{	
fma.rn.f64 %fd2137, %fd2138, %fd2139 , %fd2137;
	fma.rn.f64 %fd2137, %fd2138, %fd2139 , %fd2137;
	fma.rn.f64 %fd2137, %fd2138, %fd2139 , %fd2137;
	fma.rn.f64 %fd2137, %fd2138, %fd2139 , %fd2137;
	}
	// end inline asm
	// begin inline asm
	{	
fma.rn.f64 %fd2137, %fd2138, %fd2139 , %fd2137;
	fma.rn.f64 %fd2137, %fd2138, %fd2139 , %fd2137;
	fma.rn.f64 %fd2137, %fd2138, %fd2139 , %fd2137;
	fma.rn.f64 %fd2137, %fd2138, %fd2139 , %fd2137;
	}
	// end inline asm
	// begin inline asm
	{	
fma.rn.f64 %fd2137, %fd2138, %fd2139 , %fd2137;
	fma.rn.f64 %fd2137, %fd2138, %fd2139 , %fd2137;
	fma.rn.f64 %fd2137, %fd2138, %fd2139 , %fd2137;
	fma.rn.f64 %fd2137, %fd2138, %fd2139 , %fd2137;
	}
	// end inline asm
	// begin inline asm
	{	
fma.rn.f64 %fd2137, %fd2138, %fd2139 , %fd2137;
	fma.rn.f64 %fd2137, %fd2138, %fd2139 , %fd2137;
	fma.rn.f64 %fd2137, %fd2138, %fd2139 , %fd2137;
	fma.rn.f64 %fd2137, %fd2138, %fd2139 , %fd2137;
	}
	// end inline asm
	// begin inline asm
	{	
fma.rn.f64 %fd2137, %fd2138, %fd2139 , %fd2137;
	fma.rn.f64 %fd2137, %fd2138, %fd2139 , %fd2137;
	fma.rn.f64 %fd2137, %fd2138, %fd2139 , %fd2137;
	fma.rn.f64 %fd2137, %fd2138, %fd2139 , %fd2137;
	}
	// end inline asm
	// begin inline asm
	{	
fma.rn.f64 %fd2137, %fd2138, %fd2139 , %fd2137;
	fma.rn.f64 %fd2137, %fd2138, %fd2139 , %fd2137;
	fma.rn.f64 %fd2137, %fd2138, %fd2139 , %fd2137;
	fma.rn.f64 %fd2137, %fd2138, %fd2139 , %fd2137;
	}
	// end inline asm
	// begin inline asm
	{	
fma.rn.f64 %fd2137, %fd2138, %fd2139 , %fd2137;
	fma.rn.f64 %fd2137, %fd2138, %fd2139 , %fd2137;
	fma.rn.f64 %fd2137, %fd2138, %fd2139 , %fd2137;
	fma.rn.f64 %fd2137, %fd2138, %fd2139 , %fd2137;
	}
	// end inline asm
	// begin inline asm
	{	
fma.rn.f64 %fd2137, %fd2138, %fd2139 , %fd2137;
	fma.rn.f64 %fd2137, %fd2138, %fd2139 , %fd2137;
	fma.rn.f64 %fd2137, %fd2138, %fd2139 , %fd2137;
	fma.rn.f64 %fd2137, %fd2138, %fd2139 , %fd2137;
	}
	// end inline asm
	// begin inline asm
	{	
fma.rn.f64 %fd2137, %fd2138, %fd2139 , %fd2137;
	fma.rn.f64 %fd2137, %fd2138, %fd2139 , %fd2137;
	fma.rn.f64 %fd2137, %fd2138, %fd2139 , %fd2137;
	fma.rn.f64 %fd2137, %fd2138, %fd2139 , %fd2137;
	}
	// end inline asm
	// begin inline asm
	{	
fma.rn.f64 %fd2137, %fd2138, %fd2139 , %fd2137;
	fma.rn.f64 %fd2137, %fd2138, %fd2139 , %fd2137;
	fma.rn.f64 %fd2137, %fd2138, %fd2139 , %fd2137;
	fma.rn.f64 %fd2137, %fd2138, %fd2139 , %fd2137;
	}
	// end inline asm
	// begin inline asm
	{	
fma.rn.f64 %fd2137, %fd2138, %fd2139 , %fd2137;
	fma.rn.f64 %fd2137, %fd2138, %fd2139 , %fd2137;
	fma.rn.f64 %fd2137, %fd2138, %fd2139 , %fd2137;
	fma.rn.f64 %fd2137, %fd2138, %fd2139 , %fd2137;
	}
	// end inline asm
	// begin inline asm
	{	
fma.rn.f64 %fd2137, %fd2138, %fd2139 , %fd2137;
	fma.rn.f64 %fd2137, %fd2138, %fd2139 , %fd2137;
	fma.rn.f64 %fd2137, %fd2138, %fd2139 , %fd2137;
	fma.rn.f64 %fd2137, %fd2138, %fd2139 , %fd2137;
	}
	// end inline asm
	// begin inline asm
	{	
fma.rn.f64 %fd2137, %fd2138, %fd2139 , %fd2137;
	fma.rn.f64 %fd2137, %fd2138, %fd2139 , %fd2137;
	fma.rn.f64 %fd2137, %fd2138, %fd2139 , %fd2137;
	fma.rn.f64 %fd2137, %fd2138, %fd2139 , %fd2137;
	}
	// end inline asm
	// begin inline asm
	{	
fma.rn.f64 %fd2137, %fd2138, %fd2139 , %fd2137;
	fma.rn.f64 %fd2137, %fd2138, %fd2139 , %fd2137;
	fma.rn.f64 %fd2137, %fd2138, %fd2139 , %fd2137;
	fma.rn.f64 %fd2137, %fd2138, %fd2139 , %fd2137;
	}
	// end inline asm
	// begin inline asm
	{	
fma.rn.f64 %fd2137, %fd2138, %fd2139 , %fd2137;
	fma.rn.f64 %fd2137, %fd2138, %fd2139 , %fd2137;
	fma.rn.f64 %fd2137, %fd2138, %fd2139 , %fd2137;
	fma.rn.f64 %fd2137, %fd2138, %fd2139 , %fd2137;
	}
	// end inline asm
	// begin inline asm
	{	
fma.rn.f64 %fd2137, %fd2138, %fd2139 , %fd2137;
	fma.rn.f64 %fd2137, %fd2138, %fd2139 , %fd2137;
	fma.rn.f64 %fd2137, %fd2138, %fd2139 , %fd2137;
	fma.rn.f64 %fd2137, %fd2138, %fd2139 , %fd2137;
	}
	// end inline asm
	// begin inline asm
	{	
fma.rn.f64 %fd2137, %fd2138, %fd2139 , %fd2137;
	fma.rn.f64 %fd2137, %fd2138, %fd2139 , %fd2137;
	fma.rn.f64 %fd2137, %fd2138, %fd2139 , %fd2137;
	fma.rn.f64 %fd2137, %fd2138, %fd2139 , %fd2137;
	}
	// end inline asm
	// begin inline asm
	{	
fma.rn.f64 %fd2137, %fd2138, %fd2139 , %fd2137;
	fma.rn.f64 %fd2137, %fd2138, %fd2139 , %fd2137;
	fma.rn.f64 %fd2137, %fd2138, %fd2139 , %fd2137;
	fma.rn.f64 %fd2137, %fd2138, %fd2139 , %fd2137;
	}
	// end inline asm
	// begin inline asm
	{	
fma.rn.f64 %fd2137, %fd2138, %fd2139 , %fd2137;
	fma.rn.f64 %fd2137, %fd2138, %fd2139 , %fd2137;
	fma.rn.f64 %fd2137, %fd2138, %fd2139 , %fd2137;
	fma.rn.f64 %fd2137, %fd2138, %fd2139 , %fd2137;
	}
	// end inline asm
	// begin inline asm
	{	
fma.rn.f64 %fd2137, %fd2138, %fd2139 , %fd2137;
	fma.rn.f64 %fd2137, %fd2138, %fd2139 , %fd2137;
	fma.rn.f64 %fd2137, %fd2138, %fd2139 , %fd2137;
	fma.rn.f64 %fd2137, %fd2138, %fd2139 , %fd2137;
	}
	// end inline asm
	// begin inline asm
	{	
fma.rn.f64 %fd2137, %fd2138, %fd2139 , %fd2137;
	fma.rn.f64 %fd2137, %fd2138, %fd2139 , %fd2137;
	fma.rn.f64 %fd2137, %fd2138, %fd2139 , %fd2137;
	fma.rn.f64 %fd2137, %fd2138, %fd2139 , %fd2137;
	}
	// end inline asm
	// begin inline asm
	{	
fma.rn.f64 %fd2137, %fd2138, %fd2139 , %fd2137;
	fma.rn.f64 %fd2137, %fd2138, %fd2139 , %fd2137;
	fma.rn.f64 %fd2137, %fd2138, %fd2139 , %fd2137;
	fma.rn.f64 %fd2137, %fd2138, %fd2139 , %fd2137;
	}
	// end inline asm
	// begin inline asm
	{	
fma.rn.f64 %fd2137, %fd2138, %fd2139 , %fd2137;
	fma.rn.f64 %fd2137, %fd2138, %fd2139 , %fd2137;
	fma.rn.f64 %fd2137, %fd2138, %fd2139 , %fd2137;
	fma.rn.f64 %fd2137, %fd2138, %fd2139 , %fd2137;
	}
	// end inline asm
	// begin inline asm
	{	
fma.rn.f64 %fd2137, %fd2138, %fd2139 , %fd2137;
	fma.rn.f64 %fd2137, %fd2138, %fd2139 , %fd2137;
	fma.rn.f64 %fd2137, %fd2138, %fd2139 , %fd2137;
	fma.rn.f64 %fd2137, %fd2138, %fd2139 , %fd2137;
	}
	// end inline asm
	// begin inline asm
	{	
fma.rn.f64 %fd2137, %fd2138, %fd2139 , %fd2137;
	fma.rn.f64 %fd2137, %fd2138, %fd2139 , %fd2137;
	fma.rn.f64 %fd2137, %fd2138, %fd2139 , %fd2137;
	fma.rn.f64 %fd2137, %fd2138, %fd2139 , %fd2137;
	}
	// end inline asm
	// begin inline asm
	{	
fma.rn.f64 %fd2137, %fd2138, %fd2139 , %fd2137;
	fma.rn.f64 %fd2137, %fd2138, %fd2139 , %fd2137;
	fma.rn.f64 %fd2137, %fd2138, %fd2139 , %fd2137;
	fma.rn.f64 %fd2137, %fd2138, %fd2139 , %fd2137;
	}
	// end inline asm
	// begin inline asm
	{	
fma.rn.f64 %fd2137, %fd2138, %fd2139 , %fd2137;
	fma.rn.f64 %fd2137, %fd2138, %fd2139 , %fd2137;
	fma.rn.f64 %fd2137, %fd2138, %fd2139 , %fd2137;
	fma.rn.f64 %fd2137, %fd2138, %fd2139 , %fd2137;
	}
	// end inline asm
	// begin inline asm
	{	
fma.rn.f64 %fd2137, %fd2138, %fd2139 , %fd2137;
	fma.rn.f64 %fd2137, %fd2138, %fd2139 , %fd2137;
	fma.rn.f64 %fd2137, %fd2138, %fd2139 , %fd2137;
	fma.rn.f64 %fd2137, %fd2138, %fd2139 , %fd2137;
	}
	// end inline asm
	// begin inline asm
	{	
fma.rn.f64 %fd2137, %fd2138, %fd2139 , %fd2137;
	fma.rn.f64 %fd2137, %fd2138, %fd2139 , %fd2137;
	fma.rn.f64 %fd2137, %fd2138, %fd2139 , %fd2137;
	fma.rn.f64 %fd2137, %fd2138, %fd2139 , %fd2137;
	}
	// end inline asm
	// begin inline asm
	{	
fma.rn.f64 %fd2137, %fd2138, %fd2139 , %fd2137;
	fma.rn.f64 %fd2137, %fd2138, %fd2139 , %fd2137;
	fma.rn.f64 %fd2137, %fd2138, %fd2139 , %fd2137;
	fma.rn.f64 %fd2137, %fd2138, %fd2139 , %fd2137;
	}
	// end inline asm
	// begin inline asm
	{	
fma.rn.f64 %fd2137, %fd2138, %fd2139 , %fd2137;
	fma.rn.f64 %fd2137, %fd2138, %fd2139 , %fd2137;
	fma.rn.f64 %fd2137, %fd2138, %fd2139 , %fd2137;
	fma.rn.f64 %fd2137, %fd2138, %fd2139 , %fd2137;
	}
	// end inline asm
	// begin inline asm
	{	
fma.rn.f64 %fd2137, %fd2138, %fd2139 , %fd2137;
	fma.rn.f64 %fd2137, %fd2138, %fd2139 , %fd2137;
	fma.rn.f64 %fd2137, %fd2138, %fd2139 , %fd2137;
	fma.rn.f64 %fd2137, %fd2138, %fd2139 , %fd2137;
	}
	// end inline asm
	// begin inline asm
	{	
fma.rn.f64 %fd2137, %fd2138, %fd2139 , %fd2137;
	fma.rn.f64 %fd2137, %fd2138, %fd2139 , %fd2137;
	fma.rn.f64 %fd2137, %fd2138, %fd2139 , %fd2137;
	fma.rn.f64 %fd2137, %fd2138, %fd2139 , %fd2137;
	}
	// end inline asm
	// begin inline asm
	{	
fma.rn.f64 %fd2137, %fd2138, %fd2139 , %fd2137;
	fma.rn.f64 %fd2137, %fd2138, %fd2139 , %fd2137;
	fma.rn.f64 %fd2137, %fd2138, %fd2139 , %fd2137;
	fma.rn.f64 %fd2137, %fd2138, %fd2139 , %fd2137;
	}
	// end inline asm
	// begin inline asm
	{	
fma.rn.f64 %fd2137, %fd2138, %fd2139 , %fd2137;
	fma.rn.f64 %fd2137, %fd2138, %fd2139 , %fd2137;
	fma.rn.f64 %fd2137, %fd2138, %fd2139 , %fd2137;
	fma.rn.f64 %fd2137, %fd2138, %fd2139 , %fd2137;
	}
	// end inline asm
	// begin inline asm
	{	
fma.rn.f64 %fd2137, %fd2138, %fd2139 , %fd2137;
	fma.rn.f64 %fd2137, %fd2138, %fd2139 , %fd2137;
	fma.rn.f64 %fd2137, %fd2138, %fd2139 , %fd2137;
	fma.rn.f64 %fd2137, %fd2138, %fd2139 , %fd2137;
	}
	// end inline asm
	// begin inline asm
	{	
fma.rn.f64 %fd2137, %fd2138, %fd2139 , %fd2137;
	fma.rn.f64 %fd2137, %fd2138, %fd2139 , %fd2137;
	fma.rn.f64 %fd2137, %fd2138, %fd2139 , %fd2137;
	fma.rn.f64 %fd2137, %fd2138, %fd2139 , %fd2137;
	}
	// end inline asm
	// begin inline asm
	{	
fma.rn.f64 %fd2137, %fd2138, %fd2139 , %fd2137;
	fma.rn.f64 %fd2137, %fd2138, %fd2139 , %fd2137;
	fma.rn.f64 %fd2137, %fd2138, %fd2139 , %fd2137;
	fma.rn.f64 %fd2137, %fd2138, %fd2139 , %fd2137;
	}
	// end inline asm
	// begin inline asm
	{	
fma.rn.f64 %fd2137, %fd2138, %fd2139 , %fd2137;
	fma.rn.f64 %fd2137, %fd2138, %fd2139 , %fd2137;
	fma.rn.f64 %fd2137, %fd2138, %fd2139 , %fd2137;
	fma.rn.f64 %fd2137, %fd2138, %fd2139 , %fd2137;
	}
	// end inline asm
	// begin inline asm
	{	
fma.rn.f64 %fd2137, %fd2138, %fd2139 , %fd2137;
	fma.rn.f64 %fd2137, %fd2138, %fd2139 , %fd2137;
	fma.rn.f64 %fd2137, %fd2138, %fd2139 , %fd2137;
	fma.rn.f64 %fd2137, %fd2138, %fd2139 , %fd2137;
	}
	// end inline asm
	// begin inline asm
	{	
fma.rn.f64 %fd2137, %fd2138, %fd2139 , %fd2137;
	fma.rn.f64 %fd2137, %fd2138, %fd2139 , %fd2137;
	fma.rn.f64 %fd2137, %fd2138, %fd2139 , %fd2137;
	fma.rn.f64 %fd2137, %fd2138, %fd2139 , %fd2137;
	}
	// end inline asm
	// begin inline asm
	{	
fma.rn.f64 %fd2137, %fd2138, %fd2139 , %fd2137;
	fma.rn.f64 %fd2137, %fd2138, %fd2139 , %fd2137;
	fma.rn.f64 %fd2137, %fd2138, %fd2139 , %fd2137;
	fma.rn.f64 %fd2137, %fd2138, %fd2139 , %fd2137;
	}
	// end inline asm
	// begin inline asm
	{	
fma.rn.f64 %fd2137, %fd2138, %fd2139 , %fd2137;
	fma.rn.f64 %fd2137, %fd2138, %fd2139 , %fd2137;
	fma.rn.f64 %fd2137, %fd2138, %fd2139 , %fd2137;
	fma.rn.f64 %fd2137, %fd2138, %fd2139 , %fd2137;
	}
	// end inline asm
	// begin inline asm
	{	
fma.rn.f64 %fd2137, %fd2138, %fd2139 , %fd2137;
	fma.rn.f64 %fd2137, %fd2138, %fd2139 , %fd2137;
	fma.rn.f64 %fd2137, %fd2138, %fd2139 , %fd2137;
	fma.rn.f64 %fd2137, %fd2138, %fd2139 , %fd2137;
	}
	// end inline asm
	// begin inline asm
	{	
fma.rn.f64 %fd2137, %fd2138, %fd2139 , %fd2137;
	fma.rn.f64 %fd2137, %fd2138, %fd2139 , %fd2137;
	fma.rn.f64 %fd2137, %fd2138, %fd2139 , %fd2137;
	fma.rn.f64 %fd2137, %fd2138, %fd2139 , %fd2137;
	}
	// end inline asm
	// begin inline asm
	{	
fma.rn.f64 %fd2137, %fd2138, %fd2139 , %fd2137;
	fma.rn.f64 %fd2137, %fd2138, %fd2139 , %fd2137;
	fma.rn.f64 %fd2137, %fd2138, %fd2139 , %fd2137;
	fma.rn.f64 %fd2137, %fd2138, %fd2139 , %fd2137;
	}
	// end inline asm
	// begin inline asm
	{	
fma.rn.f64 %fd2137, %fd2138, %fd2139 , %fd2137;
	fma.rn.f64 %fd2137, %fd2138, %fd2139 , %fd2137;
	fma.rn.f64 %fd2137, %fd2138, %fd2139 , %fd2137;
	fma.rn.f64 %fd2137, %fd2138, %fd2139 , %fd2137;
	}
	// end inline asm
	// begin inline asm
	{	
fma.rn.f64 %fd2137, %fd2138, %fd2139 , %fd2137;
	fma.rn.f64 %fd2137, %fd2138, %fd2139 , %fd2137;
	fma.rn.f64 %fd2137, %fd2138, %fd2139 , %fd2137;
	fma.rn.f64 %fd2137, %fd2138, %fd2139 , %fd2137;
	}
	// end inline asm
	// begin inline asm
	{	
fma.rn.f64 %fd2137, %fd2138, %fd2139 , %fd2137;
	fma.rn.f64 %fd2137, %fd2138, %fd2139 , %fd2137;
	fma.rn.f64 %fd2137, %fd2138, %fd2139 , %fd2137;
	fma.rn.f64 %fd2137, %fd2138, %fd2139 , %fd2137;
	}
	// end inline asm
	// begin inline asm
	{	
fma.rn.f64 %fd2137, %fd2138, %fd2139 , %fd2137;
	fma.rn.f64 %fd2137, %fd2138, %fd2139 , %fd2137;
	fma.rn.f64 %fd2137, %fd2138, %fd2139 , %fd2137;
	fma.rn.f64 %fd2137, %fd2138, %fd2139 , %fd2137;
	}
	// end inline asm
	// begin inline asm
	{	
fma.rn.f64 %fd2137, %fd2138, %fd2139 , %fd2137;
	fma.rn.f64 %fd2137, %fd2138, %fd2139 , %fd2137;
	fma.rn.f64 %fd2137, %fd2138, %fd2139 , %fd2137;
	fma.rn.f64 %fd2137, %fd2138, %fd2139 , %fd2137;
	}
	// end inline asm
	// begin inline asm
	{	
fma.rn.f64 %fd2137, %fd2138, %fd2139 , %fd2137;
	fma.rn.f64 %fd2137, %fd2138, %fd2139 , %fd2137;
	fma.rn.f64 %fd2137, %fd2138, %fd2139 , %fd2137;
	fma.rn.f64 %fd2137, %fd2138, %fd2139 , %fd2137;
	}
	// end inline asm
	// begin inline asm
	{	
fma.rn.f64 %fd2137, %fd2138, %fd2139 , %fd2137;
	fma.rn.f64 %fd2137, %fd2138, %fd2139 , %fd2137;
	fma.rn.f64 %fd2137, %fd2138, %fd2139 , %fd2137;
	fma.rn.f64 %fd2137, %fd2138, %fd2139 , %fd2137;
	}
	// end inline asm
	// begin inline asm
	{	
fma.rn.f64 %fd2137, %fd2138, %fd2139 , %fd2137;
	fma.rn.f64 %fd2137, %fd2138, %fd2139 , %fd2137;
	fma.rn.f64 %fd2137, %fd2138, %fd2139 , %fd2137;
	fma.rn.f64 %fd2137, %fd2138, %fd2139 , %fd2137;
	}
	// end inline asm
	// begin inline asm
	{	
fma.rn.f64 %fd2137, %fd2138, %fd2139 , %fd2137;
	fma.rn.f64 %fd2137, %fd2138, %fd2139 , %fd2137;
	fma.rn.f64 %fd2137, %fd2138, %fd2139 , %fd2137;
	fma.rn.f64 %fd2137, %fd2138, %fd2139 , %fd2137;
	}
	// end inline asm
	// begin inline asm
	{	
fma.rn.f64 %fd2137, %fd2138, %fd2139 , %fd2137;
	fma.rn.f64 %fd2137, %fd2138, %fd2139 , %fd2137;
	fma.rn.f64 %fd2137, %fd2138, %fd2139 , %fd2137;
	fma.rn.f64 %fd2137, %fd2138, %fd2139 , %fd2137;
	}
	// end inline asm
	// begin inline asm
	{	
fma.rn.f64 %fd2137, %fd2138, %fd2139 , %fd2137;
	fma.rn.f64 %fd2137, %fd2138, %fd2139 , %fd2137;
	fma.rn.f64 %fd2137, %fd2138, %fd2139 , %fd2137;
	fma.rn.f64 %fd2137, %fd2138, %fd2139 , %fd2137;
	}
	// end inline asm
	// begin inline asm
	{	
fma.rn.f64 %fd2137, %fd2138, %fd2139 , %fd2137;
	fma.rn.f64 %fd2137, %fd2138, %fd2139 , %fd2137;
	fma.rn.f64 %fd2137, %fd2138, %fd2139 , %fd2137;
	fma.rn.f64 %fd2137, %fd2138, %fd2139 , %fd2137;
	}
	// end inline asm
	// begin inline asm
	{	
fma.rn.f64 %fd2137, %fd2138, %fd2139 , %fd2137;
	fma.rn.f64 %fd2137, %fd2138, %fd2139 , %fd2137;
	fma.rn.f64 %fd2137, %fd2138, %fd2139 , %fd2137;
	fma.rn.f64 %fd2137, %fd2138, %fd2139 , %fd2137;
	}
	// end inline asm
	// begin inline asm
	{	
fma.rn.f64 %fd2137, %fd2138, %fd2139 , %fd2137;
	fma.rn.f64 %fd2137, %fd2138, %fd2139 , %fd2137;
	fma.rn.f64 %fd2137, %fd2138, %fd2139 , %fd2137;
	fma.rn.f64 %fd2137, %fd2138, %fd2139 , %fd2137;
	}
	// end inline asm
	// begin inline asm
	{	
fma.rn.f64 %fd2137, %fd2138, %fd2139 , %fd2137;
	fma.rn.f64 %fd2137, %fd2138, %fd2139 , %fd2137;
	fma.rn.f64 %fd2137, %fd2138, %fd2139 , %fd2137;
	fma.rn.f64 %fd2137, %fd2138, %fd2139 , %fd2137;
	}
	// end inline asm
	// begin inline asm
	{	
fma.rn.f64 %fd2137, %fd2138, %fd2139 , %fd2137;
	fma.rn.f64 %fd2137, %fd2138, %fd2139 , %fd2137;
	fma.rn.f64 %fd2137, %fd2138, %fd2139 , %fd2137;
	fma.rn.f64 %fd2137, %fd2138, %fd2139 , %fd2137;
	}
	// end inline asm
	// begin inline asm
	{	
fma.rn.f64 %fd2137, %fd2138, %fd2139 , %fd2137;
	fma.rn.f64 %fd2137, %fd2138, %fd2139 , %fd2137;
	fma.rn.f64 %fd2137, %fd2138, %fd2139 , %fd2137;
	fma.rn.f64 %fd2137, %fd2138, %fd2139 , %fd2137;
	}
	// end inline asm
	// begin inline asm
	{	
fma.rn.f64 %fd2137, %fd2138, %fd2139 , %fd2137;
	fma.rn.f64 %fd2137, %fd2138, %fd2139 , %fd2137;
	fma.rn.f64 %fd2137, %fd2138, %fd2139 , %fd2137;
	fma.rn.f64 %fd2137, %fd2138, %fd2139 , %fd2137;
	}
	// end inline asm
	// begin inline asm
	{	
fma.rn.f64 %fd2137, %fd2138, %fd2139 , %fd2137;
	fma.rn.f64 %fd2137, %fd2138, %fd2139 , %fd2137;
	fma.rn.f64 %fd2137, %fd2138, %fd2139 , %fd2137;
	fma.rn.f64 %fd2137, %fd2138, %fd2139 , %fd2137;
	}
	// end inline asm
	// begin inline asm
	{	
fma.rn.f64 %fd2137, %fd2138, %fd2139 , %fd2137;
	fma.rn.f64 %fd2137, %fd2138, %fd2139 , %fd2137;
	fma.rn.f64 %fd2137, %fd2138, %fd2139 , %fd2137;
	fma.rn.f64 %fd2137, %fd2138, %fd2139 , %fd2137;
	}
	// end inline asm
	// begin inline asm
	{	
fma.rn.f64 %fd2137, %fd2138, %fd2139 , %fd2137;
	fma.rn.f64 %fd2137, %fd2138, %fd2139 , %fd2137;
	fma.rn.f64 %fd2137, %fd2138, %fd2139 , %fd2137;
	fma.rn.f64 %fd2137, %fd2138, %fd2139 , %fd2137;
	}
	// end inline asm
	// begin inline asm
	{	
fma.rn.f64 %fd2137, %fd2138, %fd2139 , %fd2137;
	fma.rn.f64 %fd2137, %fd2138, %fd2139 , %fd2137;
	fma.rn.f64 %fd2137, %fd2138, %fd2139 , %fd2137;
	fma.rn.f64 %fd2137, %fd2138, %fd2139 , %fd2137;
	}
	// end inline asm
	// begin inline asm
	{	
fma.rn.f64 %fd2137, %fd2138, %fd2139 , %fd2137;
	fma.rn.f64 %fd2137, %fd2138, %fd2139 , %fd2137;
	fma.rn.f64 %fd2137, %fd2138, %fd2139 , %fd2137;
	fma.rn.f64 %fd2137, %fd2138, %fd2139 , %fd2137;
	}
	// end inline asm
	// begin inline asm
	{	
fma.rn.f64 %fd2137, %fd2138, %fd2139 , %fd2137;
	fma.rn.f64 %fd2137, %fd2138, %fd2139 , %fd2137;
	fma.rn.f64 %fd2137, %fd2138, %fd2139 , %fd2137;
	fma.rn.f64 %fd2137, %fd2138, %fd2139 , %fd2137;
	}
	// end inline asm
	// begin inline asm
	{	
fma.rn.f64 %fd2137, %fd2138, %fd2139 , %fd2137;
	fma.rn.f64 %fd2137, %fd2138, %fd2139 , %fd2137;
	fma.rn.f64 %fd2137, %fd2138, %fd2139 , %fd2137;
	fma.rn.f64 %fd2137, %fd2138, %fd2139 , %fd2137;
	}
	// end inline asm
	// begin inline asm
	{	
fma.rn.f64 %fd2137, %fd2138, %fd2139 , %fd2137;
	fma.rn.f64 %fd2137, %fd2138, %fd2139 , %fd2137;
	fma.rn.f64 %fd2137, %fd2138, %fd2139 , %fd2137;
	fma.rn.f64 %fd2137, %fd2138, %fd2139 , %fd2137;
	}
	// end inline asm
	// begin inline asm
	{	
fma.rn.f64 %fd2137, %fd2138, %fd2139 , %fd2137;
	fma.rn.f64 %fd2137, %fd2138, %fd2139 , %fd2137;
	fma.rn.f64 %fd2137, %fd2138, %fd2139 , %fd2137;
	fma.rn.f64 %fd2137, %fd2138, %fd2139 , %fd2137;
	}
	// end inline asm
	// begin inline asm
	{	
fma.rn.f64 %fd2137, %fd2138, %fd2139 , %fd2137;
	fma.rn.f64 %fd2137, %fd2138, %fd2139 , %fd2137;
	fma.rn.f64 %fd2137, %fd2138, %fd2139 , %fd2137;
	fma.rn.f64 %fd2137, %fd2138, %fd2139 , %fd2137;
	}
	// end inline asm
	// begin inline asm
	{	
fma.rn.f64 %fd2137, %fd2138, %fd2139 , %fd2137;
	fma.rn.f64 %fd2137, %fd2138, %fd2139 , %fd2137;
	fma.rn.f64 %fd2137, %fd2138, %fd2139 , %fd2137;
	fma.rn.f64 %fd2137, %fd2138, %fd2139 , %fd2137;
	}
	// end inline asm
	// begin inline asm
	{	
fma.rn.f64 %fd2137, %fd2138, %fd2139 , %fd2137;
	fma.rn.f64 %fd2137, %fd2138, %fd2139 , %fd2137;
	fma.rn.f64 %fd2137, %fd2138, %fd2139 , %fd2137;
	fma.rn.f64 %fd2137, %fd2138, %fd2139 , %fd2137;
	}
	// end inline asm
	// begin inline asm
	{	
fma.rn.f64 %fd2137, %fd2138, %fd2139 , %fd2137;
	fma.rn.f64 %fd2137, %fd2138, %fd2139 , %fd2137;
	fma.rn.f64 %fd2137, %fd2138, %fd2139 , %fd2137;
	fma.rn.f64 %fd2137, %fd2138, %fd2139 , %fd2137;
	}
	// end inline asm
	// begin inline asm
	{	
fma.rn.f64 %fd2137, %fd2138, %fd2139 , %fd2137;
	fma.rn.f64 %fd2137, %fd2138, %fd2139 , %fd2137;
	fma.rn.f64 %fd2137, %fd2138, %fd2139 , %fd2137;
	fma.rn.f64 %fd2137, %fd2138, %fd2139 , %fd2137;
	}
	// end inline asm
	// begin inline asm
	{	
fma.rn.f64 %fd2137, %fd2138, %fd2139 , %fd2137;
	fma.rn.f64 %fd2137, %fd2138, %fd2139 , %fd2137;
	fma.rn.f64 %fd2137, %fd2138, %fd2139 , %fd2137;
	fma.rn.f64 %fd2137, %fd2138, %fd2139 , %fd2137;
	}
	// end inline asm
	// begin inline asm
	{	
fma.rn.f64 %fd2137, %fd2138, %fd2139 , %fd2137;
	fma.rn.f64 %fd2137, %fd2138, %fd2139 , %fd2137;
	fma.rn.f64 %fd2137, %fd2138, %fd2139 , %fd2137;
	fma.rn.f64 %fd2137, %fd2138, %fd2139 , %fd2137;
	}
	// end inline asm
	// begin inline asm
	{	
fma.rn.f64 %fd2137, %fd2138, %fd2139 , %fd2137;
	fma.rn.f64 %fd2137, %fd2138, %fd2139 , %fd2137;
	fma.rn.f64 %fd2137, %fd2138, %fd2139 , %fd2137;
	fma.rn.f64 %fd2137, %fd2138, %fd2139 , %fd2137;
	}
	// end inline asm
	// begin inline asm
	{	
fma.rn.f64 %fd2137, %fd2138, %fd2139 , %fd2137;
	fma.rn.f64 %fd2137, %fd2138, %fd2139 , %fd2137;
	fma.rn.f64 %fd2137, %fd2138, %fd2139 , %fd2137;
	fma.rn.f64 %fd2137, %fd2138, %fd2139 , %fd2137;
	}
	// end inline asm
	// begin inline asm
	{	
fma.rn.f64 %fd2137, %fd2138, %fd2139 , %fd2137;
	fma.rn.f64 %fd2137, %fd2138, %fd2139 , %fd2137;
	fma.rn.f64 %fd2137, %fd2138, %fd2139 , %fd2137;
	fma.rn.f64 %fd2137, %fd2138, %fd2139 , %fd2137;
	}
	// end inline asm
	// begin inline asm
	{	
fma.rn.f64 %fd2137, %fd2138, %fd2139 , %fd2137;
	fma.rn.f64 %fd2137, %fd2138, %fd2139 , %fd2137;
	fma.rn.f64 %fd2137, %fd2138, %fd2139 , %fd2137;
	fma.rn.f64 %fd2137, %fd2138, %fd2139 , %fd2137;
	}
	// end inline asm
	// begin inline asm
	{	
fma.rn.f64 %fd2137, %fd2138, %fd2139 , %fd2137;
	fma.rn.f64 %fd2137, %fd2138, %fd2139 , %fd2137;
	fma.rn.f64 %fd2137, %fd2138, %fd2139 , %fd2137;
	fma.rn.f64 %fd2137, %fd2138, %fd2139 , %fd2137;
	}
	// end inline asm
	// begin inline asm
	{	
fma.rn.f64 %fd2137, %fd2138, %fd2139 , %fd2137;
	fma.rn.f64 %fd2137, %fd2138, %fd2139 , %fd2137;
	fma.rn.f64 %fd2137, %fd2138, %fd2139 , %fd2137;
	fma.rn.f64 %fd2137, %fd2138, %fd2139 , %fd2137;
	}
	// end inline asm
	// begin inline asm
	{	
fma.rn.f64 %fd2137, %fd2138, %fd2139 , %fd2137;
	fma.rn.f64 %fd2137, %fd2138, %fd2139 , %fd2137;
	fma.rn.f64 %fd2137, %fd2138, %fd2139 , %fd2137;
	fma.rn.f64 %fd2137, %fd2138, %fd2139 , %fd2137;
	}
	// end inline asm
	// begin inline asm
	{	
fma.rn.f64 %fd2137, %fd2138, %fd2139 , %fd2137;
	fma.rn.f64 %fd2137, %fd2138, %fd2139 , %fd2137;
	fma.rn.f64 %fd2137, %fd2138, %fd2139 , %fd2137;
	fma.rn.f64 %fd2137, %fd2138, %fd2139 , %fd2137;
	}
	// end inline asm
	// begin inline asm
	{	
fma.rn.f64 %fd2137, %fd2138, %fd2139 , %fd2137;
	fma.rn.f64 %fd2137, %fd2138, %fd2139 , %fd2137;
	fma.rn.f64 %fd2137, %fd2138, %fd2139 , %fd2137;
	fma.rn.f64 %fd2137, %fd2138, %fd2139 , %fd2137;
	}
	// end inline asm
	// begin inline asm
	{	
fma.rn.f64 %fd2137, %fd2138, %fd2139 , %fd2137;
	fma.rn.f64 %fd2137, %fd2138, %fd2139 , %fd2137;
	fma.rn.f64 %fd2137, %fd2138, %fd2139 , %fd2137;
	fma.rn.f64 %fd2137, %fd2138, %fd2139 , %fd2137;
	}
	// end inline asm
	// begin inline asm
	{	
fma.rn.f64 %fd2137, %fd2138, %fd2139 , %fd2137;
	fma.rn.f64 %fd2137, %fd2138, %fd2139 , %fd2137;
	fma.rn.f64 %fd2137, %fd2138, %fd2139 , %fd2137;
	fma.rn.f64 %fd2137, %fd2138, %fd2139 , %fd2137;
	}
	// end inline asm
	// begin inline asm
	{	
fma.rn.f64 %fd2137, %fd2138, %fd2139 , %fd2137;
	fma.rn.f64 %fd2137, %fd2138, %fd2139 , %fd2137;
	fma.rn.f64 %fd2137, %fd2138, %fd2139 , %fd2137;
	fma.rn.f64 %fd2137, %fd2138, %fd2139 , %fd2137;
	}
	// end inline asm
	// begin inline asm
	{	
fma.rn.f64 %fd2137, %fd2138, %fd2139 , %fd2137;
	fma.rn.f64 %fd2137, %fd2138, %fd2139 , %fd2137;
	fma.rn.f64 %fd2137, %fd2138, %fd2139 , %fd2137;
	fma.rn.f64 %fd2137, %fd2138, %fd2139 , %fd2137;
	}
	// end inline asm
	// begin inline asm
	{	
fma.rn.f64 %fd2137, %fd2138, %fd2139 , %fd2137;
	fma.rn.f64 %fd2137, %fd2138, %fd2139 , %fd2137;
	fma.rn.f64 %fd2137, %fd2138, %fd2139 , %fd2137;
	fma.rn.f64 %fd2137, %fd2138, %fd2139 , %fd2137;
	}
	// end inline asm
	// begin inline asm
	{	
fma.rn.f64 %fd2137, %fd2138, %fd2139 , %fd2137;
	fma.rn.f64 %fd2137, %fd2138, %fd2139 , %fd2137;
	fma.rn.f64 %fd2137, %fd2138, %fd2139 , %fd2137;
	fma.rn.f64 %fd2137, %fd2138, %fd2139 , %fd2137;
	}
	// end inline asm
	// begin inline asm
	{	
fma.rn.f64 %fd2137, %fd2138, %fd2139 , %fd2137;
	fma.rn.f64 %fd2137, %fd2138, %fd2139 , %fd2137;
	fma.rn.f64 %fd2137, %fd2138, %fd2139 , %fd2137;
	fma.rn.f64 %fd2137, %fd2138, %fd2139 , %fd2137;
	}
	// end inline asm
	// begin inline asm
	{	
fma.rn.f64 %fd2137, %fd2138, %fd2139 , %fd2137;
	fma.rn.f64 %fd2137, %fd2138, %fd2139 , %fd2137;
	fma.rn.f64 %fd2137, %fd2138, %fd2139 , %fd2137;
	fma.rn.f64 %fd2137, %fd2138, %fd2139 , %fd2137;
	}
	// end inline asm
	// begin inline asm
	{	
fma.rn.f64 %fd2137, %fd2138, %fd2139 , %fd2137;
	fma.rn.f64 %fd2137, %fd2138, %fd2139 , %fd2137;
	fma.rn.f64 %fd2137, %fd2138, %fd2139 , %fd2137;
	fma.rn.f64 %fd2137, %fd2138, %fd2139 , %fd2137;
	}
	// end inline asm
	// begin inline asm
	{	
fma.rn.f64 %fd2137, %fd2138, %fd2139 , %fd2137;
	fma.rn.f64 %fd2137, %fd2138, %fd2139 , %fd2137;
	fma.rn.f64 %fd2137, %fd2138, %fd2139 , %fd2137;
	fma.rn.f64 %fd2137, %fd2138, %fd2139 , %fd2137;
	}
	// end inline asm
	// begin inline asm
	{	
fma.rn.f64 %fd2137, %fd2138, %fd2139 , %fd2137;
	fma.rn.f64 %fd2137, %fd2138, %fd2139 , %fd2137;
	fma.rn.f64 %fd2137, %fd2138, %fd2139 , %fd2137;
	fma.rn.f64 %fd2137, %fd2138, %fd2139 , %fd2137;
	}
	// end inline asm
	// begin inline asm
	{	
fma.rn.f64 %fd2137, %fd2138, %fd2139 , %fd2137;
	fma.rn.f64 %fd2137, %fd2138, %fd2139 , %fd2137;
	fma.rn.f64 %fd2137, %fd2138, %fd2139 , %fd2137;
	fma.rn.f64 %fd2137, %fd2138, %fd2139 , %fd2137;
	}
	// end inline asm
	// begin inline asm
	{	
fma.rn.f64 %fd2137, %fd2138, %fd2139 , %fd2137;
	fma.rn.f64 %fd2137, %fd2138, %fd2139 , %fd2137;
	fma.rn.f64 %fd2137, %fd2138, %fd2139 , %fd2137;
	fma.rn.f64 %fd2137, %fd2138, %fd2139 , %fd2137;
	}
	// end inline asm
	// begin inline asm
	{	
fma.rn.f64 %fd2137, %fd2138, %fd2139 , %fd2137;
	fma.rn.f64 %fd2137, %fd2138, %fd2139 , %fd2137;
	fma.rn.f64 %fd2137, %fd2138, %fd2139 , %fd2137;
	fma.rn.f64 %fd2137, %fd2138, %fd2139 , %fd2137;
	}
	// end inline asm
	// begin inline asm
	{	
fma.rn.f64 %fd2137, %fd2138, %fd2139 , %fd2137;
	fma.rn.f64 %fd2137, %fd2138, %fd2139 , %fd2137;
	fma.rn.f64 %fd2137, %fd2138, %fd2139 , %fd2137;
	fma.rn.f64 %fd2137, %fd2138, %fd2139 , %fd2137;
	}
	// end inline asm
	// begin inline asm
	{	
fma.rn.f64 %fd2137, %fd2138, %fd2139 , %fd2137;
	fma.rn.f64 %fd2137, %fd2138, %fd2139 , %fd2137;
	fma.rn.f64 %fd2137, %fd2138, %fd2139 , %fd2137;
	fma.rn.f64 %fd2137, %fd2138, %fd2139 , %fd2137;
	}
	// end inline asm
	// begin inline asm
	{	
fma.rn.f64 %fd2137, %fd2138, %fd2139 , %fd2137;
	fma.rn.f64 %fd2137, %fd2138, %fd2139 , %fd2137;
	fma.rn.f64 %fd2137, %fd2138, %fd2139 , %fd2137;
	fma.rn.f64 %fd2137, %fd2138, %fd2139 , %fd2137;
	}
	// end inline asm
	// begin inline asm
	{	
fma.rn.f64 %fd2137, %fd2138, %fd2139 , %fd2137;
	fma.rn.f64 %fd2137, %fd2138, %fd2139 , %fd2137;
	fma.rn.f64 %fd2137, %fd2138, %fd2139 , %fd2137;
	fma.rn.f64 %fd2137, %fd2138, %fd2139 , %fd2137;
	}
	// end inline asm
	// begin inline asm
	{	
fma.rn.f64 %fd2137, %fd2138, %fd2139 , %fd2137;
	fma.rn.f64 %fd2137, %fd2138, %fd2139 , %fd2137;
	fma.rn.f64 %fd2137, %fd2138, %fd2139 , %fd2137;
	fma.rn.f64 %fd2137, %fd2138, %fd2139 , %fd2137;
	}
	// end inline asm
	// begin inline asm
	{	
fma.rn.f64 %fd2137, %fd2138, %fd2139 , %fd2137;
	fma.rn.f64 %fd2137, %fd2138, %fd2139 , %fd2137;
	fma.rn.f64 %fd2137, %fd2138, %fd2139 , %fd2137;
	fma.rn.f64 %fd2137, %fd2138, %fd2139 , %fd2137;
	}
	// end inline asm
	// begin inline asm
	{	
fma.rn.f64 %fd2137, %fd2138, %fd2139 , %fd2137;
	fma.rn.f64 %fd2137, %fd2138, %fd2139 , %fd2137;
	fma.rn.f64 %fd2137, %fd2138, %fd2139 , %fd2137;
	fma.rn.f64 %fd2137, %fd2138, %fd2139 , %fd2137;
	}
	// end inline asm
	// begin inline asm
	{	
fma.rn.f64 %fd2137, %fd2138, %fd2139 , %fd2137;
	fma.rn.f64 %fd2137, %fd2138, %fd2139 , %fd2137;
	fma.rn.f64 %fd2137, %fd2138, %fd2139 , %fd2137;
	fma.rn.f64 %fd2137, %fd2138, %fd2139 , %fd2137;
	}
	// end inline asm
	// begin inline asm
	{	
fma.rn.f64 %fd2137, %fd2138, %fd2139 , %fd2137;
	fma.rn.f64 %fd2137, %fd2138, %fd2139 , %fd2137;
	fma.rn.f64 %fd2137, %fd2138, %fd2139 , %fd2137;
	fma.rn.f64 %fd2137, %fd2138, %fd2139 , %fd2137;
	}
	// end inline asm
	// begin inline asm
	{	
fma.rn.f64 %fd2137, %fd2138, %fd2139 , %fd2137;
	fma.rn.f64 %fd2137, %fd2138, %fd2139 , %fd2137;
	fma.rn.f64 %fd2137, %fd2138, %fd2139 , %fd2137;
	fma.rn.f64 %fd2137, %fd2138, %fd2139 , %fd2137;
	}
	// end inline asm
	// begin inline asm
	{	
fma.rn.f64 %fd2137, %fd2138, %fd2139 , %fd2137;
	fma.rn.f64 %fd2137, %fd2138, %fd2139 , %fd2137;
	fma.rn.f64 %fd2137, %fd2138, %fd2139 , %fd2137;
	fma.rn.f64 %fd2137, %fd2138, %fd2139 , %fd2137;
	}
	// end inline asm
	// begin inline asm
	{	
fma.rn.f64 %fd2137, %fd2138, %fd2139 , %fd2137;
	fma.rn.f64 %fd2137, %fd2138, %fd2139 , %fd2137;
	fma.rn.f64 %fd2137, %fd2138, %fd2139 , %fd2137;
	fma.rn.f64 %fd2137, %fd2138, %fd2139 , %fd2137;
	}
	// end inline asm
	// begin inline asm
	{	
fma.rn.f64 %fd2137, %fd2138, %fd2139 , %fd2137;
	fma.rn.f64 %fd2137, %fd2138, %fd2139 , %fd2137;
	fma.rn.f64 %fd2137, %fd2138, %fd2139 , %fd2137;
	fma.rn.f64 %fd2137, %fd2138, %fd2139 , %fd2137;
	}
	// end inline asm
	// begin inline asm
	{	
fma.rn.f64 %fd2137, %fd2138, %fd2139 , %fd2137;
	fma.rn.f64 %fd2137, %fd2138, %fd2139 , %fd2137;
	fma.rn.f64 %fd2137, %fd2138, %fd2139 , %fd2137;
	fma.rn.f64 %fd2137, %fd2138, %fd2139 , %fd2137;
	}
	// end inline asm
	// begin inline asm
	{	
fma.rn.f64 %fd2137, %fd2138, %fd2139 , %fd2137;
	fma.rn.f64 %fd2137, %fd2138, %fd2139 , %fd2137;
	fma.rn.f64 %fd2137, %fd2138, %fd2139 , %fd2137;
	fma.rn.f64 %fd2137, %fd2138, %fd2139 , %fd2137;
	}
	// end inline asm
	// begin inline asm
	{	
fma.rn.f64 %fd2137, %fd2138, %fd2139 , %fd2137;
	fma.rn.f64 %fd2137, %fd2138, %fd2139 , %fd2137;
	fma.rn.f64 %fd2137, %fd2138, %fd2139 , %fd2137;
	fma.rn.f64 %fd2137, %fd2138, %fd2139 , %fd2137;
	}
	// end inline asm
	// begin inline asm
	{	
fma.rn.f64 %fd2137, %fd2138, %fd2139 , %fd2137;
	fma.rn.f64 %fd2137, %fd2138, %fd2139 , %fd2137;
	fma.rn.f64 %fd2137, %fd2138, %fd2139 , %fd2137;
	fma.rn.f64 %fd2137, %fd2138, %fd2139 , %fd2137;
	}
	// end inline asm
	// begin inline asm
	{	
fma.rn.f64 %fd2137, %fd2138, %fd2139 , %fd2137;
	fma.rn.f64 %fd2137, %fd2138, %fd2139 , %fd2137;
	fma.rn.f64 %fd2137, %fd2138, %fd2139 , %fd2137;
	fma.rn.f64 %fd2137, %fd2138, %fd2139 , %fd2137;
	}
	// end inline asm
	// begin inline asm
	{	
fma.rn.f64 %fd2137, %fd2138, %fd2139 , %fd2137;
	fma.rn.f64 %fd2137, %fd2138, %fd2139 , %fd2137;
	fma.rn.f64 %fd2137, %fd2138, %fd2139 , %fd2137;
	fma.rn.f64 %fd2137, %fd2138, %fd2139 , %fd2137;
	}
	// end inline asm
	// begin inline asm
	{	
fma.rn.f64 %fd2137, %fd2138, %fd2139 , %fd2137;
	fma.rn.f64 %fd2137, %fd2138, %fd2139 , %fd2137;
	fma.rn.f64 %fd2137, %fd2138, %fd2139 , %fd2137;
	fma.rn.f64 %fd2137, %fd2138, %fd2139 , %fd2137;
	}
	// end inline asm
	// begin inline asm
	{	
fma.rn.f64 %fd2137, %fd2138, %fd2139 , %fd2137;
	fma.rn.f64 %fd2137, %fd2138, %fd2139 , %fd2137;
	fma.rn.f64 %fd2137, %fd2138, %fd2139 , %fd2137;
	fma.rn.f64 %fd2137, %fd2138, %fd2139 , %fd2137;
	}
	// end inline asm
	// begin inline asm
	{	
fma.rn.f64 %fd2137, %fd2138, %fd2139 , %fd2137;
	fma.rn.f64 %fd2137, %fd2138, %fd2139 , %fd2137;
	fma.rn.f64 %fd2137, %fd2138, %fd2139 , %fd2137;
	fma.rn.f64 %fd2137, %fd2138, %fd2139 , %fd2137;
	}
	// end inline asm
	// begin inline asm
	{	
fma.rn.f64 %fd2137, %fd2138, %fd2139 , %fd2137;
	fma.rn.f64 %fd2137, %fd2138, %fd2139 , %fd2137;
	fma.rn.f64 %fd2137, %fd2138, %fd2139 , %fd2137;
	fma.rn.f64 %fd2137, %fd2138, %fd2139 , %fd2137;
	}
	// end inline asm
	// begin inline asm
	{	
fma.rn.f64 %fd2137, %fd2138, %fd2139 , %fd2137;
	fma.rn.f64 %fd2137, %fd2138, %fd2139 , %fd2137;
	fma.rn.f64 %fd2137, %fd2138, %fd2139 , %fd2137;
	fma.rn.f64 %fd2137, %fd2138, %fd2139 , %fd2137;
	}
	// end inline asm
	// begin inline asm
	{	
fma.rn.f64 %fd2137, %fd2138, %fd2139 , %fd2137;
	fma.rn.f64 %fd2137, %fd2138, %fd2139 , %fd2137;
	fma.rn.f64 %fd2137, %fd2138, %fd2139 , %fd2137;
	fma.rn.f64 %fd2137, %fd2138, %fd2139 , %fd2137;
	}
	// end inline asm
	// begin inline asm
	{	
fma.rn.f64 %fd2137, %fd2138, %fd2139 , %fd2137;
	fma.rn.f64 %fd2137, %fd2138, %fd2139 , %fd2137;
	fma.rn.f64 %fd2137, %fd2138, %fd2139 , %fd2137;
	fma.rn.f64 %fd2137, %fd2138, %fd2139 , %fd2137;
	}
	// end inline asm
	// begin inline asm
	{	
fma.rn.f64 %fd2137, %fd2138, %fd2139 , %fd2137;
	fma.rn.f64 %fd2137, %fd2138, %fd2139 , %fd2137;
	fma.rn.f64 %fd2137, %fd2138, %fd2139 , %fd2137;
	fma.rn.f64 %fd2137, %fd2138, %fd2139 , %fd2137;
	}
	// end inline asm
	// begin inline asm
	{	
fma.rn.f64 %fd2137, %fd2138, %fd2139 , %fd2137;
	fma.rn.f64 %fd2137, %fd2138, %fd2139 , %fd2137;
	fma.rn.f64 %fd2137, %fd2138, %fd2139 , %fd2137;
	fma.rn.f64 %fd2137, %fd2138, %fd2139 , %fd2137;
	}
	// end inline asm
	// begin inline asm
	{	
fma.rn.f64 %fd2137, %fd2138, %fd2139 , %fd2137;
	fma.rn.f64 %fd2137, %fd2138, %fd2139 , %fd2137;
	fma.rn.f64 %fd2137, %fd2138, %fd2139 , %fd2137;
	fma.rn.f64 %fd2137, %fd2138, %fd2139 , %fd2137;
	}
	// end inline asm
	// begin inline asm
	{	
fma.rn.f64 %fd2137, %fd2138, %fd2139 , %fd2137;
	fma.rn.f64 %fd2137, %fd2138, %fd2139 , %fd2137;
	fma.rn.f64 %fd2137, %fd2138, %fd2139 , %fd2137;
	fma.rn.f64 %fd2137, %fd2138, %fd2139 , %fd2137;
	}
	// end inline asm
	// begin inline asm
	{	
fma.rn.f64 %fd2137, %fd2138, %fd2139 , %fd2137;
	fma.rn.f64 %fd2137, %fd2138, %fd2139 , %fd2137;
	fma.rn.f64 %fd2137, %fd2138, %fd2139 , %fd2137;
	fma.rn.f64 %fd2137, %fd2138, %fd2139 , %fd2137;
	}
	// end inline asm
	// begin inline asm
	{	
fma.rn.f64 %fd2137, %fd2138, %fd2139 , %fd2137;
	fma.rn.f64 %fd2137, %fd2138, %fd2139 , %fd2137;
	fma.rn.f64 %fd2137, %fd2138, %fd2139 , %fd2137;
	fma.rn.f64 %fd2137, %fd2138, %fd2139 , %fd2137;
	}
	// end inline asm
	// begin inline asm
	{	
fma.rn.f64 %fd2137, %fd2138, %fd2139 , %fd2137;
	fma.rn.f64 %fd2137, %fd2138, %fd2139 , %fd2137;
	fma.rn.f64 %fd2137, %fd2138, %fd2139 , %fd2137;
	fma.rn.f64 %fd2137, %fd2138, %fd2139 , %fd2137;
	}
	// end inline asm
	// begin inline asm
	{	
fma.rn.f64 %fd2137, %fd2138, %fd2139 , %fd2137;
	fma.rn.f64 %fd2137, %fd2138, %fd2139 , %fd2137;
	fma.rn.f64 %fd2137, %fd2138, %fd2139 , %fd2137;
	fma.rn.f64 %fd2137, %fd2138, %fd2139 , %fd2137;
	}
	// end inline asm
	// begin inline asm
	{	
fma.rn.f64 %fd2137, %fd2138, %fd2139 , %fd2137;
	fma.rn.f64 %fd2137, %fd2138, %fd2139 , %fd2137;
	fma.rn.f64 %fd2137, %fd2138, %fd2139 , %fd2137;
	fma.rn.f64 %fd2137, %fd2138, %fd2139 , %fd2137;
	}
	// end inline asm
	// begin inline asm
	{	
fma.rn.f64 %fd2137, %fd2138, %fd2139 , %fd2137;
	fma.rn.f64 %fd2137, %fd2138, %fd2139 , %fd2137;
	fma.rn.f64 %fd2137, %fd2138, %fd2139 , %fd2137;
	fma.rn.f64 %fd2137, %fd2138, %fd2139 , %fd2137;
	}
	// end inline asm
	// begin inline asm
	{	
fma.rn.f64 %fd2137, %fd2138, %fd2139 , %fd2137;
	fma.rn.f64 %fd2137, %fd2138, %fd2139 , %fd2137;
	fma.rn.f64 %fd2137, %fd2138, %fd2139 , %fd2137;
	fma.rn.f64 %fd2137, %fd2138, %fd2139 , %fd2137;
	}
	// end inline asm
	// begin inline asm
	{	
fma.rn.f64 %fd2137, %fd2138, %fd2139 , %fd2137;
	fma.rn.f64 %fd2137, %fd2138, %fd2139 , %fd2137;
	fma.rn.f64 %fd2137, %fd2138, %fd2139 , %fd2137;
	fma.rn.f64 %fd2137, %fd2138, %fd2139 , %fd2137;
	}
	// end inline asm
	// begin inline asm
	{	
fma.rn.f64 %fd2137, %fd2138, %fd2139 , %fd2137;
	fma.rn.f64 %fd2137, %fd2138, %fd2139 , %fd2137;
	fma.rn.f64 %fd2137, %fd2138, %fd2139 , %fd2137;
	fma.rn.f64 %fd2137, %fd2138, %fd2139 , %fd2137;
	}
	// end inline asm
	// begin inline asm
	{	
fma.rn.f64 %fd2137, %fd2138, %fd2139 , %fd2137;
	fma.rn.f64 %fd2137, %fd2138, %fd2139 , %fd2137;
	fma.rn.f64 %fd2137, %fd2138, %fd2139 , %fd2137;
	fma.rn.f64 %fd2137, %fd2138, %fd2139 , %fd2137;
	}
	// end inline asm
	// begin inline asm
	{	
fma.rn.f64 %fd2137, %fd2138, %fd2139 , %fd2137;
	fma.rn.f64 %fd2137, %fd2138, %fd2139 , %fd2137;
	fma.rn.f64 %fd2137, %fd2138, %fd2139 , %fd2137;
	fma.rn.f64 %fd2137, %fd2138, %fd2139 , %fd2137;
	}
	// end inline asm
	// begin inline asm
	{	
fma.rn.f64 %fd2137, %fd2138, %fd2139 , %fd2137;
	fma.rn.f64 %fd2137, %fd2138, %fd2139 , %fd2137;
	fma.rn.f64 %fd2137, %fd2138, %fd2139 , %fd2137;
	fma.rn.f64 %fd2137, %fd2138, %fd2139 , %fd2137;
	}
	// end inline asm
	// begin inline asm
	{	
fma.rn.f64 %fd2137, %fd2138, %fd2139 , %fd2137;
	fma.rn.f64 %fd2137, %fd2138, %fd2139 , %fd2137;
	fma.rn.f64 %fd2137, %fd2138, %fd2139 , %fd2137;
	fma.rn.f64 %fd2137, %fd2138, %fd2139 , %fd2137;
	}
	// end inline asm
	// begin inline asm
	{	
fma.rn.f64 %fd2137, %fd2138, %fd2139 , %fd2137;
	fma.rn.f64 %fd2137, %fd2138, %fd2139 , %fd2137;
	fma.rn.f64 %fd2137, %fd2138, %fd2139 , %fd2137;
	fma.rn.f64 %fd2137, %fd2138, %fd2139 , %fd2137;
	}
	// end inline asm
	// begin inline asm
	{	
fma.rn.f64 %fd2137, %fd2138, %fd2139 , %fd2137;
	fma.rn.f64 %fd2137, %fd2138, %fd2139 , %fd2137;
	fma.rn.f64 %fd2137, %fd2138, %fd2139 , %fd2137;
	fma.rn.f64 %fd2137, %fd2138, %fd2139 , %fd2137;
	}
	// end inline asm
	// begin inline asm
	{	
fma.rn.f64 %fd2137, %fd2138, %fd2139 , %fd2137;
	fma.rn.f64 %fd2137, %fd2138, %fd2139 , %fd2137;
	fma.rn.f64 %fd2137, %fd2138, %fd2139 , %fd2137;
	fma.rn.f64 %fd2137, %fd2138, %fd2139 , %fd2137;
	}
	// end inline asm
	// begin inline asm
	{	
fma.rn.f64 %fd2137, %fd2138, %fd2139 , %fd2137;
	fma.rn.f64 %fd2137, %fd2138, %fd2139 , %fd2137;
	fma.rn.f64 %fd2137, %fd2138, %fd2139 , %fd2137;
	fma.rn.f64 %fd2137, %fd2138, %fd2139 , %fd2137;
	}
	// end inline asm
	// begin inline asm
	{	
fma.rn.f64 %fd2137, %fd2138, %fd2139 , %fd2137;
	fma.rn.f64 %fd2137, %fd2138, %fd2139 , %fd2137;
	fma.rn.f64 %fd2137, %fd2138, %fd2139 , %fd2137;
	fma.rn.f64 %fd2137, %fd2138, %fd2139 , %fd2137;
	}
	// end inline asm
	// begin inline asm
	{	
fma.rn.f64 %fd2137, %fd2138, %fd2139 , %fd2137;
	fma.rn.f64 %fd2137, %fd2138, %fd2139 , %fd2137;
	fma.rn.f64 %fd2137, %fd2138, %fd2139 , %fd2137;
	fma.rn.f64 %fd2137, %fd2138, %fd2139 , %fd2137;
	}
	// end inline asm
	// begin inline asm
	{	
fma.rn.f64 %fd2137, %fd2138, %fd2139 , %fd2137;
	fma.rn.f64 %fd2137, %fd2138, %fd2139 , %fd2137;
	fma.rn.f64 %fd2137, %fd2138, %fd2139 , %fd2137;
	fma.rn.f64 %fd2137, %fd2138, %fd2139 , %fd2137;
	}
	// end inline asm
	// begin inline asm
	{	
fma.rn.f64 %fd2137, %fd2138, %fd2139 , %fd2137;
	fma.rn.f64 %fd2137, %fd2138, %fd2139 , %fd2137;
	fma.rn.f64 %fd2137, %fd2138, %fd2139 , %fd2137;
	fma.rn.f64 %fd2137, %fd2138, %fd2139 , %fd2137;
	}
	// end inline asm
	// begin inline asm
	{	
fma.rn.f64 %fd2137, %fd2138, %fd2139 , %fd2137;
	fma.rn.f64 %fd2137, %fd2138, %fd2139 , %fd2137;
	fma.rn.f64 %fd2137, %fd2138, %fd2139 , %fd2137;
	fma.rn.f64 %fd2137, %fd2138, %fd2139 , %fd2137;
	}
	// end inline asm
	// begin inline asm
	{	
fma.rn.f64 %fd2137, %fd2138, %fd2139 , %fd2137;
	fma.rn.f64 %fd2137, %fd2138, %fd2139 , %fd2137;
	fma.rn.f64 %fd2137, %fd2138, %fd2139 , %fd2137;
	fma.rn.f64 %fd2137, %fd2138, %fd2139 , %fd2137;
	}
	// end inline asm
	// begin inline asm
	{	
fma.rn.f64 %fd2137, %fd2138, %fd2139 , %fd2137;
	fma.rn.f64 %fd2137, %fd2138, %fd2139 , %fd2137;
	fma.rn.f64 %fd2137, %fd2138, %fd2139 , %fd2137;
	fma.rn.f64 %fd2137, %fd2138, %fd2139 , %fd2137;
	}
	// end inline asm
	// begin inline asm
	{	
fma.rn.f64 %fd2137, %fd2138, %fd2139 , %fd2137;
	fma.rn.f64 %fd2137, %fd2138, %fd2139 , %fd2137;
	fma.rn.f64 %fd2137, %fd2138, %fd2139 , %fd2137;
	fma.rn.f64 %fd2137, %fd2138, %fd2139 , %fd2137;
	}
	// end inline asm
	// begin inline asm
	{	
fma.rn.f64 %fd2137, %fd2138, %fd2139 , %fd2137;
	fma.rn.f64 %fd2137, %fd2138, %fd2139 , %fd2137;
	fma.rn.f64 %fd2137, %fd2138, %fd2139 , %fd2137;
	fma.rn.f64 %fd2137, %fd2138, %fd2139 , %fd2137;
	}
	// end inline asm
	// begin inline asm
	{	
fma.rn.f64 %fd2137, %fd2138, %fd2139 , %fd2137;
	fma.rn.f64 %fd2137, %fd2138, %fd2139 , %fd2137;
	fma.rn.f64 %fd2137, %fd2138, %fd2139 , %fd2137;
	fma.rn.f64 %fd2137, %fd2138, %fd2139 , %fd2137;
	}
	// end inline asm
	// begin inline asm
	{	
fma.rn.f64 %fd2137, %fd2138, %fd2139 , %fd2137;
	fma.rn.f64 %fd2137, %fd2138, %fd2139 , %fd2137;
	fma.rn.f64 %fd2137, %fd2138, %fd2139 , %fd2137;
	fma.rn.f64 %fd2137, %fd2138, %fd2139 , %fd2137;
	}
	// end inline asm
	// begin inline asm
	{	
fma.rn.f64 %fd2137, %fd2138, %fd2139 , %fd2137;
	fma.rn.f64 %fd2137, %fd2138, %fd2139 , %fd2137;
	fma.rn.f64 %fd2137, %fd2138, %fd2139 , %fd2137;
	fma.rn.f64 %fd2137, %fd2138, %fd2139 , %fd2137;
	}
	// end inline asm
	// begin inline asm
	{	
fma.rn.f64 %fd2137, %fd2138, %fd2139 , %fd2137;
	fma.rn.f64 %fd2137, %fd2138, %fd2139 , %fd2137;
	fma.rn.f64 %fd2137, %fd2138, %fd2139 , %fd2137;
	fma.rn.f64 %fd2137, %fd2138, %fd2139 , %fd2137;
	}
	// end inline asm
	// begin inline asm
	{	
fma.rn.f64 %fd2137, %fd2138, %fd2139 , %fd2137;
	fma.rn.f64 %fd2137, %fd2138, %fd2139 , %fd2137;
	fma.rn.f64 %fd2137, %fd2138, %fd2139 , %fd2137;
	fma.rn.f64 %fd2137, %fd2138, %fd2139 , %fd2137;
	}
	// end inline asm
	// begin inline asm
	{	
fma.rn.f64 %fd2137, %fd2138, %fd2139 , %fd2137;
	fma.rn.f64 %fd2137, %fd2138, %fd2139 , %fd2137;
	fma.rn.f64 %fd2137, %fd2138, %fd2139 , %fd2137;
	fma.rn.f64 %fd2137, %fd2138, %fd2139 , %fd2137;
	}
	// end inline asm
	// begin inline asm
	{	
fma.rn.f64 %fd2137, %fd2138, %fd2139 , %fd2137;
	fma.rn.f64 %fd2137, %fd2138, %fd2139 , %fd2137;
	fma.rn.f64 %fd2137, %fd2138, %fd2139 , %fd2137;
	fma.rn.f64 %fd2137, %fd2138, %fd2139 , %fd2137;
	}
	// end inline asm
	// begin inline asm
	{	
fma.rn.f64 %fd2137, %fd2138, %fd2139 , %fd2137;
	fma.rn.f64 %fd2137, %fd2138, %fd2139 , %fd2137;
	fma.rn.f64 %fd2137, %fd2138, %fd2139 , %fd2137;
	fma.rn.f64 %fd2137, %fd2138, %fd2139 , %fd2137;
	}
	// end inline asm
	// begin inline asm
	{	
fma.rn.f64 %fd2137, %fd2138, %fd2139 , %fd2137;
	fma.rn.f64 %fd2137, %fd2138, %fd2139 , %fd2137;
	fma.rn.f64 %fd2137, %fd2138, %fd2139 , %fd2137;
	fma.rn.f64 %fd2137, %fd2138, %fd2139 , %fd2137;
	}
	// end inline asm
	// begin inline asm
	{	
fma.rn.f64 %fd2137, %fd2138, %fd2139 , %fd2137;
	fma.rn.f64 %fd2137, %fd2138, %fd2139 , %fd2137;
	fma.rn.f64 %fd2137, %fd2138, %fd2139 , %fd2137;
	fma.rn.f64 %fd2137, %fd2138, %fd2139 , %fd2137;
	}
	// end inline asm
	// begin inline asm
	{	
fma.rn.f64 %fd2137, %fd2138, %fd2139 , %fd2137;
	fma.rn.f64 %fd2137, %fd2138, %fd2139 , %fd2137;
	fma.rn.f64 %fd2137, %fd2138, %fd2139 , %fd2137;
	fma.rn.f64 %fd2137, %fd2138, %fd2139 , %fd2137;
	}
	// end inline asm
	// begin inline asm
	{	
fma.rn.f64 %fd2137, %fd2138, %fd2139 , %fd2137;
	fma.rn.f64 %fd2137, %fd2138, %fd2139 , %fd2137;
	fma.rn.f64 %fd2137, %fd2138, %fd2139 , %fd2137;
	fma.rn.f64 %fd2137, %fd2138, %fd2139 , %fd2137;
	}
	// end inline asm
	// begin inline asm
	{	
fma.rn.f64 %fd2137, %fd2138, %fd2139 , %fd2137;
	fma.rn.f64 %fd2137, %fd2138, %fd2139 , %fd2137;
	fma.rn.f64 %fd2137, %fd2138, %fd2139 , %fd2137;
	fma.rn.f64 %fd2137, %fd2138, %fd2139 , %fd2137;
	}
	// end inline asm
	// begin inline asm
	{	
fma.rn.f64 %fd2137, %fd2138, %fd2139 , %fd2137;
	fma.rn.f64 %fd2137, %fd2138, %fd2139 , %fd2137;
	fma.rn.f64 %fd2137, %fd2138, %fd2139 , %fd2137;
	fma.rn.f64 %fd2137, %fd2138, %fd2139 , %fd2137;
	}
	// end inline asm
	// begin inline asm
	{	
fma.rn.f64 %fd2137, %fd2138, %fd2139 , %fd2137;
	fma.rn.f64 %fd2137, %fd2138, %fd2139 , %fd2137;
	fma.rn.f64 %fd2137, %fd2138, %fd2139 , %fd2137;
	fma.rn.f64 %fd2137, %fd2138, %fd2139 , %fd2137;
	}
	// end inline asm
	// begin inline asm
	{	
fma.rn.f64 %fd2137, %fd2138, %fd2139 , %fd2137;
	fma.rn.f64 %fd2137, %fd2138, %fd2139 , %fd2137;
	fma.rn.f64 %fd2137, %fd2138, %fd2139 , %fd2137;
	fma.rn.f64 %fd2137, %fd2138, %fd2139 , %fd2137;
	}
	// end inline asm
	// begin inline asm
	{	
fma.rn.f64 %fd2137, %fd2138, %fd2139 , %fd2137;
	fma.rn.f64 %fd2137, %fd2138, %fd2139 , %fd2137;
	fma.rn.f64 %fd2137, %fd2138, %fd2139 , %fd2137;
	fma.rn.f64 %fd2137, %fd2138, %fd2139 , %fd2137;
	}
	// end inline asm
	// begin inline asm
	{	
fma.rn.f64 %fd2137, %fd2138, %fd2139 , %fd2137;
	fma.rn.f64 %fd2137, %fd2138, %fd2139 , %fd2137;
	fma.rn.f64 %fd2137, %fd2138, %fd2139 , %fd2137;
	fma.rn.f64 %fd2137, %fd2138, %fd2139 , %fd2137;
	}
	// end inline asm
	// begin inline asm
	{	
fma.rn.f64 %fd2137, %fd2138, %fd2139 , %fd2137;
	fma.rn.f64 %fd2137, %fd2138, %fd2139 , %fd2137;
	fma.rn.f64 %fd2137, %fd2138, %fd2139 , %fd2137;
	fma.rn.f64 %fd2137, %fd2138, %fd2139 , %fd2137;
	}
	// end inline asm
	// begin inline asm
	{	
fma.rn.f64 %fd2137, %fd2138, %fd2139 , %fd2137;
	fma.rn.f64 %fd2137, %fd2138, %fd2139 , %fd2137;
	fma.rn.f64 %fd2137, %fd2138, %fd2139 , %fd2137;
	fma.rn.f64 %fd2137, %fd2138, %fd2139 , %fd2137;
	}
	// end inline asm
	// begin inline asm
	{	
fma.rn.f64 %fd2137, %fd2138, %fd2139 , %fd2137;
	fma.rn.f64 %fd2137, %fd2138, %fd2139 , %fd2137;
	fma.rn.f64 %fd2137, %fd2138, %fd2139 , %fd2137;
	fma.rn.f64 %fd2137, %fd2138, %fd2139 , %fd2137;
	}
	// end inline asm
	// begin inline asm
	{	
fma.rn.f64 %fd2137, %fd2138, %fd2139 , %fd2137;
	fma.rn.f64 %fd2137, %fd2138, %fd2139 , %fd2137;
	fma.rn.f64 %fd2137, %fd2138, %fd2139 , %fd2137;
	fma.rn.f64 %fd2137, %fd2138, %fd2139 , %fd2137;
	}
	// end inline asm
	// begin inline asm
	{	
fma.rn.f64 %fd2137, %fd2138, %fd2139 , %fd2137;
	fma.rn.f64 %fd2137, %fd2138, %fd2139 , %fd2137;
	fma.rn.f64 %fd2137, %fd2138, %fd2139 , %fd2137;
	fma.rn.f64 %fd2137, %fd2138, %fd2139 , %fd2137;
	}
	// end inline asm
	// begin inline asm
	{	
fma.rn.f64 %fd2137, %fd2138, %fd2139 , %fd2137;
	fma.rn.f64 %fd2137, %fd2138, %fd2139 , %fd2137;
	fma.rn.f64 %fd2137, %fd2138, %fd2139 , %fd2137;
	fma.rn.f64 %fd2137, %fd2138, %fd2139 , %fd2137;
	}
	// end inline asm
	// begin inline asm
	{	
fma.rn.f64 %fd2137, %fd2138, %fd2139 , %fd2137;
	fma.rn.f64 %fd2137, %fd2138, %fd2139 , %fd2137;
	fma.rn.f64 %fd2137, %fd2138, %fd2139 , %fd2137;
	fma.rn.f64 %fd2137, %fd2138, %fd2139 , %fd2137;
	}
	// end inline asm
	// begin inline asm
	{	
fma.rn.f64 %fd2137, %fd2138, %fd2139 , %fd2137;
	fma.rn.f64 %fd2137, %fd2138, %fd2139 , %fd2137;
	fma.rn.f64 %fd2137, %fd2138, %fd2139 , %fd2137;
	fma.rn.f64 %fd2137, %fd2138, %fd2139 , %fd2137;
	}
	// end inline asm
	// begin inline asm
	{	
fma.rn.f64 %fd2137, %fd2138, %fd2139 , %fd2137;
	fma.rn.f64 %fd2137, %fd2138, %fd2139 , %fd2137;
	fma.rn.f64 %fd2137, %fd2138, %fd2139 , %fd2137;
	fma.rn.f64 %fd2137, %fd2138, %fd2139 , %fd2137;
	}
	// end inline asm
	// begin inline asm
	{	
fma.rn.f64 %fd2137, %fd2138, %fd2139 , %fd2137;
	fma.rn.f64 %fd2137, %fd2138, %fd2139 , %fd2137;
	fma.rn.f64 %fd2137, %fd2138, %fd2139 , %fd2137;
	fma.rn.f64 %fd2137, %fd2138, %fd2139 , %fd2137;
	}
	// end inline asm
	// begin inline asm
	{	
fma.rn.f64 %fd2137, %fd2138, %fd2139 , %fd2137;
	fma.rn.f64 %fd2137, %fd2138, %fd2139 , %fd2137;
	fma.rn.f64 %fd2137, %fd2138, %fd2139 , %fd2137;
	fma.rn.f64 %fd2137, %fd2138, %fd2139 , %fd2137;
	}
	// end inline asm
	// begin inline asm
	{	
fma.rn.f64 %fd2137, %fd2138, %fd2139 , %fd2137;
	fma.rn.f64 %fd2137, %fd2138, %fd2139 , %fd2137;
	fma.rn.f64 %fd2137, %fd2138, %fd2139 , %fd2137;
	fma.rn.f64 %fd2137, %fd2138, %fd2139 , %fd2137;
	}
	// end inline asm
	// begin inline asm
	{	
fma.rn.f64 %fd2137, %fd2138, %fd2139 , %fd2137;
	fma.rn.f64 %fd2137, %fd2138, %fd2139 , %fd2137;
	fma.rn.f64 %fd2137, %fd2138, %fd2139 , %fd2137;
	fma.rn.f64 %fd2137, %fd2138, %fd2139 , %fd2137;
	}
	// end inline asm
	// begin inline asm
	{	
fma.rn.f64 %fd2137, %fd2138, %fd2139 , %fd2137;
	fma.rn.f64 %fd2137, %fd2138, %fd2139 , %fd2137;
	fma.rn.f64 %fd2137, %fd2138, %fd2139 , %fd2137;
	fma.rn.f64 %fd2137, %fd2138, %fd2139 , %fd2137;
	}
	// end inline asm
	// begin inline asm
	{	
fma.rn.f64 %fd2137, %fd2138, %fd2139 , %fd2137;
	fma.rn.f64 %fd2137, %fd2138, %fd2139 , %fd2137;
	fma.rn.f64 %fd2137, %fd2138, %fd2139 , %fd2137;
	fma.rn.f64 %fd2137, %fd2138, %fd2139 , %fd2137;
	}
	// end inline asm
	// begin inline asm
	{	
fma.rn.f64 %fd2137, %fd2138, %fd2139 , %fd2137;
	fma.rn.f64 %fd2137, %fd2138, %fd2139 , %fd2137;
	fma.rn.f64 %fd2137, %fd2138, %fd2139 , %fd2137;
	fma.rn.f64 %fd2137, %fd2138, %fd2139 , %fd2137;
	}
	// end inline asm
	// begin inline asm
	{	
fma.rn.f64 %fd2137, %fd2138, %fd2139 , %fd2137;
	fma.rn.f64 %fd2137, %fd2138, %fd2139 , %fd2137;
	fma.rn.f64 %fd2137, %fd2138, %fd2139 , %fd2137;
	fma.rn.f64 %fd2137, %fd2138, %fd2139 , %fd2137;
	}
	// end inline asm
	// begin inline asm
	{	
fma.rn.f64 %fd2137, %fd2138, %fd2139 , %fd2137;
	fma.rn.f64 %fd2137, %fd2138, %fd2139 , %fd2137;
	fma.rn.f64 %fd2137, %fd2138, %fd2139 , %fd2137;
	fma.rn.f64 %fd2137, %fd2138, %fd2139 , %fd2137;
	}
	// end inline asm
	// begin inline asm
	{	
fma.rn.f64 %fd2137, %fd2138, %fd2139 , %fd2137;
	fma.rn.f64 %fd2137, %fd2138, %fd2139 , %fd2137;
	fma.rn.f64 %fd2137, %fd2138, %fd2139 , %fd2137;
	fma.rn.f64 %fd2137, %fd2138, %fd2139 , %fd2137;
	}
	// end inline asm
	// begin inline asm
	{	
fma.rn.f64 %fd2137, %fd2138, %fd2139 , %fd2137;
	fma.rn.f64 %fd2137, %fd2138, %fd2139 , %fd2137;
	fma.rn.f64 %fd2137, %fd2138, %fd2139 , %fd2137;
	fma.rn.f64 %fd2137, %fd2138, %fd2139 , %fd2137;
	}
	// end inline asm
	// begin inline asm
	{	
fma.rn.f64 %fd2137, %fd2138, %fd2139 , %fd2137;
	fma.rn.f64 %fd2137, %fd2138, %fd2139 , %fd2137;
	fma.rn.f64 %fd2137, %fd2138, %fd2139 , %fd2137;
	fma.rn.f64 %fd2137, %fd2138, %fd2139 , %fd2137;
	}
	// end inline asm
	// begin inline asm
	{	
fma.rn.f64 %fd2137, %fd2138, %fd2139 , %fd2137;
	fma.rn.f64 %fd2137, %fd2138, %fd2139 , %fd2137;
	fma.rn.f64 %fd2137, %fd2138, %fd2139 , %fd2137;
	fma.rn.f64 %fd2137, %fd2138, %fd2139 , %fd2137;
	}
	// end inline asm
	// begin inline asm
	{	
fma.rn.f64 %fd2137, %fd2138, %fd2139 , %fd2137;
	fma.rn.f64 %fd2137, %fd2138, %fd2139 , %fd2137;
	fma.rn.f64 %fd2137, %fd2138, %fd2139 , %fd2137;
	fma.rn.f64 %fd2137, %fd2138, %fd2139 , %fd2137;
	}
	// end inline asm
	// begin inline asm
	{	
fma.rn.f64 %fd2137, %fd2138, %fd2139 , %fd2137;
	fma.rn.f64 %fd2137, %fd2138, %fd2139 , %fd2137;
	fma.rn.f64 %fd2137, %fd2138, %fd2139 , %fd2137;
	fma.rn.f64 %fd2137, %fd2138, %fd2139 , %fd2137;
	}
	// end inline asm
	// begin inline asm
	{	
fma.rn.f64 %fd2137, %fd2138, %fd2139 , %fd2137;
	fma.rn.f64 %fd2137, %fd2138, %fd2139 , %fd2137;
	fma.rn.f64 %fd2137, %fd2138, %fd2139 , %fd2137;
	fma.rn.f64 %fd2137, %fd2138, %fd2139 , %fd2137;
	}
	// end inline asm
	// begin inline asm
	{	
fma.rn.f64 %fd2137, %fd2138, %fd2139 , %fd2137;
	fma.rn.f64 %fd2137, %fd2138, %fd2139 , %fd2137;
	fma.rn.f64 %fd2137, %fd2138, %fd2139 , %fd2137;
	fma.rn.f64 %fd2137, %fd2138, %fd2139 , %fd2137;
	}
	// end inline asm
	// begin inline asm
	{	
fma.rn.f64 %fd2137, %fd2138, %fd2139 , %fd2137;
	fma.rn.f64 %fd2137, %fd2138, %fd2139 , %fd2137;
	fma.rn.f64 %fd2137, %fd2138, %fd2139 , %fd2137;
	fma.rn.f64 %fd2137, %fd2138, %fd2139 , %fd2137;
	}
	// end inline asm
	// begin inline asm
	{	
fma.rn.f64 %fd2137, %fd2138, %fd2139 , %fd2137;
	fma.rn.f64 %fd2137, %fd2138, %fd2139 , %fd2137;
	fma.rn.f64 %fd2137, %fd2138, %fd2139 , %fd2137;
	fma.rn.f64 %fd2137, %fd2138, %fd2139 , %fd2137;
	}
	// end inline asm
	// begin inline asm
	{	
fma.rn.f64 %fd2137, %fd2138, %fd2139 , %fd2137;
	fma.rn.f64 %fd2137, %fd2138, %fd2139 , %fd2137;
	fma.rn.f64 %fd2137, %fd2138, %fd2139 , %fd2137;
	fma.rn.f64 %fd2137, %fd2138, %fd2139 , %fd2137;
	}
	// end inline asm
	// begin inline asm
	{	
fma.rn.f64 %fd2137, %fd2138, %fd2139 , %fd2137;
	fma.rn.f64 %fd2137, %fd2138, %fd2139 , %fd2137;
	fma.rn.f64 %fd2137, %fd2138, %fd2139 , %fd2137;
	fma.rn.f64 %fd2137, %fd2138, %fd2139 , %fd2137;
	}
	// end inline asm
	// begin inline asm
	{	
fma.rn.f64 %fd2137, %fd2138, %fd2139 , %fd2137;
	fma.rn.f64 %fd2137, %fd2138, %fd2139 , %fd2137;
	fma.rn.f64 %fd2137, %fd2138, %fd2139 , %fd2137;
	fma.rn.f64 %fd2137, %fd2138, %fd2139 , %fd2137;
	}
	// end inline asm
	// begin inline asm
	{	
fma.rn.f64 %fd2137, %fd2138, %fd2139 , %fd2137;
	fma.rn.f64 %fd2137, %fd2138, %fd2139 , %fd2137;
	fma.rn.f64 %fd2137, %fd2138, %fd2139 , %fd2137;
	fma.rn.f64 %fd2137, %fd2138, %fd2139 , %fd2137;
	}
	// end inline asm
	// begin inline asm
	{	
fma.rn.f64 %fd2137, %fd2138, %fd2139 , %fd2137;
	fma.rn.f64 %fd2137, %fd2138, %fd2139 , %fd2137;
	fma.rn.f64 %fd2137, %fd2138, %fd2139 , %fd2137;
	fma.rn.f64 %fd2137, %fd2138, %fd2139 , %fd2137;
	}
	// end inline asm
	// begin inline asm
	{	
fma.rn.f64 %fd2137, %fd2138, %fd2139 , %fd2137;
	fma.rn.f64 %fd2137, %fd2138, %fd2139 , %fd2137;
	fma.rn.f64 %fd2137, %fd2138, %fd2139 , %fd2137;
	fma.rn.f64 %fd2137, %fd2138, %fd2139 , %fd2137;
	}
	// end inline asm
	// begin inline asm
	{	
fma.rn.f64 %fd2137, %fd2138, %fd2139 , %fd2137;
	fma.rn.f64 %fd2137, %fd2138, %fd2139 , %fd2137;
	fma.rn.f64 %fd2137, %fd2138, %fd2139 , %fd2137;
	fma.rn.f64 %fd2137, %fd2138, %fd2139 , %fd2137;
	}
	// end inline asm
	// begin inline asm
	{	
fma.rn.f64 %fd2137, %fd2138, %fd2139 , %fd2137;
	fma.rn.f64 %fd2137, %fd2138, %fd2139 , %fd2137;
	fma.rn.f64 %fd2137, %fd2138, %fd2139 , %fd2137;
	fma.rn.f64 %fd2137, %fd2138, %fd2139 , %fd2137;
	}
	// end inline asm
	// begin inline asm
	{	
fma.rn.f64 %fd2137, %fd2138, %fd2139 , %fd2137;
	fma.rn.f64 %fd2137, %fd2138, %fd2139 , %fd2137;
	fma.rn.f64 %fd2137, %fd2138, %fd2139 , %fd2137;
	fma.rn.f64 %fd2137, %fd2138, %fd2139 , %fd2137;
	}
	// end inline asm
	// begin inline asm
	{	
fma.rn.f64 %fd2137, %fd2138, %fd2139 , %fd2137;
	fma.rn.f64 %fd2137, %fd2138, %fd2139 , %fd2137;
	fma.rn.f64 %fd2137, %fd2138, %fd2139 , %fd2137;
	fma.rn.f64 %fd2137, %fd2138, %fd2139 , %fd2137;
	}
	// end inline asm
	// begin inline asm
	{	
fma.rn.f64 %fd2137, %fd2138, %fd2139 , %fd2137;
	fma.rn.f64 %fd2137, %fd2138, %fd2139 , %fd2137;
	fma.rn.f64 %fd2137, %fd2138, %fd2139 , %fd2137;
	fma.rn.f64 %fd2137, %fd2138, %fd2139 , %fd2137;
	}
	// end inline asm
	// begin inline asm
	{	
fma.rn.f64 %fd2137, %fd2138, %fd2139 , %fd2137;
	fma.rn.f64 %fd2137, %fd2138, %fd2139 , %fd2137;
	fma.rn.f64 %fd2137, %fd2138, %fd2139 , %fd2137;
	fma.rn.f64 %fd2137, %fd2138, %fd2139 , %fd2137;
	}
	// end inline asm
	// begin inline asm
	{	
fma.rn.f64 %fd2137, %fd2138, %fd2139 , %fd2137;
	fma.rn.f64 %fd2137, %fd2138, %fd2139 , %fd2137;
	fma.rn.f64 %fd2137, %fd2138, %fd2139 , %fd2137;
	fma.rn.f64 %fd2137, %fd2138, %fd2139 , %fd2137;
	}
	// end inline asm
	// begin inline asm
	{	
fma.rn.f64 %fd2137, %fd2138, %fd2139 , %fd2137;
	fma.rn.f64 %fd2137, %fd2138, %fd2139 , %fd2137;
	fma.rn.f64 %fd2137, %fd2138, %fd2139 , %fd2137;
	fma.rn.f64 %fd2137, %fd2138, %fd2139 , %fd2137;
	}
	// end inline asm
	// begin inline asm
	{	
fma.rn.f64 %fd2137, %fd2138, %fd2139 , %fd2137;
	fma.rn.f64 %fd2137, %fd2138, %fd2139 , %fd2137;
	fma.rn.f64 %fd2137, %fd2138, %fd2139 , %fd2137;
	fma.rn.f64 %fd2137, %fd2138, %fd2139 , %fd2137;
	}
	// end inline asm
	// begin inline asm
	{	
fma.rn.f64 %fd2137, %fd2138, %fd2139 , %fd2137;
	fma.rn.f64 %fd2137, %fd2138, %fd2139 , %fd2137;
	fma.rn.f64 %fd2137, %fd2138, %fd2139 , %fd2137;
	fma.rn.f64 %fd2137, %fd2138, %fd2139 , %fd2137;
	}
	// end inline asm
	// begin inline asm
	{	
fma.rn.f64 %fd2137, %fd2138, %fd2139 , %fd2137;
	fma.rn.f64 %fd2137, %fd2138, %fd2139 , %fd2137;
	fma.rn.f64 %fd2137, %fd2138, %fd2139 , %fd2137;
	fma.rn.f64 %fd2137, %fd2138, %fd2139 , %fd2137;
	}
	// end inline asm
	// begin inline asm
	{	
fma.rn.f64 %fd2137, %fd2138, %fd2139 , %fd2137;
	fma.rn.f64 %fd2137, %fd2138, %fd2139 , %fd2137;
	fma.rn.f64 %fd2137, %fd2138, %fd2139 , %fd2137;
	fma.rn.f64 %fd2137, %fd2138, %fd2139 , %fd2137;
	}
	// end inline asm
	// begin inline asm
	{	
fma.rn.f64 %fd2137, %fd2138, %fd2139 , %fd2137;
	fma.rn.f64 %fd2137, %fd2138, %fd2139 , %fd2137;
	fma.rn.f64 %fd2137, %fd2138, %fd2139 , %fd2137;
	fma.rn.f64 %fd2137, %fd2138, %fd2139 , %fd2137;
	}
	// end inline asm
	// begin inline asm
	{	
fma.rn.f64 %fd2137, %fd2138, %fd2139 , %fd2137;
	fma.rn.f64 %fd2137, %fd2138, %fd2139 , %fd2137;
	fma.rn.f64 %fd2137, %fd2138, %fd2139 , %fd2137;
	fma.rn.f64 %fd2137, %fd2138, %fd2139 , %fd2137;
	}
	// end inline asm
	// begin inline asm
	{	
fma.rn.f64 %fd2137, %fd2138, %fd2139 , %fd2137;
	fma.rn.f64 %fd2137, %fd2138, %fd2139 , %fd2137;
	fma.rn.f64 %fd2137, %fd2138, %fd2139 , %fd2137;
	fma.rn.f64 %fd2137, %fd2138, %fd2139 , %fd2137;
	}
	// end inline asm
	// begin inline asm
	{	
fma.rn.f64 %fd2137, %fd2138, %fd2139 , %fd2137;
	fma.rn.f64 %fd2137, %fd2138, %fd2139 , %fd2137;
	fma.rn.f64 %fd2137, %fd2138, %fd2139 , %fd2137;
	fma.rn.f64 %fd2137, %fd2138, %fd2139 , %fd2137;
	}
	// end inline asm
	// begin inline asm
	{	
fma.rn.f64 %fd2137, %fd2138, %fd2139 , %fd2137;
	fma.rn.f64 %fd2137, %fd2138, %fd2139 , %fd2137;
	fma.rn.f64 %fd2137, %fd2138, %fd2139 , %fd2137;
	fma.rn.f64 %fd2137, %fd2138, %fd2139 , %fd2137;
	}
	// end inline asm
	// begin inline asm
	{	
fma.rn.f64 %fd2137, %fd2138, %fd2139 , %fd2137;
	fma.rn.f64 %fd2137, %fd2138, %fd2139 , %fd2137;
	fma.rn.f64 %fd2137, %fd2138, %fd2139 , %fd2137;
	fma.rn.f64 %fd2137, %fd2138, %fd2139 , %fd2137;
	}
	// end inline asm
	// begin inline asm
	{	
fma.rn.f64 %fd2137, %fd2138, %fd2139 , %fd2137;
	fma.rn.f64 %fd2137, %fd2138, %fd2139 , %fd2137;
	fma.rn.f64 %fd2137, %fd2138, %fd2139 , %fd2137;
	fma.rn.f64 %fd2137, %fd2138, %fd2139 , %fd2137;
	}
	// end inline asm
	// begin inline asm
	{	
fma.rn.f64 %fd2137, %fd2138, %fd2139 , %fd2137;
	fma.rn.f64 %fd2137, %fd2138, %fd2139 , %fd2137;
	fma.rn.f64 %fd2137, %fd2138, %fd2139 , %fd2137;
	fma.rn.f64 %fd2137, %fd2138, %fd2139 , %fd2137;
	}
	// end inline asm
	// begin inline asm
	{	
fma.rn.f64 %fd2137, %fd2138, %fd2139 , %fd2137;
	fma.rn.f64 %fd2137, %fd2138, %fd2139 , %fd2137;
	fma.rn.f64 %fd2137, %fd2138, %fd2139 , %fd2137;
	fma.rn.f64 %fd2137, %fd2138, %fd2139 , %fd2137;
	}
	// end inline asm
	// begin inline asm
	{	
fma.rn.f64 %fd2137, %fd2138, %fd2139 , %fd2137;
	fma.rn.f64 %fd2137, %fd2138, %fd2139 , %fd2137;
	fma.rn.f64 %fd2137, %fd2138, %fd2139 , %fd2137;
	fma.rn.f64 %fd2137, %fd2138, %fd2139 , %fd2137;
	}
	// end inline asm
	// begin inline asm
	{	
fma.rn.f64 %fd2137, %fd2138, %fd2139 , %fd2137;
	fma.rn.f64 %fd2137, %fd2138, %fd2139 , %fd2137;
	fma.rn.f64 %fd2137, %fd2138, %fd2139 , %fd2137;
	fma.rn.f64 %fd2137, %fd2138, %fd2139 , %fd2137;
	}
	// end inline asm
	// begin inline asm
	{	
fma.rn.f64 %fd2137, %fd2138, %fd2139 , %fd2137;
	fma.rn.f64 %fd2137, %fd2138, %fd2139 , %fd2137;
	fma.rn.f64 %fd2137, %fd2138, %fd2139 , %fd2137;
	fma.rn.f64 %fd2137, %fd2138, %fd2139 , %fd2137;
	}
	// end inline asm
	// begin inline asm
	{	
fma.rn.f64 %fd2137, %fd2138, %fd2139 , %fd2137;
	fma.rn.f64 %fd2137, %fd2138, %fd2139 , %fd2137;
	fma.rn.f64 %fd2137, %fd2138, %fd2139 , %fd2137;
	fma.rn.f64 %fd2137, %fd2138, %fd2139 , %fd2137;
	}
	// end inline asm
	// begin inline asm
	{	
fma.rn.f64 %fd2137, %fd2138, %fd2139 , %fd2137;
	fma.rn.f64 %fd2137, %fd2138, %fd2139 , %fd2137;
	fma.rn.f64 %fd2137, %fd2138, %fd2139 , %fd2137;
	fma.rn.f64 %fd2137, %fd2138, %fd2139 , %fd2137;
	}
	// end inline asm
	// begin inline asm
	{	
fma.rn.f64 %fd2137, %fd2138, %fd2139 , %fd2137;
	fma.rn.f64 %fd2137, %fd2138, %fd2139 , %fd2137;
	fma.rn.f64 %fd2137, %fd2138, %fd2139 , %fd2137;
	fma.rn.f64 %fd2137, %fd2138, %fd2139 , %fd2137;
	}
	// end inline asm
	// begin inline asm
	{	
fma.rn.f64 %fd2137, %fd2138, %fd2139 , %fd2137;
	fma.rn.f64 %fd2137, %fd2138, %fd2139 , %fd2137;
	fma.rn.f64 %fd2137, %fd2138, %fd2139 , %fd2137;
	fma.rn.f64 %fd2137, %fd2138, %fd2139 , %fd2137;
	}
	// end inline asm
	// begin inline asm
	{	
fma.rn.f64 %fd2137, %fd2138, %fd2139 , %fd2137;
	fma.rn.f64 %fd2137, %fd2138, %fd2139 , %fd2137;
	fma.rn.f64 %fd2137, %fd2138, %fd2139 , %fd2137;
	fma.rn.f64 %fd2137, %fd2138, %fd2139 , %fd2137;
	}
	// end inline asm
	// begin inline asm
	{	
fma.rn.f64 %fd2137, %fd2138, %fd2139 , %fd2137;
	fma.rn.f64 %fd2137, %fd2138, %fd2139 , %fd2137;
	fma.rn.f64 %fd2137, %fd2138, %fd2139 , %fd2137;
	fma.rn.f64 %fd2137, %fd2138, %fd2139 , %fd2137;
	}
	// end inline asm
	// begin inline asm
	{	
fma.rn.f64 %fd2137, %fd2138, %fd2139 , %fd2137;
	fma.rn.f64 %fd2137, %fd2138, %fd2139 , %fd2137;
	fma.rn.f64 %fd2137, %fd2138, %fd2139 , %fd2137;
	fma.rn.f64 %fd2137, %fd2138, %fd2139 , %fd2137;
	}
	// end inline asm
	// begin inline asm
	{	
fma.rn.f64 %fd2137, %fd2138, %fd2139 , %fd2137;
	fma.rn.f64 %fd2137, %fd2138, %fd2139 , %fd2137;
	fma.rn.f64 %fd2137, %fd2138, %fd2139 , %fd2137;
	fma.rn.f64 %fd2137, %fd2138, %fd2139 , %fd2137;
	}
	// end inline asm
	// begin inline asm
	{	
fma.rn.f64 %fd2137, %fd2138, %fd2139 , %fd2137;
	fma.rn.f64 %fd2137, %fd2138, %fd2139 , %fd2137;
	fma.rn.f64 %fd2137, %fd2138, %fd2139 , %fd2137;
	fma.rn.f64 %fd2137, %fd2138, %fd2139 , %fd2137;
	}
	// end inline asm
	// begin inline asm
	{	
fma.rn.f64 %fd2137, %fd2138, %fd2139 , %fd2137;
	fma.rn.f64 %fd2137, %fd2138, %fd2139 , %fd2137;
	fma.rn.f64 %fd2137, %fd2138, %fd2139 , %fd2137;
	fma.rn.f64 %fd2137, %fd2138, %fd2139 , %fd2137;
	}
	// end inline asm
	// begin inline asm
	{	
fma.rn.f64 %fd2137, %fd2138, %fd2139 , %fd2137;
	fma.rn.f64 %fd2137, %fd2138, %fd2139 , %fd2137;
	fma.rn.f64 %fd2137, %fd2138, %fd2139 , %fd2137;
	fma.rn.f64 %fd2137, %fd2138, %fd2139 , %fd2137;
	}
	// end inline asm
	// begin inline asm
	{	
fma.rn.f64 %fd2137, %fd2138, %fd2139 , %fd2137;
	fma.rn.f64 %fd2137, %fd2138, %fd2139 , %fd2137;
	fma.rn.f64 %fd2137, %fd2138, %fd2139 , %fd2137;
	fma.rn.f64 %fd2137, %fd2138, %fd2139 , %fd2137;
	}
	// end inline asm
	// begin inline asm
	{	
fma.rn.f64 %fd2137, %fd2138, %fd2139 , %fd2137;
	fma.rn.f64 %fd2137, %fd2138, %fd2139 , %fd2137;
	fma.rn.f64 %fd2137, %fd2138, %fd2139 , %fd2137;
	fma.rn.f64 %fd2137, %fd2138, %fd2139 , %fd2137;
	}
	// end inline asm
	// begin inline asm
	{	
fma.rn.f64 %fd2137, %fd2138, %fd2139 , %fd2137;
	fma.rn.f64 %fd2137, %fd2138, %fd2139 , %fd2137;
	fma.rn.f64 %fd2137, %fd2138, %fd2139 , %fd2137;
	fma.rn.f64 %fd2137, %fd2138, %fd2139 , %fd2137;
	}
	// end inline asm
	// begin inline asm
	{	
fma.rn.f64 %fd2137, %fd2138, %fd2139 , %fd2137;
	fma.rn.f64 %fd2137, %fd2138, %fd2139 , %fd2137;
	fma.rn.f64 %fd2137, %fd2138, %fd2139 , %fd2137;
	fma.rn.f64 %fd2137, %fd2138, %fd2139 , %fd2137;
	}
	// end inline asm
	// begin inline asm
	{	
fma.rn.f64 %fd2137, %fd2138, %fd2139 , %fd2137;
	fma.rn.f64 %fd2137, %fd2138, %fd2139 , %fd2137;
	fma.rn.f64 %fd2137, %fd2138, %fd2139 , %fd2137;
	fma.rn.f64 %fd2137, %fd2138, %fd2139 , %fd2137;
	}
	// end inline asm
	// begin inline asm
	{	
fma.rn.f64 %fd2137, %fd2138, %fd2139 , %fd2137;
	fma.rn.f64 %fd2137, %fd2138, %fd2139 , %fd2137;
	fma.rn.f64 %fd2137, %fd2138, %fd2139 , %fd2137;
	fma.rn.f64 %fd2137, %fd2138, %fd2139 , %fd2137;
	}
	// end inline asm
	// begin inline asm
	{	
fma.rn.f64 %fd2137, %fd2138, %fd2139 , %fd2137;
	fma.rn.f64 %fd2137, %fd2138, %fd2139 , %fd2137;
	fma.rn.f64 %fd2137, %fd2138, %fd2139 , %fd2137;
	fma.rn.f64 %fd2137, %fd2138, %fd2139 , %fd2137;
	}
	// end inline asm
	// begin inline asm
	{	
fma.rn.f64 %fd2137, %fd2138, %fd2139 , %fd2137;
	fma.rn.f64 %fd2137, %fd2138, %fd2139 , %fd2137;
	fma.rn.f64 %fd2137, %fd2138, %fd2139 , %fd2137;
	fma.rn.f64 %fd2137, %fd2138, %fd2139 , %fd2137;
	}
	// end inline asm
	// begin inline asm
	{	
fma.rn.f64 %fd2137, %fd2138, %fd2139 , %fd2137;
	fma.rn.f64 %fd2137, %fd2138, %fd2139 , %fd2137;
	fma.rn.f64 %fd2137, %fd2138, %fd2139 , %fd2137;
	fma.rn.f64 %fd2137, %fd2138, %fd2139 , %fd2137;
	}
	// end inline asm
	// begin inline asm
	{	
fma.rn.f64 %fd2137, %fd2138, %fd2139 , %fd2137;
	fma.rn.f64 %fd2137, %fd2138, %fd2139 , %fd2137;
	fma.rn.f64 %fd2137, %fd2138, %fd2139 , %fd2137;
	fma.rn.f64 %fd2137, %fd2138, %fd2139 , %fd2137;
	}
	// end inline asm
	// begin inline asm
	{	
fma.rn.f64 %fd2137, %fd2138, %fd2139 , %fd2137;
	fma.rn.f64 %fd2137, %fd2138, %fd2139 , %fd2137;
	fma.rn.f64 %fd2137, %fd2138, %fd2139 , %fd2137;
	fma.rn.f64 %fd2137, %fd2138, %fd2139 , %fd2137;
	}
	// end inline asm
	// begin inline asm
	{	
fma.rn.f64 %fd2137, %fd2138, %fd2139 , %fd2137;
	fma.rn.f64 %fd2137, %fd2138, %fd2139 , %fd2137;
	fma.rn.f64 %fd2137, %fd2138, %fd2139 , %fd2137;
	fma.rn.f64 %fd2137, %fd2138, %fd2139 , %fd2137;
	}
	// end inline asm
	// begin inline asm
	{	
fma.rn.f64 %fd2137, %fd2138, %fd2139 , %fd2137;
	fma.rn.f64 %fd2137, %fd2138, %fd2139 , %fd2137;
	fma.rn.f64 %fd2137, %fd2138, %fd2139 , %fd2137;
	fma.rn.f64 %fd2137, %fd2138, %fd2139 , %fd2137;
	}
	// end inline asm
	// begin inline asm
	{	
fma.rn.f64 %fd2137, %fd2138, %fd2139 , %fd2137;
	fma.rn.f64 %fd2137, %fd2138, %fd2139 , %fd2137;
	fma.rn.f64 %fd2137, %fd2138, %fd2139 , %fd2137;
	fma.rn.f64 %fd2137, %fd2138, %fd2139 , %fd2137;
	}
	// end inline asm
	// begin inline asm
	{	
fma.rn.f64 %fd2137, %fd2138, %fd2139 , %fd2137;
	fma.rn.f64 %fd2137, %fd2138, %fd2139 , %fd2137;
	fma.rn.f64 %fd2137, %fd2138, %fd2139 , %fd2137;
	fma.rn.f64 %fd2137, %fd2138, %fd2139 , %fd2137;
	}
	// end inline asm
	// begin inline asm
	{	
fma.rn.f64 %fd2137, %fd2138, %fd2139 , %fd2137;
	fma.rn.f64 %fd2137, %fd2138, %fd2139 , %fd2137;
	fma.rn.f64 %fd2137, %fd2138, %fd2139 , %fd2137;
	fma.rn.f64 %fd2137, %fd2138, %fd2139 , %fd2137;
	}
	// end inline asm
	// begin inline asm
	{	
fma.rn.f64 %fd2137, %fd2138, %fd2139 , %fd2137;
	fma.rn.f64 %fd2137, %fd2138, %fd2139 , %fd2137;
	fma.rn.f64 %fd2137, %fd2138, %fd2139 , %fd2137;
	fma.rn.f64 %fd2137, %fd2138, %fd2139 , %fd2137;
	}
	// end inline asm
	// begin inline asm
	{	
fma.rn.f64 %fd2137, %fd2138, %fd2139 , %fd2137;
	fma.rn.f64 %fd2137, %fd2138, %fd2139 , %fd2137;
	fma.rn.f64 %fd2137, %fd2138, %fd2139 , %fd2137;
	fma.rn.f64 %fd2137, %fd2138, %fd2139 , %fd2137;
	}
	// end inline asm
	// begin inline asm
	{	
fma.rn.f64 %fd2137, %fd2138, %fd2139 , %fd2137;
	fma.rn.f64 %fd2137, %fd2138, %fd2139 , %fd2137;
	fma.rn.f64 %fd2137, %fd2138, %fd2139 , %fd2137;
	fma.rn.f64 %fd2137, %fd2138, %fd2139 , %fd2137;
	}
	// end inline asm
	// begin inline asm
	{	
fma.rn.f64 %fd2137, %fd2138, %fd2139 , %fd2137;
	fma.rn.f64 %fd2137, %fd2138, %fd2139 , %fd2137;
	fma.rn.f64 %fd2137, %fd2138, %fd2139 , %fd2137;
	fma.rn.f64 %fd2137, %fd2138, %fd2139 , %fd2137;
	}
	// end inline asm
	// begin inline asm
	{	
fma.rn.f64 %fd2137, %fd2138, %fd2139 , %fd2137;
	fma.rn.f64 %fd2137, %fd2138, %fd2139 , %fd2137;
	fma.rn.f64 %fd2137, %fd2138, %fd2139 , %fd2137;
	fma.rn.f64 %fd2137, %fd2138, %fd2139 , %fd2137;
	}
	// end inline asm
	// begin inline asm
	{	
fma.rn.f64 %fd2137, %fd2138, %fd2139 , %fd2137;
	fma.rn.f64 %fd2137, %fd2138, %fd2139 , %fd2137;
	fma.rn.f64 %fd2137, %fd2138, %fd2139 , %fd2137;
	fma.rn.f64 %fd2137, %fd2138, %fd2139 , %fd2137;
	}
	// end inline asm
	// begin inline asm
	{	
fma.rn.f64 %fd2137, %fd2138, %fd2139 , %fd2137;
	fma.rn.f64 %fd2137, %fd2138, %fd2139 , %fd2137;
	fma.rn.f64 %fd2137, %fd2138, %fd2139 , %fd2137;
	fma.rn.f64 %fd2137, %fd2138, %fd2139 , %fd2137;
	}
	// end inline asm
	// begin inline asm
	{	
fma.rn.f64 %fd2137, %fd2138, %fd2139 , %fd2137;
	fma.rn.f64 %fd2137, %fd2138, %fd2139 , %fd2137;
	fma.rn.f64 %fd2137, %fd2138, %fd2139 , %fd2137;
	fma.rn.f64 %fd2137, %fd2138, %fd2139 , %fd2137;
	}
	// end inline asm
	// begin inline asm
	{	
fma.rn.f64 %fd2137, %fd2138, %fd2139 , %fd2137;
	fma.rn.f64 %fd2137, %fd2138, %fd2139 , %fd2137;
	fma.rn.f64 %fd2137, %fd2138, %fd2139 , %fd2137;
	fma.rn.f64 %fd2137, %fd2138, %fd2139 , %fd2137;
	}
	// end inline asm
	// begin inline asm
	{	
fma.rn.f64 %fd2137, %fd2138, %fd2139 , %fd2137;
	fma.rn.f64 %fd2137, %fd2138, %fd2139 , %fd2137;
	fma.rn.f64 %fd2137, %fd2138, %fd2139 , %fd2137;
	fma.rn.f64 %fd2137, %fd2138, %fd2139 , %fd2137;
	}
	// end inline asm
	// begin inline asm
	{	
fma.rn.f64 %fd2137, %fd2138, %fd2139 , %fd2137;
	fma.rn.f64 %fd2137, %fd2138, %fd2139 , %fd2137;
	fma.rn.f64 %fd2137, %fd2138, %fd2139 , %fd2137;
	fma.rn.f64 %fd2137, %fd2138, %fd2139 , %fd2137;
	}
	// end inline asm
	// begin inline asm
	{	
fma.rn.f64 %fd2137, %fd2138, %fd2139 , %fd2137;
	fma.rn.f64 %fd2137, %fd2138, %fd2139 , %fd2137;
	fma.rn.f64 %fd2137, %fd2138, %fd2139 , %fd2137;
	fma.rn.f64 %fd2137, %fd2138, %fd2139 , %fd2137;
	}
	// end inline asm
	// begin inline asm
	{	
fma.rn.f64 %fd2137, %fd2138, %fd2139 , %fd2137;
	fma.rn.f64 %fd2137, %fd2138, %fd2139 , %fd2137;
	fma.rn.f64 %fd2137, %fd2138, %fd2139 , %fd2137;
	fma.rn.f64 %fd2137, %fd2138, %fd2139 , %fd2137;
	}
	// end inline asm
	// begin inline asm
	{	
fma.rn.f64 %fd2137, %fd2138, %fd2139 , %fd2137;
	fma.rn.f64 %fd2137, %fd2138, %fd2139 , %fd2137;
	fma.rn.f64 %fd2137, %fd2138, %fd2139 , %fd2137;
	fma.rn.f64 %fd2137, %fd2138, %fd2139 , %fd2137;
	}
	// end inline asm
	// begin inline asm
	{	
fma.rn.f64 %fd2137, %fd2138, %fd2139 , %fd2137;
	fma.rn.f64 %fd2137, %fd2138, %fd2139 , %fd2137;
	fma.rn.f64 %fd2137, %fd2138, %fd2139 , %fd2137;
	fma.rn.f64 %fd2137, %fd2138, %fd2139 , %fd2137;
	}
	// end inline asm
	// begin inline asm
	{	
fma.rn.f64 %fd2137, %fd2138, %fd2139 , %fd2137;
	fma.rn.f64 %fd2137, %fd2138, %fd2139 , %fd2137;
	fma.rn.f64 %fd2137, %fd2138, %fd2139 , %fd2137;
	fma.rn.f64 %fd2137, %fd2138, %fd2139 , %fd2137;
	}
	// end inline asm
	// begin inline asm
	{	
fma.rn.f64 %fd2137, %fd2138, %fd2139 , %fd2137;
	fma.rn.f64 %fd2137, %fd2138, %fd2139 , %fd2137;
	fma.rn.f64 %fd2137, %fd2138, %fd2139 , %fd2137;
	fma.rn.f64 %fd2137, %fd2138, %fd2139 , %fd2137;
	}
	// end inline asm
	// begin inline asm
	{	
fma.rn.f64 %fd2137, %fd2138, %fd2139 , %fd2137;
	fma.rn.f64 %fd2137, %fd2138, %fd2139 , %fd2137;
	fma.rn.f64 %fd2137, %fd2138, %fd2139 , %fd2137;
	fma.rn.f64 %fd2137, %fd2138, %fd2139 , %fd2137;
	}
	// end inline asm
	// begin inline asm
	{	
fma.rn.f64 %fd2137, %fd2138, %fd2139 , %fd2137;
	fma.rn.f64 %fd2137, %fd2138, %fd2139 , %fd2137;
	fma.rn.f64 %fd2137, %fd2138, %fd2139 , %fd2137;
	fma.rn.f64 %fd2137, %fd2138, %fd2139 , %fd2137;
	}
	// end inline asm
	// begin inline asm
	{	
fma.rn.f64 %fd2137, %fd2138, %fd2139 , %fd2137;
	fma.rn.f64 %fd2137, %fd2138, %fd2139 , %fd2137;
	fma.rn.f64 %fd2137, %fd2138, %fd2139 , %fd2137;
	fma.rn.f64 %fd2137, %fd2138, %fd2139 , %fd2137;
	}
	// end inline asm
	// begin inline asm
	{	
fma.rn.f64 %fd2137, %fd2138, %fd2139 , %fd2137;
	fma.rn.f64 %fd2137, %fd2138, %fd2139 , %fd2137;
	fma.rn.f64 %fd2137, %fd2138, %fd2139 , %fd2137;
	fma.rn.f64 %fd2137, %fd2138, %fd2139 , %fd2137;
	}
	// end inline asm
	// begin inline asm
	{	
fma.rn.f64 %fd2137, %fd2138, %fd2139 , %fd2137;
	fma.rn.f64 %fd2137, %fd2138, %fd2139 , %fd2137;
	fma.rn.f64 %fd2137, %fd2138, %fd2139 , %fd2137;
	fma.rn.f64 %fd2137, %fd2138, %fd2139 , %fd2137;
	}
	// end inline asm
	// begin inline asm
	{	
fma.rn.f64 %fd2137, %fd2138, %fd2139 , %fd2137;
	fma.rn.f64 %fd2137, %fd2138, %fd2139 , %fd2137;
	fma.rn.f64 %fd2137, %fd2138, %fd2139 , %fd2137;
	fma.rn.f64 %fd2137, %fd2138, %fd2139 , %fd2137;
	}
	// end inline asm
	// begin inline asm
	{	
fma.rn.f64 %fd2137, %fd2138, %fd2139 , %fd2137;
	fma.rn.f64 %fd2137, %fd2138, %fd2139 , %fd2137;
	fma.rn.f64 %fd2137, %fd2138, %fd2139 , %fd2137;
	fma.rn.f64 %fd2137, %fd2138, %fd2139 , %fd2137;
	}
	// end inline asm
	// begin inline asm
	{	
fma.rn.f64 %fd2137, %fd2138, %fd2139 , %fd2137;
	fma.rn.f64 %fd2137, %fd2138, %fd2139 , %fd2137;
	fma.rn.f64 %fd2137, %fd2138, %fd2139 , %fd2137;
	fma.rn.f64 %fd2137, %fd2138, %fd2139 , %fd2137;
	}
	// end inline asm
	// begin inline asm
	{	
fma.rn.f64 %fd2137, %fd2138, %fd2139 , %fd2137;
	fma.rn.f64 %fd2137, %fd2138, %fd2139 , %fd2137;
	fma.rn.f64 %fd2137, %fd2138, %fd2139 , %fd2137;
	fma.rn.f64 %fd2137, %fd2138, %fd2139 , %fd2137;
	}
	// end inline asm
	// begin inline asm
	{	
fma.rn.f64 %fd2137, %fd2138, %fd2139 , %fd2137;
	fma.rn.f64 %fd2137, %fd2138, %fd2139 , %fd2137;
	fma.rn.f64 %fd2137, %fd2138, %fd2139 , %fd2137;
	fma.rn.f64 %fd2137, %fd2138, %fd2139 , %fd2137;
	}
	// end inline asm
	// begin inline asm
	{	
fma.rn.f64 %fd2137, %fd2138, %fd2139 , %fd2137;
	fma.rn.f64 %fd2137, %fd2138, %fd2139 , %fd2137;
	fma.rn.f64 %fd2137, %fd2138, %fd2139 , %fd2137;
	fma.rn.f64 %fd2137, %fd2138, %fd2139 , %fd2137;
	}
	// end inline asm
	// begin inline asm
	{	
fma.rn.f64 %fd2137, %fd2138, %fd2139 , %fd2137;
	fma.rn.f64 %fd2137, %fd2138, %fd2139 , %fd2137;
	fma.rn.f64 %fd2137, %fd2138, %fd2139 , %fd2137;
	fma.rn.f64 %fd2137, %fd2138, %fd2139 , %fd2137;
	}
	// end inline asm
	// begin inline asm
	{	
fma.rn.f64 %fd2137, %fd2138, %fd2139 , %fd2137;
	fma.rn.f64 %fd2137, %fd2138, %fd2139 , %fd2137;
	fma.rn.f64 %fd2137, %fd2138, %fd2139 , %fd2137;
	fma.rn.f64 %fd2137, %fd2138, %fd2139 , %fd2137;
	}
	// end inline asm
	// begin inline asm
	{	
fma.rn.f64 %fd2137, %fd2138, %fd2139 , %fd2137;
	fma.rn.f64 %fd2137, %fd2138, %fd2139 , %fd2137;
	fma.rn.f64 %fd2137, %fd2138, %fd2139 , %fd2137;
	fma.rn.f64 %fd2137, %fd2138, %fd2139 , %fd2137;
	}
	// end inline asm
	// begin inline asm
	{	
fma.rn.f64 %fd2137, %fd2138, %fd2139 , %fd2137;
	fma.rn.f64 %fd2137, %fd2138, %fd2139 , %fd2137;
	fma.rn.f64 %fd2137, %fd2138, %fd2139 , %fd2137;
	fma.rn.f64 %fd2137, %fd2138, %fd2139 , %fd2137;
	}
	// end inline asm
	// begin inline asm
	{	
fma.rn.f64 %fd2137, %fd2138, %fd2139 , %fd2137;
	fma.rn.f64 %fd2137, %fd2138, %fd2139 , %fd2137;
	fma.rn.f64 %fd2137, %fd2138, %fd2139 , %fd2137;
	fma.rn.f64 %fd2137, %fd2138, %fd2139 , %fd2137;
	}
	// end inline asm
	// begin inline asm
	{	
fma.rn.f64 %fd2137, %fd2138, %fd2139 , %fd2137;
	fma.rn.f64 %fd2137, %fd2138, %fd2139 , %fd2137;
	fma.rn.f64 %fd2137, %fd2138, %fd2139 , %fd2137;
	fma.rn.f64 %fd2137, %fd2138, %fd2139 , %fd2137;
	}
	// end inline asm
	// begin inline asm
	{	
fma.rn.f64 %fd2137, %fd2138, %fd2139 , %fd2137;
	fma.rn.f64 %fd2137, %fd2138, %fd2139 , %fd2137;
	fma.rn.f64 %fd2137, %fd2138, %fd2139 , %fd2137;
	fma.rn.f64 %fd2137, %fd2138, %fd2139 , %fd2137;
	}
	// end inline asm
	// begin inline asm
	{	
fma.rn.f64 %fd2137, %fd2138, %fd2139 , %fd2137;
	fma.rn.f64 %fd2137, %fd2138, %fd2139 , %fd2137;
	fma.rn.f64 %fd2137, %fd2138, %fd2139 , %fd2137;
	fma.rn.f64 %fd2137, %fd2138, %fd2139 , %fd2137;
	}
	// end inline asm
	// begin inline asm
	{	
fma.rn.f64 %fd2137, %fd2138, %fd2139 , %fd2137;
	fma.rn.f64 %fd2137, %fd2138, %fd2139 , %fd2137;
	fma.rn.f64 %fd2137, %fd2138, %fd2139 , %fd2137;
	fma.rn.f64 %fd2137, %fd2138, %fd2139 , %fd2137;
	}
	// end inline asm
	// begin inline asm
	{	
fma.rn.f64 %fd2137, %fd2138, %fd2139 , %fd2137;
	fma.rn.f64 %fd2137, %fd2138, %fd2139 , %fd2137;
	fma.rn.f64 %fd2137, %fd2138, %fd2139 , %fd2137;
	fma.rn.f64 %fd2137, %fd2138, %fd2139 , %fd2137;
	}
	// end inline asm
	// begin inline asm
	{	
fma.rn.f64 %fd2137, %fd2138, %fd2139 , %fd2137;
	fma.rn.f64 %fd2137, %fd2138, %fd2139 , %fd2137;
	fma.rn.f64 %fd2137, %fd2138, %fd2139 , %fd2137;
	fma.rn.f64 %fd2137, %fd2138, %fd2139 , %fd2137;
	}
	// end inline asm
	// begin inline asm
	{	
fma.rn.f64 %fd2137, %fd2138, %fd2139 , %fd2137;
	fma.rn.f64 %fd2137, %fd2138, %fd2139 , %fd2137;
	fma.rn.f64 %fd2137, %fd2138, %fd2139 , %fd2137;
	fma.rn.f64 %fd2137, %fd2138, %fd2139 , %fd2137;
	}
	// end inline asm
	// begin inline asm
	{	
fma.rn.f64 %fd2137, %fd2138, %fd2139 , %fd2137;
	fma.rn.f64 %fd2137, %fd2138, %fd2139 , %fd2137;
	fma.rn.f64 %fd2137, %fd2138, %fd2139 , %fd2137;
	fma.rn.f64 %fd2137, %fd2138, %fd2139 , %fd2137;
	}
	// end inline asm
	// begin inline asm
	{	
fma.rn.f64 %fd2137, %fd2138, %fd2139 , %fd2137;
	fma.rn.f64 %fd2137, %fd2138, %fd2139 , %fd2137;
	fma.rn.f64 %fd2137, %fd2138, %fd2139 , %fd2137;
	fma.rn.f64 %fd2137, %fd2138, %fd2139 , %fd2137;
	}
	// end inline asm
	// begin inline asm
	{	
fma.rn.f64 %fd2137, %fd2138, %fd2139 , %fd2137;
	fma.rn.f64 %fd2137, %fd2138, %fd2139 , %fd2137;
	fma.rn.f64 %fd2137, %fd2138, %fd2139 , %fd2137;
	fma.rn.f64 %fd2137, %fd2138, %fd2139 , %fd2137;
	}
	// end inline asm
	// begin inline asm
	{	
fma.rn.f64 %fd2137, %fd2138, %fd2139 , %fd2137;
	fma.rn.f64 %fd2137, %fd2138, %fd2139 , %fd2137;
	fma.rn.f64 %fd2137, %fd2138, %fd2139 , %fd2137;
	fma.rn.f64 %fd2137, %fd2138, %fd2139 , %fd2137;
	}
	// end inline asm
	// begin inline asm
	{	
fma.rn.f64 %fd2137, %fd2138, %fd2139 , %fd2137;
	fma.rn.f64 %fd2137, %fd2138, %fd2139 , %fd2137;
	fma.rn.f64 %fd2137, %fd2138, %fd2139 , %fd2137;
	fma.rn.f64 %fd2137, %fd2138, %fd2139 , %fd2137;
	}
	// end inline asm
	// begin inline asm
	{	
fma.rn.f64 %fd2137, %fd2138, %fd2139 , %fd2137;
	fma.rn.f64 %fd2137, %fd2138, %fd2139 , %fd2137;
	fma.rn.f64 %fd2137, %fd2138, %fd2139 , %fd2137;
	fma.rn.f64 %fd2137, %fd2138, %fd2139 , %fd2137;
	}
	// end inline asm
	// begin inline asm
	{	
fma.rn.f64 %fd2137, %fd2138, %fd2139 , %fd2137;
	fma.rn.f64 %fd2137, %fd2138, %fd2139 , %fd2137;
	fma.rn.f64 %fd2137, %fd2138, %fd2139 , %fd2137;
	fma.rn.f64 %fd2137, %fd2138, %fd2139 , %fd2137;
	}
	// end inline asm
	// begin inline asm
	{	
fma.rn.f64 %fd2137, %fd2138, %fd2139 , %fd2137;
	fma.rn.f64 %fd2137, %fd2138, %fd2139 , %fd2137;
	fma.rn.f64 %fd2137, %fd2138, %fd2139 , %fd2137;
	fma.rn.f64 %fd2137, %fd2138, %fd2139 , %fd2137;
	}
	// end inline asm
	// begin inline asm
	{	
fma.rn.f64 %fd2137, %fd2138, %fd2139 , %fd2137;
	fma.rn.f64 %fd2137, %fd2138, %fd2139 , %fd2137;
	fma.rn.f64 %fd2137, %fd2138, %fd2139 , %fd2137;
	fma.rn.f64 %fd2137, %fd2138, %fd2139 , %fd2137;
	}
	// end inline asm
	// begin inline asm
	{	
fma.rn.f64 %fd2137, %fd2138, %fd2139 , %fd2137;
	fma.rn.f64 %fd2137, %fd2138, %fd2139 , %fd2137;
	fma.rn.f64 %fd2137, %fd2138, %fd2139 , %fd2137;
	fma.rn.f64 %fd2137, %fd2138, %fd2139 , %fd2137;
	}
	// end inline asm
	// begin inline asm
	{	
fma.rn.f64 %fd2137, %fd2138, %fd2139 , %fd2137;
	fma.rn.f64 %fd2137, %fd2138, %fd2139 , %fd2137;
	fma.rn.f64 %fd2137, %fd2138, %fd2139 , %fd2137;
	fma.rn.f64 %fd2137, %fd2138, %fd2139 , %fd2137;
	}
	// end inline asm
	// begin inline asm
	{	
fma.rn.f64 %fd2137, %fd2138, %fd2139 , %fd2137;
	fma.rn.f64 %fd2137, %fd2138, %fd2139 , %fd2137;
	fma.rn.f64 %fd2137, %fd2138, %fd2139 , %fd2137;
	fma.rn.f64 %fd2137, %fd2138, %fd2139 , %fd2137;
	}
	// end inline asm
	// begin inline asm
	{	
fma.rn.f64 %fd2137, %fd2138, %fd2139 , %fd2137;
	fma.rn.f64 %fd2137, %fd2138, %fd2139 , %fd2137;
	fma.rn.f64 %fd2137, %fd2138, %fd2139 , %fd2137;
	fma.rn.f64 %fd2137, %fd2138, %fd2139 , %fd2137;
	}
	// end inline asm
	// begin inline asm
	{	
fma.rn.f64 %fd2137, %fd2138, %fd2139 , %fd2137;
	fma.rn.f64 %fd2137, %fd2138, %fd2139 , %fd2137;
	fma.rn.f64 %fd2137, %fd2138, %fd2139 , %fd2137;
	fma.rn.f64 %fd2137, %fd2138, %fd2139 , %fd2137;
	}
	// end inline asm
	// begin inline asm
	{	
fma.rn.f64 %fd2137, %fd2138, %fd2139 , %fd2137;
	fma.rn.f64 %fd2137, %fd2138, %fd2139 , %fd2137;
	fma.rn.f64 %fd2137, %fd2138, %fd2139 , %fd2137;
	fma.rn.f64 %fd2137, %fd2138, %fd2139 , %fd2137;
	}
	// end inline asm
	// begin inline asm
	{	
fma.rn.f64 %fd2137, %fd2138, %fd2139 , %fd2137;
	fma.rn.f64 %fd2137, %fd2138, %fd2139 , %fd2137;
	fma.rn.f64 %fd2137, %fd2138, %fd2139 , %fd2137;
	fma.rn.f64 %fd2137, %fd2138, %fd2139 , %fd2137;
	}
	// end inline asm
	// begin inline asm
	{	
fma.rn.f64 %fd2137, %fd2138, %fd2139 , %fd2137;
	fma.rn.f64 %fd2137, %fd2138, %fd2139 , %fd2137;
	fma.rn.f64 %fd2137, %fd2138, %fd2139 , %fd2137;
	fma.rn.f64 %fd2137, %fd2138, %fd2139 , %fd2137;
	}
	// end inline asm
	// begin inline asm
	{	
fma.rn.f64 %fd2137, %fd2138, %fd2139 , %fd2137;
	fma.rn.f64 %fd2137, %fd2138, %fd2139 , %fd2137;
	fma.rn.f64 %fd2137, %fd2138, %fd2139 , %fd2137;
	fma.rn.f64 %fd2137, %fd2138, %fd2139 , %fd2137;
	}
	// end inline asm
	// begin inline asm
	{	
fma.rn.f64 %fd2137, %fd2138, %fd2139 , %fd2137;
	fma.rn.f64 %fd2137, %fd2138, %fd2139 , %fd2137;
	fma.rn.f64 %fd2137, %fd2138, %fd2139 , %fd2137;
	fma.rn.f64 %fd2137, %fd2138, %fd2139 , %fd2137;
	}
	// end inline asm
	// begin inline asm
	{	
fma.rn.f64 %fd2137, %fd2138, %fd2139 , %fd2137;
	fma.rn.f64 %fd2137, %fd2138, %fd2139 , %fd2137;
	fma.rn.f64 %fd2137, %fd2138, %fd2139 , %fd2137;
	fma.rn.f64 %fd2137, %fd2138, %fd2139 , %fd2137;
	}
	// end inline asm
	// begin inline asm
	{	
fma.rn.f64 %fd2137, %fd2138, %fd2139 , %fd2137;
	fma.rn.f64 %fd2137, %fd2138, %fd2139 , %fd2137;
	fma.rn.f64 %fd2137, %fd2138, %fd2139 , %fd2137;
	fma.rn.f64 %fd2137, %fd2138, %fd2139 , %fd2137;
	}
	// end inline asm
	// begin inline asm
	{	
fma.rn.f64 %fd2137, %fd2138, %fd2139 , %fd2137;
	fma.rn.f64 %fd2137, %fd2138, %fd2139 , %fd2137;
	fma.rn.f64 %fd2137, %fd2138, %fd2139 , %fd2137;
	fma.rn.f64 %fd2137, %fd2138, %fd2139 , %fd2137;
	}
	// end inline asm
	// begin inline asm
	{	
fma.rn.f64 %fd2137, %fd2138, %fd2139 , %fd2137;
	fma.rn.f64 %fd2137, %fd2138, %fd2139 , %fd2137;
	fma.rn.f64 %fd2137, %fd2138, %fd2139 , %fd2137;
	fma.rn.f64 %fd2137, %fd2138, %fd2139 , %fd2137;
	}
	// end inline asm
	// begin inline asm
	{	
fma.rn.f64 %fd2137, %fd2138, %fd2139 , %fd2137;
	fma.rn.f64 %fd2137, %fd2138, %fd2139 , %fd2137;
	fma.rn.f64 %fd2137, %fd2138, %fd2139 , %fd2137;
	fma.rn.f64 %fd2137, %fd2138, %fd2139 , %fd2137;
	}
	// end inline asm
	// begin inline asm
	{	
fma.rn.f64 %fd2137, %fd2138, %fd2139 , %fd2137;
	fma.rn.f64 %fd2137, %fd2138, %fd2139 , %fd2137;
	fma.rn.f64 %fd2137, %fd2138, %fd2139 , %fd2137;
	fma.rn.f64 %fd2137, %fd2138, %fd2139 , %fd2137;
	}
	// end inline asm
	// begin inline asm
	{	
fma.rn.f64 %fd2137, %fd2138, %fd2139 , %fd2137;
	fma.rn.f64 %fd2137, %fd2138, %fd2139 , %fd2137;
	fma.rn.f64 %fd2137, %fd2138, %fd2139 , %fd2137;
	fma.rn.f64 %fd2137, %fd2138, %fd2139 , %fd2137;
	}
	// end inline asm
	// begin inline asm
	{	
fma.rn.f64 %fd2137, %fd2138, %fd2139 , %fd2137;
	fma.rn.f64 %fd2137, %fd2138, %fd2139 , %fd2137;
	fma.rn.f64 %fd2137, %fd2138, %fd2139 , %fd2137;
	fma.rn.f64 %fd2137, %fd2138, %fd2139 , %fd2137;
	}
	// end inline asm
	// begin inline asm
	{	
fma.rn.f64 %fd2137, %fd2138, %fd2139 , %fd2137;
	fma.rn.f64 %fd2137, %fd2138, %fd2139 , %fd2137;
	fma.rn.f64 %fd2137, %fd2138, %fd2139 , %fd2137;
	fma.rn.f64 %fd2137, %fd2138, %fd2139 , %fd2137;
	}
	// end inline asm
	// begin inline asm
	{	
fma.rn.f64 %fd2137, %fd2138, %fd2139 , %fd2137;
	fma.rn.f64 %fd2137, %fd2138, %fd2139 , %fd2137;
	fma.rn.f64 %fd2137, %fd2138, %fd2139 , %fd2137;
	fma.rn.f64 %fd2137, %fd2138, %fd2139 , %fd2137;
	}
	// end inline asm
	// begin inline asm
	{	
fma.rn.f64 %fd2137, %fd2138, %fd2139 , %fd2137;
	fma.rn.f64 %fd2137, %fd2138, %fd2139 , %fd2137;
	fma.rn.f64 %fd2137, %fd2138, %fd2139 , %fd2137;
	fma.rn.f64 %fd2137, %fd2138, %fd2139 , %fd2137;
	}
	// end inline asm
	// begin inline asm
	{	
fma.rn.f64 %fd2137, %fd2138, %fd2139 , %fd2137;
	fma.rn.f64 %fd2137, %fd2138, %fd2139 , %fd2137;
	fma.rn.f64 %fd2137, %fd2138, %fd2139 , %fd2137;
	fma.rn.f64 %fd2137, %fd2138, %fd2139 , %fd2137;
	}
	// end inline asm
	// begin inline asm
	{	
fma.rn.f64 %fd2137, %fd2138, %fd2139 , %fd2137;
	fma.rn.f64 %fd2137, %fd2138, %fd2139 , %fd2137;
	fma.rn.f64 %fd2137, %fd2138, %fd2139 , %fd2137;
	fma.rn.f64 %fd2137, %fd2138, %fd2139 , %fd2137;
	}
	// end inline asm
	// begin inline asm
	{	
fma.rn.f64 %fd2137, %fd2138, %fd2139 , %fd2137;
	fma.rn.f64 %fd2137, %fd2138, %fd2139 , %fd2137;
	fma.rn.f64 %fd2137, %fd2138, %fd2139 , %fd2137;
	fma.rn.f64 %fd2137, %fd2138, %fd2139 , %fd2137;
	}
	// end inline asm
	// begin inline asm
	{	
fma.rn.f64 %fd2137, %fd2138, %fd2139 , %fd2137;
	fma.rn.f64 %fd2137, %fd2138, %fd2139 , %fd2137;
	fma.rn.f64 %fd2137, %fd2138, %fd2139 , %fd2137;
	fma.rn.f64 %fd2137, %fd2138, %fd2139 , %fd2137;
	}
	// end inline asm
	// begin inline asm
	{	
fma.rn.f64 %fd2137, %fd2138, %fd2139 , %fd2137;
	fma.rn.f64 %fd2137, %fd2138, %fd2139 , %fd2137;
	fma.rn.f64 %fd2137, %fd2138, %fd2139 , %fd2137;
	fma.rn.f64 %fd2137, %fd2138, %fd2139 , %fd2137;
	}
	// end inline asm
	// begin inline asm
	{	
fma.rn.f64 %fd2137, %fd2138, %fd2139 , %fd2137;
	fma.rn.f64 %fd2137, %fd2138, %fd2139 , %fd2137;
	fma.rn.f64 %fd2137, %fd2138, %fd2139 , %fd2137;
	fma.rn.f64 %fd2137, %fd2138, %fd2139 , %fd2137;
	}
	// end inline asm
	// begin inline asm
	{	
fma.rn.f64 %fd2137, %fd2138, %fd2139 , %fd2137;
	fma.rn.f64 %fd2137, %fd2138, %fd2139 , %fd2137;
	fma.rn.f64 %fd2137, %fd2138, %fd2139 , %fd2137;
	fma.rn.f64 %fd2137, %fd2138, %fd2139 , %fd2137;
	}
	// end inline asm
	// begin inline asm
	{	
fma.rn.f64 %fd2137, %fd2138, %fd2139 , %fd2137;
	fma.rn.f64 %fd2137, %fd2138, %fd2139 , %fd2137;
	fma.rn.f64 %fd2137, %fd2138, %fd2139 , %fd2137;
	fma.rn.f64 %fd2137, %fd2138, %fd2139 , %fd2137;
	}
	// end inline asm
	// begin inline asm
	{	
fma.rn.f64 %fd2137, %fd2138, %fd2139 , %fd2137;
	fma.rn.f64 %fd2137, %fd2138, %fd2139 , %fd2137;
	fma.rn.f64 %fd2137, %fd2138, %fd2139 , %fd2137;
	fma.rn.f64 %fd2137, %fd2138, %fd2139 , %fd2137;
	}
	// end inline asm
	// begin inline asm
	{	
fma.rn.f64 %fd2137, %fd2138, %fd2139 , %fd2137;
	fma.rn.f64 %fd2137, %fd2138, %fd2139 , %fd2137;
	fma.rn.f64 %fd2137, %fd2138, %fd2139 , %fd2137;
	fma.rn.f64 %fd2137, %fd2138, %fd2139 , %fd2137;
	}
	// end inline asm
	// begin inline asm
	{	
fma.rn.f64 %fd2137, %fd2138, %fd2139 , %fd2137;
	fma.rn.f64 %fd2137, %fd2138, %fd2139 , %fd2137;
	fma.rn.f64 %fd2137, %fd2138, %fd2139 , %fd2137;
	fma.rn.f64 %fd2137, %fd2138, %fd2139 , %fd2137;
	}
	// end inline asm
	mov.f64 	%fd4269, %fd2139;
	mov.f64 	%fd4268, %fd2138;
	mov.f64 	%fd4267, %fd2137;
	// begin inline asm
	{	
fma.rn.f64 %fd4267, %fd4268, %fd4269 , %fd4267;
	fma.rn.f64 %fd4267, %fd4268, %fd4269 , %fd4267;
	fma.rn.f64 %fd4267, %fd4268, %fd4269 , %fd4267;
	fma.rn.f64 %fd4267, %fd4268, %fd4269 , %fd4267;
	}
	// end inline asm
	// begin inline asm
	{	
fma.rn.f64 %fd4267, %fd4268, %fd4269 , %fd4267;
	fma.rn.f64 %fd4267, %fd4268, %fd4269 , %fd4267;
	fma.rn.f64 %fd4267, %fd4268, %fd4269 , %fd4267;
	fma.rn.f64 %fd4267, %fd4268, %fd4269 , %fd4267;
	}
	// end inline asm
	// begin inline asm
	{	
fma.rn.f64 %fd4267, %fd4268, %fd4269 , %fd4267;
	fma.rn.f64 %fd4267, %fd4268, %fd4269 , %fd4267;
	fma.rn.f64 %fd4267, %fd4268, %fd4269 , %fd4267;
	fma.rn.f64 %fd4267, %fd4268, %fd4269 , %fd4267;
	}
	// end inline asm
	// begin inline asm
	{	
fma.rn.f64 %fd4267, %fd4268, %fd4269 , %fd4267;
	fma.rn.f64 %fd4267, %fd4268, %fd4269 , %fd4267;
	fma.rn.f64 %fd4267, %fd4268, %fd4269 , %fd4267;
	fma.rn.f64 %fd4267, %fd4268, %fd4269 , %fd4267;
	}
	// end inline asm
	// begin inline asm
	{	
fma.rn.f64 %fd4267, %fd4268, %fd4269 , %fd4267;
	fma.rn.f64 %fd4267, %fd4268, %fd4269 , %fd4267;
	fma.rn.f64 %fd4267, %fd4268, %fd4269 , %fd4267;
	fma.rn.f64 %fd4267, %fd4268, %fd4269 , %fd4267;
	}
	// end inline asm
	// begin inline asm
	{	
fma.rn.f64 %fd4267, %fd4268, %fd4269 , %fd4267;
	fma.rn.f64 %fd4267, %fd4268, %fd4269 , %fd4267;
	fma.rn.f64 %fd4267, %fd4268, %fd4269 , %fd4267;
	fma.rn.f64 %fd4267, %fd4268, %fd4269 , %fd4267;
	}
	// end inline asm
	// begin inline asm
	{	
fma.rn.f64 %fd4267, %fd4268, %fd4269 , %fd4267;
	fma.rn.f64 %fd4267, %fd4268, %fd4269 , %fd4267;
	fma.rn.f64 %fd4267, %fd4268, %fd4269 , %fd4267;
	fma.rn.f64 %fd4267, %fd4268, %fd4269 , %fd4267;
	}
	// end inline asm
	// begin inline asm
	{	
fma.rn.f64 %fd4267, %fd4268, %fd4269 , %fd4267;
	fma.rn.f64 %fd4267, %fd4268, %fd4269 , %fd4267;
	fma.rn.f64 %fd4267, %fd4268, %fd4269 , %fd4267;
	fma.rn.f64 %fd4267, %fd4268, %fd4269 , %fd4267;
	}
	// end inline asm
	// begin inline asm
	{	
fma.rn.f64 %fd4267, %fd4268, %fd4269 , %fd4267;
	fma.rn.f64 %fd4267, %fd4268, %fd4269 , %fd4267;
	fma.rn.f64 %fd4267, %fd4268, %fd4269 , %fd4267;
	fma.rn.f64 %fd4267, %fd4268, %fd4269 , %fd4267;
	}
	// end inline asm
	// begin inline asm
	{	
fma.rn.f64 %fd4267, %fd4268, %fd4269 , %fd4267;
	fma.rn.f64 %fd4267, %fd4268, %fd4269 , %fd4267;
	fma.rn.f64 %fd4267, %fd4268, %fd4269 , %fd4267;
	fma.rn.f64 %fd4267, %fd4268, %fd4269 , %fd4267;
	}
	// end inline asm
	// begin inline asm
	{	
fma.rn.f64 %fd4267, %fd4268, %fd4269 , %fd4267;
	fma.rn.f64 %fd4267, %fd4268, %fd4269 , %fd4267;
	fma.rn.f64 %fd4267, %fd4268, %fd4269 , %fd4267;
	fma.rn.f64 %fd4267, %fd4268, %fd4269 , %fd4267;
	}
	// end inline asm
	// begin inline asm
	{	
fma.rn.f64 %fd4267, %fd4268, %fd4269 , %fd4267;
	fma.rn.f64 %fd4267, %fd4268, %fd4269 , %fd4267;
	fma.rn.f64 %fd4267, %fd4268, %fd4269 , %fd4267;
	fma.rn.f64 %fd4267, %fd4268, %fd4269 , %fd4267;
	}
	// end inline asm
	// begin inline asm
	{	
fma.rn.f64 %fd4267, %fd4268, %fd4269 , %fd4267;
	fma.rn.f64 %fd4267, %fd4268, %fd4269 , %fd4267;
	fma.rn.f64 %fd4267, %fd4268, %fd4269 , %fd4267;
	fma.rn.f64 %fd4267, %fd4268, %fd4269 , %fd4267;
	}
	// end inline asm
	// begin inline asm
	{	
fma.rn.f64 %fd4267, %fd4268, %fd4269 , %fd4267;
	fma.rn.f64 %fd4267, %fd4268, %fd4269 , %fd4267;
	fma.rn.f64 %fd4267, %fd4268, %fd4269 , %fd4267;
	fma.rn.f64 %fd4267, %fd4268, %fd4269 , %fd4267;
	}
	// end inline asm
	// begin inline asm
	{	
fma.rn.f64 %fd4267, %fd4268, %fd4269 , %fd4267;
	fma.rn.f64 %fd4267, %fd4268, %fd4269 , %fd4267;
	fma.rn.f64 %fd4267, %fd4268, %fd4269 , %fd4267;
	fma.rn.f64 %fd4267, %fd4268, %fd4269 , %fd4267;
	}
	// end inline asm
	// begin inline asm
	{	
fma.rn.f64 %fd4267, %fd4268, %fd4269 , %fd4267;
	fma.rn.f64 %fd4267, %fd4268, %fd4269 , %fd4267;
	fma.rn.f64 %fd4267, %fd4268, %fd4269 , %fd4267;
	fma.rn.f64 %fd4267, %fd4268, %fd4269 , %fd4267;
	}
	// end inline asm
	// begin inline asm
	{	
fma.rn.f64 %fd4267, %fd4268, %fd4269 , %fd4267;
	fma.rn.f64 %fd4267, %fd4268, %fd4269 , %fd4267;
	fma.rn.f64 %fd4267, %fd4268, %fd4269 , %fd4267;
	fma.rn.f64 %fd4267, %fd4268, %fd4269 , %fd4267;
	}
	// end inline asm
	// begin inline asm
	{	
fma.rn.f64 %fd4267, %fd4268, %fd4269 , %fd4267;
	fma.rn.f64 %fd4267, %fd4268, %fd4269 , %fd4267;
	fma.rn.f64 %fd4267, %fd4268, %fd4269 , %fd4267;
	fma.rn.f64 %fd4267, %fd4268, %fd4269 , %fd4267;
	}
	// end inline asm
	// begin inline asm
	{	
fma.rn.f64 %fd4267, %fd4268, %fd4269 , %fd4267;
	fma.rn.f64 %fd4267, %fd4268, %fd4269 , %fd4267;
	fma.rn.f64 %fd4267, %fd4268, %fd4269 , %fd4267;
	fma.rn.f64 %fd4267, %fd4268, %fd4269 , %fd4267;
	}
	// end inline asm
	// begin inline asm
	{	
fma.rn.f64 %fd4267, %fd4268, %fd4269 , %fd4267;
	fma.rn.f64 %fd4267, %fd4268, %fd4269 , %fd4267;
	fma.rn.f64 %fd4267, %fd4268, %fd4269 , %fd4267;
	fma.rn.f64 %fd4267, %fd4268, %fd4269 , %fd4267;
	}
	// end inline asm
	// begin inline asm
	{	
fma.rn.f64 %fd4267, %fd4268, %fd4269 , %fd4267;
	fma.rn.f64 %fd4267, %fd4268, %fd4269 , %fd4267;
	fma.rn.f64 %fd4267, %fd4268, %fd4269 , %fd4267;
	fma.rn.f64 %fd4267, %fd4268, %fd4269 , %fd4267;
	}
	// end inline asm
	// begin inline asm
	{	
fma.rn.f64 %fd4267, %fd4268, %fd4269 , %fd4267;
	fma.rn.f64 %fd4267, %fd4268, %fd4269 , %fd4267;
	fma.rn.f64 %fd4267, %fd4268, %fd4269 , %fd4267;
	fma.rn.f64 %fd4267, %fd4268, %fd4269 , %fd4267;
	}
	// end inline asm
	// begin inline asm
	{	
fma.rn.f64 %fd4267, %fd4268, %fd4269 , %fd4267;
	fma.rn.f64 %fd4267, %fd4268, %fd4269 , %fd4267;
	fma.rn.f64 %fd4267, %fd4268, %fd4269 , %fd4267;
	fma.rn.f64 %fd4267, %fd4268, %fd4269 , %fd4267;
	}
	// end inline asm
	// begin inline asm
	{	
fma.rn.f64 %fd4267, %fd4268, %fd4269 , %fd4267;
	fma.rn.f64 %fd4267, %fd4268, %fd4269 , %fd4267;
	fma.rn.f64 %fd4267, %fd4268, %fd4269 , %fd4267;
	fma.rn.f64 %fd4267, %fd4268, %fd4269 , %fd4267;
	}
	// end inline asm
	// begin inline asm
	{	
fma.rn.f64 %fd4267, %fd4268, %fd4269 , %fd4267;
	fma.rn.f64 %fd4267, %fd4268, %fd4269 , %fd4267;
	fma.rn.f64 %fd4267, %fd4268, %fd4269 , %fd4267;
	fma.rn.f64 %fd4267, %fd4268, %fd4269 , %fd4267;
	}
	// end inline asm
	// begin inline asm
	{	
fma.rn.f64 %fd4267, %fd4268, %fd4269 , %fd4267;
	fma.rn.f64 %fd4267, %fd4268, %fd4269 , %fd4267;
	fma.rn.f64 %fd4267, %fd4268, %fd4269 , %fd4267;
	fma.rn.f64 %fd4267, %fd4268, %fd4269 , %fd4267;
	}
	// end inline asm
	// begin inline asm
	{	
fma.rn.f64 %fd4267, %fd4268, %fd4269 , %fd4267;
	fma.rn.f64 %fd4267, %fd4268, %fd4269 , %fd4267;
	fma.rn.f64 %fd4267, %fd4268, %fd4269 , %fd4267;
	fma.rn.f64 %fd4267, %fd4268, %fd4269 , %fd4267;
	}
	// end inline asm
	// begin inline asm
	{	
fma.rn.f64 %fd4267, %fd4268, %fd4269 , %fd4267;
	fma.rn.f64 %fd4267, %fd4268, %fd4269 , %fd4267;
	fma.rn.f64 %fd4267, %fd4268, %fd4269 , %fd4267;
	fma.rn.f64 %fd4267, %fd4268, %fd4269 , %fd4267;
	}
	// end inline asm
	// begin inline asm
	{	
fma.rn.f64 %fd4267, %fd4268, %fd4269 , %fd4267;
	fma.rn.f64 %fd4267, %fd4268, %fd4269 , %fd4267;
	fma.rn.f64 %fd4267, %fd4268, %fd4269 , %fd4267;
	fma.rn.f64 %fd4267, %fd4268, %fd4269 , %fd4267;
	}
	// end inline asm
	// begin inline asm
	{	
fma.rn.f64 %fd4267, %fd4268, %fd4269 , %fd4267;
	fma.rn.f64 %fd4267, %fd4268, %fd4269 , %fd4267;
	fma.rn.f64 %fd4267, %fd4268, %fd4269 , %fd4267;
	fma.rn.f64 %fd4267, %fd4268, %fd4269 , %fd4267;
	}
	// end inline asm
	// begin inline asm
	{	
fma.rn.f64 %fd4267, %fd4268, %fd4269 , %fd4267;
	fma.rn.f64 %fd4267, %fd4268, %fd4269 , %fd4267;
	fma.rn.f64 %fd4267, %fd4268, %fd4269 , %fd4267;
	fma.rn.f64 %fd4267, %fd4268, %fd4269 , %fd4267;
	}
	// end inline asm
	// begin inline asm
	{	
fma.rn.f64 %fd4267, %fd4268, %fd4269 , %fd4267;
	fma.rn.f64 %fd4267, %fd4268, %fd4269 , %fd4267;
	fma.rn.f64 %fd4267, %fd4268, %fd4269 , %fd4267;
	fma.rn.f64 %fd4267, %fd4268, %fd4269 , %fd4267;
	}
	// end inline asm
	// begin inline asm
	{	
fma.rn.f64 %fd4267, %fd4268, %fd4269 , %fd4267;
	fma.rn.f64 %fd4267, %fd4268, %fd4269 , %fd4267;
	fma.rn.f64 %fd4267, %fd4268, %fd4269 , %fd4267;
	fma.rn.f64 %fd4267, %fd4268, %fd4269 , %fd4267;
	}
	// end inline asm
	// begin inline asm
	{	
fma.rn.f64 %fd4267, %fd4268, %fd4269 , %fd4267;
	fma.rn.f64 %fd4267, %fd4268, %fd4269 , %fd4267;
	fma.rn.f64 %fd4267, %fd4268, %fd4269 , %fd4267;
	fma.rn.f64 %fd4267, %fd4268, %fd4269 , %fd4267;
	}
	// end inline asm
	// begin inline asm
	{	
fma.rn.f64 %fd4267, %fd4268, %fd4269 , %fd4267;
	fma.rn.f64 %fd4267, %fd4268, %fd4269 , %fd4267;
	fma.rn.f64 %fd4267, %fd4268, %fd4269 , %fd4267;
	fma.rn.f64 %fd4267, %fd4268, %fd4269 , %fd4267;
	}
	// end inline asm
	// begin inline asm
	{	
fma.rn.f64 %fd4267, %fd4268, %fd4269 , %fd4267;
	fma.rn.f64 %fd4267, %fd4268, %fd4269 , %fd4267;
	fma.rn.f64 %fd4267, %fd4268, %fd4269 , %fd4267;
	fma.rn.f64 %fd4267, %fd4268, %fd4269 , %fd4267;
	}
	// end inline asm
	// begin inline asm
	{	
fma.rn.f64 %fd4267, %fd4268, %fd4269 , %fd4267;
	fma.rn.f64 %fd4267, %fd4268, %fd4269 , %fd4267;
	fma.rn.f64 %fd4267, %fd4268, %fd4269 , %fd4267;
	fma.rn.f64 %fd4267, %fd4268, %fd4269 , %fd4267;
	}
	// end inline asm
	// begin inline asm
	{	
fma.rn.f64 %fd4267, %fd4268, %fd4269 , %fd4267;
	fma.rn.f64 %fd4267, %fd4268, %fd4269 , %fd4267;
	fma.rn.f64 %fd4267, %fd4268, %fd4269 , %fd4267;
	fma.rn.f64 %fd4267, %fd4268, %fd4269 , %fd4267;
	}
	// end inline asm
	// begin inline asm
	{	
fma.rn.f64 %fd4267, %fd4268, %fd4269 , %fd4267;
	fma.rn.f64 %fd4267, %fd4268, %fd4269 , %fd4267;
	fma.rn.f64 %fd4267, %fd4268, %fd4269 , %fd4267;
	fma.rn.f64 %fd4267, %fd4268, %fd4269 , %fd4267;
	}
	// end inline asm
	// begin inline asm
	{	
fma.rn.f64 %fd4267, %fd4268, %fd4269 , %fd4267;
	fma.rn.f64 %fd4267, %fd4268, %fd4269 , %fd4267;
	fma.rn.f64 %fd4267, %fd4268, %fd4269 , %fd4267;
	fma.rn.f64 %fd4267, %fd4268, %fd4269 , %fd4267;
	}
	// end inline asm
	// begin inline asm
	{	
fma.rn.f64 %fd4267, %fd4268, %fd4269 , %fd4267;
	fma.rn.f64 %fd4267, %fd4268, %fd4269 , %fd4267;
	fma.rn.f64 %fd4267, %fd4268, %fd4269 , %fd4267;
	fma.rn.f64 %fd4267, %fd4268, %fd4269 , %fd4267;
	}
	// end inline asm
	// begin inline asm
	{	
fma.rn.f64 %fd4267, %fd4268, %fd4269 , %fd4267;
	fma.rn.f64 %fd4267, %fd4268, %fd4269 , %fd4267;
	fma.rn.f64 %fd4267, %fd4268, %fd4269 , %fd4267;
	fma.rn.f64 %fd4267, %fd4268, %fd4269 , %fd4267;
	}
	// end inline asm
	// begin inline asm
	{	
fma.rn.f64 %fd4267, %fd4268, %fd4269 , %fd4267;
	fma.rn.f64 %fd4267, %fd4268, %fd4269 , %fd4267;
	fma.rn.f64 %fd4267, %fd4268, %fd4269 , %fd4267;
	fma.rn.f64 %fd4267, %fd4268, %fd4269 , %fd4267;
	}
	// end inline asm
	// begin inline asm
	{	
fma.rn.f64 %fd4267, %fd4268, %fd4269 , %fd4267;
	fma.rn.f64 %fd4267, %fd4268, %fd4269 , %fd4267;
	fma.rn.f64 %fd4267, %fd4268, %fd4269 , %fd4267;
	fma.rn.f64 %fd4267, %fd4268, %fd4269 , %fd4267;
	}
	// end inline asm
	// begin inline asm
	{	
fma.rn.f64 %fd4267, %fd4268, %fd4269 , %fd4267;
	fma.rn.f64 %fd4267, %fd4268, %fd4269 , %fd4267;
	fma.rn.f64 %fd4267, %fd4268, %fd4269 , %fd4267;
	fma.rn.f64 %fd4267, %fd4268, %fd4269 , %fd4267;
	}
	// end inline asm
	// begin inline asm
	{	
fma.rn.f64 %fd4267, %fd4268, %fd4269 , %fd4267;
	fma.rn.f64 %fd4267, %fd4268, %fd4269 , %fd4267;
	fma.rn.f64 %fd4267, %fd4268, %fd4269 , %fd4267;
	fma.rn.f64 %fd4267, %fd4268, %fd4269 , %fd4267;
	}
	// end inline asm
	// begin inline asm
	{	
fma.rn.f64 %fd4267, %fd4268, %fd4269 , %fd4267;
	fma.rn.f64 %fd4267, %fd4268, %fd4269 , %fd4267;
	fma.rn.f64 %fd4267, %fd4268, %fd4269 , %fd4267;
	fma.rn.f64 %fd4267, %fd4268, %fd4269 , %fd4267;
	}
	// end inline asm
	// begin inline asm
	{	
fma.rn.f64 %fd4267, %fd4268, %fd4269 , %fd4267;
	fma.rn.f64 %fd4267, %fd4268, %fd4269 , %fd4267;
	fma.rn.f64 %fd4267, %fd4268, %fd4269 , %fd4267;
	fma.rn.f64 %fd4267, %fd4268, %fd4269 , %fd4267;
	}
	// end inline asm
	// begin inline asm
	{	
fma.rn.f64 %fd4267, %fd4268, %fd4269 , %fd4267;
	fma.rn.f64 %fd4267, %fd4268, %fd4269 , %fd4267;
	fma.rn.f64 %fd4267, %fd4268, %fd4269 , %fd4267;
	fma.rn.f64 %fd4267, %fd4268, %fd4269 , %fd4267;
	}
	// end inline asm
	// begin inline asm
	{	
fma.rn.f64 %fd4267, %fd4268, %fd4269 , %fd4267;
	fma.rn.f64 %fd4267, %fd4268, %fd4269 , %fd4267;
	fma.rn.f64 %fd4267, %fd4268, %fd4269 , %fd4267;
	fma.rn.f64 %fd4267, %fd4268, %fd4269 , %fd4267;
	}
	// end inline asm
	// begin inline asm
	{	
fma.rn.f64 %fd4267, %fd4268, %fd4269 , %fd4267;
	fma.rn.f64 %fd4267, %fd4268, %fd4269 , %fd4267;
	fma.rn.f64 %fd4267, %fd4268, %fd4269 , %fd4267;
	fma.rn.f64 %fd4267, %fd4268, %fd4269 , %fd4267;
	}
	// end inline asm
	// begin inline asm
	{	
fma.rn.f64 %fd4267, %fd4268, %fd4269 , %fd4267;
	fma.rn.f64 %fd4267, %fd4268, %fd4269 , %fd4267;
	fma.rn.f64 %fd4267, %fd4268, %fd4269 , %fd4267;
	fma.rn.f64 %fd4267, %fd4268, %fd4269 , %fd4267;
	}
	// end inline asm
	// begin inline asm
	{	
fma.rn.f64 %fd4267, %fd4268, %fd4269 , %fd4267;
	fma.rn.f64 %fd4267, %fd4268, %fd4269 , %fd4267;
	fma.rn.f64 %fd4267, %fd4268, %fd4269 , %fd4267;
	fma.rn.f64 %fd4267, %fd4268, %fd4269 , %fd4267;
	}
	// end inline asm
	// begin inline asm
	{	
fma.rn.f64 %fd4267, %fd4268, %fd4269 , %fd4267;
	fma.rn.f64 %fd4267, %fd4268, %fd4269 , %fd4267;
	fma.rn.f64 %fd4267, %fd4268, %fd4269 , %fd4267;
	fma.rn.f64 %fd4267, %fd4268, %fd4269 , %fd4267;
	}
	// end inline asm
	// begin inline asm
	{	
fma.rn.f64 %fd4267, %fd4268, %fd4269 , %fd4267;
	fma.rn.f64 %fd4267, %fd4268, %fd4269 , %fd4267;
	fma.rn.f64 %fd4267, %fd4268, %fd4269 , %fd4267;
	fma.rn.f64 %fd4267, %fd4268, %fd4269 , %fd4267;
	}
	// end inline asm
	// begin inline asm
	{	
fma.rn.f64 %fd4267, %fd4268, %fd4269 , %fd4267;
	fma.rn.f64 %fd4267, %fd4268, %fd4269 , %fd4267;
	fma.rn.f64 %fd4267, %fd4268, %fd4269 , %fd4267;
	fma.rn.f64 %fd4267, %fd4268, %fd4269 , %fd4267;
	}
	// end inline asm
	// begin inline asm
	{	
fma.rn.f64 %fd4267, %fd4268, %fd4269 , %fd4267;
	fma.rn.f64 %fd4267, %fd4268, %fd4269 , %fd4267;
	fma.rn.f64 %fd4267, %fd4268, %fd4269 , %fd4267;
	fma.rn.f64 %fd4267, %fd4268, %fd4269 , %fd4267;
	}
	// end inline asm
	// begin inline asm
	{	
fma.rn.f64 %fd4267, %fd4268, %fd4269 , %fd4267;
	fma.rn.f64 %fd4267, %fd4268, %fd4269 , %fd4267;
	fma.rn.f64 %fd4267, %fd4268, %fd4269 , %fd4267;
	fma.rn.f64 %fd4267, %fd4268, %fd4269 , %fd4267;
	}
	// end inline asm
	// begin inline asm
	{	
fma.rn.f64 %fd4267, %fd4268, %fd4269 , %fd4267;
	fma.rn.f64 %fd4267, %fd4268, %fd4269 , %fd4267;
	fma.rn.f64 %fd4267, %fd4268, %fd4269 , %fd4267;
	fma.rn.f64 %fd4267, %fd4268, %fd4269 , %fd4267;
	}
	// end inline asm
	// begin inline asm
	{	
fma.rn.f64 %fd4267, %fd4268, %fd4269 , %fd4267;
	fma.rn.f64 %fd4267, %fd4268, %fd4269 , %fd4267;
	fma.rn.f64 %fd4267, %fd4268, %fd4269 , %fd4267;
	fma.rn.f64 %fd4267, %fd4268, %fd4269 , %fd4267;
	}
	// end inline asm
	// begin inline asm
	{	
fma.rn.f64 %fd4267, %fd4268, %fd4269 , %fd4267;
	fma.rn.f64 %fd4267, %fd4268, %fd4269 , %fd4267;
	fma.rn.f64 %fd4267, %fd4268, %fd4269 , %fd4267;
	fma.rn.f64 %fd4267, %fd4268, %fd4269 , %fd4267;
	}
	// end inline asm
	// begin inline asm
	{	
fma.rn.f64 %fd4267, %fd4268, %fd4269 , %fd4267;
	fma.rn.f64 %fd4267, %fd4268, %fd4269 , %fd4267;
	fma.rn.f64 %fd4267, %fd4268, %fd4269 , %fd4267;
	fma.rn.f64 %fd4267, %fd4268, %fd4269 , %fd4267;
	}
	// end inline asm
	// begin inline asm
	{	
fma.rn.f64 %fd4267, %fd4268, %fd4269 , %fd4267;
	fma.rn.f64 %fd4267, %fd4268, %fd4269 , %fd4267;
	fma.rn.f64 %fd4267, %fd4268, %fd4269 , %fd4267;
	fma.rn.f64 %fd4267, %fd4268, %fd4269 , %fd4267;
	}
	// end inline asm
	// begin inline asm
	{	
fma.rn.f64 %fd4267, %fd4268, %fd4269 , %fd4267;
	fma.rn.f64 %fd4267, %fd4268, %fd4269 , %fd4267;
	fma.rn.f64 %fd4267, %fd4268, %fd4269 , %fd4267;
	fma.rn.f64 %fd4267, %fd4268, %fd4269 , %fd4267;
	}
	// end inline asm
	// begin inline asm
	{	
fma.rn.f64 %fd4267, %fd4268, %fd4269 , %fd4267;
	fma.rn.f64 %fd4267, %fd4268, %fd4269 , %fd4267;
	fma.rn.f64 %fd4267, %fd4268, %fd4269 , %fd4267;
	fma.rn.f64 %fd4267, %fd4268, %fd4269 , %fd4267;
	}
	// end inline asm
	// begin inline asm
	{	
fma.rn.f64 %fd4267, %fd4268, %fd4269 , %fd4267;
	fma.rn.f64 %fd4267, %fd4268, %fd4269 , %fd4267;
	fma.rn.f64 %fd4267, %fd4268, %fd4269 , %fd4267;
	fma.rn.f64 %fd4267, %fd4268, %fd4269 , %fd4267;
	}
	// end inline asm
	// begin inline asm
	{	
fma.rn.f64 %fd4267, %fd4268, %fd4269 , %fd4267;
	fma.rn.f64 %fd4267, %fd4268, %fd4269 , %fd4267;
	fma.rn.f64 %fd4267, %fd4268, %fd4269 , %fd4267;
	fma.rn.f64 %fd4267, %fd4268, %fd4269 , %fd4267;
	}
	// end inline asm
	// begin inline asm
	{	
fma.rn.f64 %fd4267, %fd4268, %fd4269 , %fd4267;
	fma.rn.f64 %fd4267, %fd4268, %fd4269 , %fd4267;
	fma.rn.f64 %fd4267, %fd4268, %fd4269 , %fd4267;
	fma.rn.f64 %fd4267, %fd4268, %fd4269 , %fd4267;
	}
	// end inline asm
	// begin inline asm
	{	
fma.rn.f64 %fd4267, %fd4268, %fd4269 , %fd4267;
	fma.rn.f64 %fd4267, %fd4268, %fd4269 , %fd4267;
	fma.rn.f64 %fd4267, %fd4268, %fd4269 , %fd4267;
	fma.rn.f64 %fd4267, %fd4268, %fd4269 , %fd4267;
	}
	// end inline asm
	// begin inline asm
	{	
fma.rn.f64 %fd4267, %fd4268, %fd4269 , %fd4267;
	fma.rn.f64 %fd4267, %fd4268, %fd4269 , %fd4267;
	fma.rn.f64 %fd4267, %fd4268, %fd4269 , %fd4267;
	fma.rn.f64 %fd4267, %fd4268, %fd4269 , %fd4267;
	}
	// end inline asm
	// begin inline asm
	{	
fma.rn.f64 %fd4267, %fd4268, %fd4269 , %fd4267;
	fma.rn.f64 %fd4267, %fd4268, %fd4269 , %fd4267;
	fma.rn.f64 %fd4267, %fd4268, %fd4269 , %fd4267;
	fma.rn.f64 %fd4267, %fd4268, %fd4269 , %fd4267;
	}
	// end inline asm
	// begin inline asm
	{	
fma.rn.f64 %fd4267, %fd4268, %fd4269 , %fd4267;
	fma.rn.f64 %fd4267, %fd4268, %fd4269 , %fd4267;
	fma.rn.f64 %fd4267, %fd4268, %fd4269 , %fd4267;
	fma.rn.f64 %fd4267, %fd4268, %fd4269 , %fd4267;
	}
	// end inline asm
	// begin inline asm
	{	
fma.rn.f64 %fd4267, %fd4268, %fd4269 , %fd4267;
	fma.rn.f64 %fd4267, %fd4268, %fd4269 , %fd4267;
	fma.rn.f64 %fd4267, %fd4268, %fd4269 , %fd4267;
	fma.rn.f64 %fd4267, %fd4268, %fd4269 , %fd4267;
	}
	// end inline asm
	// begin inline asm
	{	
fma.rn.f64 %fd4267, %fd4268, %fd4269 , %fd4267;
	fma.rn.f64 %fd4267, %fd4268, %fd4269 , %fd4267;
	fma.rn.f64 %fd4267, %fd4268, %fd4269 , %fd4267;
	fma.rn.f64 %fd4267, %fd4268, %fd4269 , %fd4267;
	}
	// end inline asm
	// begin inline asm
	{	
fma.rn.f64 %fd4267, %fd4268, %fd4269 , %fd4267;
	fma.rn.f64 %fd4267, %fd4268, %fd4269 , %fd4267;
	fma.rn.f64 %fd4267, %fd4268, %fd4269 , %fd4267;
	fma.rn.f64 %fd4267, %fd4268, %fd4269 , %fd4267;
	}
	// end inline asm
	// begin inline asm
	{	
fma.rn.f64 %fd4267, %fd4268, %fd4269 , %fd4267;
	fma.rn.f64 %fd4267, %fd4268, %fd4269 , %fd4267;
	fma.rn.f64 %fd4267, %fd4268, %fd4269 , %fd4267;
	fma.rn.f64 %fd4267, %fd4268, %fd4269 , %fd4267;
	}
	// end inline asm
	// begin inline asm
	{	
fma.rn.f64 %fd4267, %fd4268, %fd4269 , %fd4267;
	fma.rn.f64 %fd4267, %fd4268, %fd4269 , %fd4267;
	fma.rn.f64 %fd4267, %fd4268, %fd4269 , %fd4267;
	fma.rn.f64 %fd4267, %fd4268, %fd4269 , %fd4267;
	}
	// end inline asm
	// begin inline asm
	{	
fma.rn.f64 %fd4267, %fd4268, %fd4269 , %fd4267;
	fma.rn.f64 %fd4267, %fd4268, %fd4269 , %fd4267;
	fma.rn.f64 %fd4267, %fd4268, %fd4269 , %fd4267;
	fma.rn.f64 %fd4267, %fd4268, %fd4269 , %fd4267;
	}
	// end inline asm
	// begin inline asm
	{	
fma.rn.f64 %fd4267, %fd4268, %fd4269 , %fd4267;
	fma.rn.f64 %fd4267, %fd4268, %fd4269 , %fd4267;
	fma.rn.f64 %fd4267, %fd4268, %fd4269 , %fd4267;
	fma.rn.f64 %fd4267, %fd4268, %fd4269 , %fd4267;
	}
	// end inline asm
	// begin inline asm
	{	
fma.rn.f64 %fd4267, %fd4268, %fd4269 , %fd4267;
	fma.rn.f64 %fd4267, %fd4268, %fd4269 , %fd4267;
	fma.rn.f64 %fd4267, %fd4268, %fd4269 , %fd4267;
	fma.rn.f64 %fd4267, %fd4268, %fd4269 , %fd4267;
	}
	// end inline asm
	// begin inline asm
	{	
fma.rn.f64 %fd4267, %fd4268, %fd4269 , %fd4267;
	fma.rn.f64 %fd4267, %fd4268, %fd4269 , %fd4267;
	fma.rn.f64 %fd4267, %fd4268, %fd4269 , %fd4267;
	fma.rn.f64 %fd4267, %fd4268, %fd4269 , %fd4267;
	}
	// end inline asm
	// begin inline asm
	{	
fma.rn.f64 %fd4267, %fd4268, %fd4269 , %fd4267;
	fma.rn.f64 %fd4267, %fd4268, %fd4269 , %fd4267;
	fma.rn.f64 %fd4267, %fd4268, %fd4269 , %fd4267;
	fma.rn.f64 %fd4267, %fd4268, %fd4269 , %fd4267;
	}
	// end inline asm
	// begin inline asm
	{	
fma.rn.f64 %fd4267, %fd4268, %fd4269 , %fd4267;
	fma.rn.f64 %fd4267, %fd4268, %fd4269 , %fd4267;
	fma.rn.f64 %fd4267, %fd4268, %fd4269 , %fd4267;
	fma.rn.f64 %fd4267, %fd4268, %fd4269 , %fd4267;
	}
	// end inline asm
	// begin inline asm
	{	
fma.rn.f64 %fd4267, %fd4268, %fd4269 , %fd4267;
	fma.rn.f64 %fd4267, %fd4268, %fd4269 , %fd4267;
	fma.rn.f64 %fd4267, %fd4268, %fd4269 , %fd4267;
	fma.rn.f64 %fd4267, %fd4268, %fd4269 , %fd4267;
	}
	// end inline asm
	// begin inline asm
	{	
fma.rn.f64 %fd4267, %fd4268, %fd4269 , %fd4267;
	fma.rn.f64 %fd4267, %fd4268, %fd4269 , %fd4267;
	fma.rn.f64 %fd4267, %fd4268, %fd4269 , %fd4267;
	fma.rn.f64 %fd4267, %fd4268, %fd4269 , %fd4267;
	}
	// end inline asm
	// begin inline asm
	{	
fma.rn.f64 %fd4267, %fd4268, %fd4269 , %fd4267;
	fma.rn.f64 %fd4267, %fd4268, %fd4269 , %fd4267;
	fma.rn.f64 %fd4267, %fd4268, %fd4269 , %fd4267;
	fma.rn.f64 %fd4267, %fd4268, %fd4269 , %fd4267;
	}
	// end inline asm
	// begin inline asm
	{	
fma.rn.f64 %fd4267, %fd4268, %fd4269 , %fd4267;
	fma.rn.f64 %fd4267, %fd4268, %fd4269 , %fd4267;
	fma.rn.f64 %fd4267, %fd4268, %fd4269 , %fd4267;
	fma.rn.f64 %fd4267, %fd4268, %fd4269 , %fd4267;
	}
	// end inline asm
	// begin inline asm
	{	
fma.rn.f64 %fd4267, %fd4268, %fd4269 , %fd4267;
	fma.rn.f64 %fd4267, %fd4268, %fd4269 , %fd4267;
	fma.rn.f64 %fd4267, %fd4268, %fd4269 , %fd4267;
	fma.rn.f64 %fd4267, %fd4268, %fd4269 , %fd4267;
	}
	// end inline asm
	// begin inline asm
	{	
fma.rn.f64 %fd4267, %fd4268, %fd4269 , %fd4267;
	fma.rn.f64 %fd4267, %fd4268, %fd4269 , %fd4267;
	fma.rn.f64 %fd4267, %fd4268, %fd4269 , %fd4267;
	fma.rn.f64 %fd4267, %fd4268, %fd4269 , %fd4267;
	}
	// end inline asm
	// begin inline asm
	{	
fma.rn.f64 %fd4267, %fd4268, %fd4269 , %fd4267;
	fma.rn.f64 %fd4267, %fd4268, %fd4269 , %fd4267;
	fma.rn.f64 %fd4267, %fd4268, %fd4269 , %fd4267;
	fma.rn.f64 %fd4267, %fd4268, %fd4269 , %fd4267;
	}
	// end inline asm
	// begin inline asm
	{	
fma.rn.f64 %fd4267, %fd4268, %fd4269 , %fd4267;
	fma.rn.f64 %fd4267, %fd4268, %fd4269 , %fd4267;
	fma.rn.f64 %fd4267, %fd4268, %fd4269 , %fd4267;
	fma.rn.f64 %fd4267, %fd4268, %fd4269 , %fd4267;
	}
	// end inline asm
	// begin inline asm
	{	
fma.rn.f64 %fd4267, %fd4268, %fd4269 , %fd4267;
	fma.rn.f64 %fd4267, %fd4268, %fd4269 , %fd4267;
	fma.rn.f64 %fd4267, %fd4268, %fd4269 , %fd4267;
	fma.rn.f64 %fd4267, %fd4268, %fd4269 , %fd4267;
	}
	// end inline asm
	// begin inline asm
	{	
fma.rn.f64 %fd4267, %fd4268, %fd4269 , %fd4267;
	fma.rn.f64 %fd4267, %fd4268, %fd4269 , %fd4267;
	fma.rn.f64 %fd4267, %fd4268, %fd4269 , %fd4267;
	fma.rn.f64 %fd4267, %fd4268, %fd4269 , %fd4267;
	}
	// end inline asm
	// begin inline asm
	{	
fma.rn.f64 %fd4267, %fd4268, %fd4269 , %fd4267;
	fma.rn.f64 %fd4267, %fd4268, %fd4269 , %fd4267;
	fma.rn.f64 %fd4267, %fd4268, %fd4269 , %fd4267;
	fma.rn.f64 %fd4267, %fd4268, %fd4269 , %fd4267;
	}
	// end inline asm
	// begin inline asm
	{	
fma.rn.f64 %fd4267, %fd4268, %fd4269 , %fd4267;
	fma.rn.f64 %fd4267, %fd4268, %fd4269 , %fd4267;
	fma.rn.f64 %fd4267, %fd4268, %fd4269 , %fd4267;
	fma.rn.f64 %fd4267, %fd4268, %fd4269 , %fd4267;
	}
	// end inline asm
	// begin inline asm
	{	
fma.rn.f64 %fd4267, %fd4268, %fd4269 , %fd4267;
	fma.rn.f64 %fd4267, %fd4268, %fd4269 , %fd4267;
	fma.rn.f64 %fd4267, %fd4268, %fd4269 , %fd4267;
	fma.rn.f64 %fd4267, %fd4268, %fd4269 , %fd4267;
	}
	// end inline asm
	// begin inline asm
	{	
fma.rn.f64 %fd4267, %fd4268, %fd4269 , %fd4267;
	fma.rn.f64 %fd4267, %fd4268, %fd4269 , %fd4267;
	fma.rn.f64 %fd4267, %fd4268, %fd4269 , %fd4267;
	fma.rn.f64 %fd4267, %fd4268, %fd4269 , %fd4267;
	}
	// end inline asm
	// begin inline asm
	{	
fma.rn.f64 %fd4267, %fd4268, %fd4269 , %fd4267;
	fma.rn.f64 %fd4267, %fd4268, %fd4269 , %fd4267;
	fma.rn.f64 %fd4267, %fd4268, %fd4269 , %fd4267;
	fma.rn.f64 %fd4267, %fd4268, %fd4269 , %fd4267;
	}
	// end inline asm
	// begin inline asm
	{	
fma.rn.f64 %fd4267, %fd4268, %fd4269 , %fd4267;
	fma.rn.f64 %fd4267, %fd4268, %fd4269 , %fd4267;
	fma.rn.f64 %fd4267, %fd4268, %fd4269 , %fd4267;
	fma.rn.f64 %fd4267, %fd4268, %fd4269 , %fd4267;
	}
	// end inline asm
	// begin inline asm
	{	
fma.rn.f64 %fd4267, %fd4268, %fd4269 , %fd4267;
	fma.rn.f64 %fd4267, %fd4268, %fd4269 , %fd4267;
	fma.rn.f64 %fd4267, %fd4268, %fd4269 , %fd4267;
	fma.rn.f64 %fd4267, %fd4268, %fd4269 , %fd4267;
	}
	// end inline asm
	// begin inline asm
	{	
fma.rn.f64 %fd4267, %fd4268, %fd4269 , %fd4267;
	fma.rn.f64 %fd4267, %fd4268, %fd4269 , %fd4267;
	fma.rn.f64 %fd4267, %fd4268, %fd4269 , %fd4267;
	fma.rn.f64 %fd4267, %fd4268, %fd4269 , %fd4267;
	}
	// end inline asm
	// begin inline asm
	{	
fma.rn.f64 %fd4267, %fd4268, %fd4269 , %fd4267;
	fma.rn.f64 %fd4267, %fd4268, %fd4269 , %fd4267;
	fma.rn.f64 %fd4267, %fd4268, %fd4269 , %fd4267;
	fma.rn.f64 %fd4267, %fd4268, %fd4269 , %fd4267;
	}
	// end inline asm
	// begin inline asm
	{	
fma.rn.f64 %fd4267, %fd4268, %fd4269 , %fd4267;
	fma.rn.f64 %fd4267, %fd4268, %fd4269 , %fd4267;
	fma.rn.f64 %fd4267, %fd4268, %fd4269 , %fd4267;
	fma.rn.f64 %fd4267, %fd4268, %fd4269 , %fd4267;
	}
	// end inline asm
	// begin inline asm
	{	
fma.rn.f64 %fd4267, %fd4268, %fd4269 , %fd4267;
	fma.rn.f64 %fd4267, %fd4268, %fd4269 , %fd4267;
	fma.rn.f64 %fd4267, %fd4268, %fd4269 , %fd4267;
	fma.rn.f64 %fd4267, %fd4268, %fd4269 , %fd4267;
	}
	// end inline asm
	// begin inline asm
	{	
fma.rn.f64 %fd4267, %fd4268, %fd4269 , %fd4267;
	fma.rn.f64 %fd4267, %fd4268, %fd4269 , %fd4267;
	fma.rn.f64 %fd4267, %fd4268, %fd4269 , %fd4267;
	fma.rn.f64 %fd4267, %fd4268, %fd4269 , %fd4267;
	}
	// end inline asm
	// begin inline asm
	{	
fma.rn.f64 %fd4267, %fd4268, %fd4269 , %fd4267;
	fma.rn.f64 %fd4267, %fd4268, %fd4269 , %fd4267;
	fma.rn.f64 %fd4267, %fd4268, %fd4269 , %fd4267;
	fma.rn.f64 %fd4267, %fd4268, %fd4269 , %fd4267;
	}
	// end inline asm
	// begin inline asm
	{	
fma.rn.f64 %fd4267, %fd4268, %fd4269 , %fd4267;
	fma.rn.f64 %fd4267, %fd4268, %fd4269 , %fd4267;
	fma.rn.f64 %fd4267, %fd4268, %fd4269 , %fd4267;
	fma.rn.f64 %fd4267, %fd4268, %fd4269 , %fd4267;
	}
	// end inline asm
	// begin inline asm
	{	
fma.rn.f64 %fd4267, %fd4268, %fd4269 , %fd4267;
	fma.rn.f64 %fd4267, %fd4268, %fd4269 , %fd4267;
	fma.rn.f64 %fd4267, %fd4268, %fd4269 , %fd4267;
	fma.rn.f64 %fd4267, %fd4268, %fd4269 , %fd4267;
	}
	// end inline asm
	// begin inline asm
	{	
fma.rn.f64 %fd4267, %fd4268, %fd4269 , %fd4267;
	fma.rn.f64 %fd4267, %fd4268, %fd4269 , %fd4267;
	fma.rn.f64 %fd4267, %fd4268, %fd4269 , %fd4267;
	fma.rn.f64 %fd4267, %fd4268, %fd4269 , %fd4267;
	}
	// end inline asm
	// begin inline asm
	{	
fma.rn.f64 %fd4267, %fd4268, %fd4269 , %fd4267;
	fma.rn.f64 %fd4267, %fd4268, %fd4269 , %fd4267;
	fma.rn.f64 %fd4267, %fd4268, %fd4269 , %fd4267;
	fma.rn.f64 %fd4267, %fd4268, %fd4269 , %fd4267;
	}
	// end inline asm
	// begin inline asm
	{	
fma.rn.f64 %fd4267, %fd4268, %fd4269 , %fd4267;
	fma.rn.f64 %fd4267, %fd4268, %fd4269 , %fd4267;
	fma.rn.f64 %fd4267, %fd4268, %fd4269 , %fd4267;
	fma.rn.f64 %fd4267, %fd4268, %fd4269 , %fd4267;
	}
	// end inline asm
	// begin inline asm
	{	
fma.rn.f64 %fd4267, %fd4268, %fd4269 , %fd4267;
	fma.rn.f64 %fd4267, %fd4268, %fd4269 , %fd4267;
	fma.rn.f64 %fd4267, %fd4268, %fd4269 , %fd4267;
	fma.rn.f64 %fd4267, %fd4268, %fd4269 , %fd4267;
	}
	// end inline asm
	// begin inline asm
	{	
fma.rn.f64 %fd4267, %fd4268, %fd4269 , %fd4267;
	fma.rn.f64 %fd4267, %fd4268, %fd4269 , %fd4267;
	fma.rn.f64 %fd4267, %fd4268, %fd4269 , %fd4267;
	fma.rn.f64 %fd4267, %fd4268, %fd4269 , %fd4267;
	}
	// end inline asm
	// begin inline asm
	{	
fma.rn.f64 %fd4267, %fd4268, %fd4269 , %fd4267;
	fma.rn.f64 %fd4267, %fd4268, %fd4269 , %fd4267;
	fma.rn.f64 %fd4267, %fd4268, %fd4269 , %fd4267;
	fma.rn.f64 %fd4267, %fd4268, %fd4269 , %fd4267;
	}
	// end inline asm
	// begin inline asm
	{	
fma.rn.f64 %fd4267, %fd4268, %fd4269 , %fd4267;
	fma.rn.f64 %fd4267, %fd4268, %fd4269 , %fd4267;
	fma.rn.f64 %fd4267, %fd4268, %fd4269 , %fd4267;
	fma.rn.f64 %fd4267, %fd4268, %fd4269 , %fd4267;
	}
	// end inline asm
	// begin inline asm
	{	
fma.rn.f64 %fd4267, %fd4268, %fd4269 , %fd4267;
	fma.rn.f64 %fd4267, %fd4268, %fd4269 , %fd4267;
	fma.rn.f64 %fd4267, %fd4268, %fd4269 , %fd4267;
	fma.rn.f64 %fd4267, %fd4268, %fd4269 , %fd4267;
	}
	// end inline asm
	// begin inline asm
	{	
fma.rn.f64 %fd4267, %fd4268, %fd4269 , %fd4267;
	fma.rn.f64 %fd4267, %fd4268, %fd4269 , %fd4267;
	fma.rn.f64 %fd4267, %fd4268, %fd4269 , %fd4267;
	fma.rn.f64 %fd4267, %fd4268, %fd4269 , %fd4267;
	}
	// end inline asm
	// begin inline asm
	{	
fma.rn.f64 %fd4267, %fd4268, %fd4269 , %fd4267;
	fma.rn.f64 %fd4267, %fd4268, %fd4269 , %fd4267;
	fma.rn.f64 %fd4267, %fd4268, %fd4269 , %fd4267;
	fma.rn.f64 %fd4267, %fd4268, %fd4269 , %fd4267;
	}
	// end inline asm
	// begin inline asm
	{	
fma.rn.f64 %fd4267, %fd4268, %fd4269 , %fd4267;
	fma.rn.f64 %fd4267, %fd4268, %fd4269 , %fd4267;
	fma.rn.f64 %fd4267, %fd4268, %fd4269 , %fd4267;
	fma.rn.f64 %fd4267, %fd4268, %fd4269 , %fd4267;
	}
	// end inline asm
	// begin inline asm
	{	
fma.rn.f64 %fd4267, %fd4268, %fd4269 , %fd4267;
	fma.rn.f64 %fd4267, %fd4268, %fd4269 , %fd4267;
	fma.rn.f64 %fd4267, %fd4268, %fd4269 , %fd4267;
	fma.rn.f64 %fd4267, %fd4268, %fd4269 , %fd4267;
	}
	// end inline asm
	// begin inline asm
	{	
fma.rn.f64 %fd4267, %fd4268, %fd4269 , %fd4267;
	fma.rn.f64 %fd4267, %fd4268, %fd4269 , %fd4267;
	fma.rn.f64 %fd4267, %fd4268, %fd4269 , %fd4267;
	fma.rn.f64 %fd4267, %fd4268, %fd4269 , %fd4267;
	}
	// end inline asm
	// begin inline asm
	{	
fma.rn.f64 %fd4267, %fd4268, %fd4269 , %fd4267;
	fma.rn.f64 %fd4267, %fd4268, %fd4269 , %fd4267;
	fma.rn.f64 %fd4267, %fd4268, %fd4269 , %fd4267;
	fma.rn.f64 %fd4267, %fd4268, %fd4269 , %fd4267;
	}
	// end inline asm
	// begin inline asm
	{	
fma.rn.f64 %fd4267, %fd4268, %fd4269 , %fd4267;
	fma.rn.f64 %fd4267, %fd4268, %fd4269 , %fd4267;
	fma.rn.f64 %fd4267, %fd4268, %fd4269 , %fd4267;
	fma.rn.f64 %fd4267, %fd4268, %fd4269 , %fd4267;
	}
	// end inline asm
	// begin inline asm
	{	
fma.rn.f64 %fd4267, %fd4268, %fd4269 , %fd4267;
	fma.rn.f64 %fd4267, %fd4268, %fd4269 , %fd4267;
	fma.rn.f64 %fd4267, %fd4268, %fd4269 , %fd4267;
	fma.rn.f64 %fd4267, %fd4268, %fd4269 , %fd4267;
	}
	// end inline asm
	// begin inline asm
	{	
fma.rn.f64 %fd4267, %fd4268, %fd4269 , %fd4267;
	fma.rn.f64 %fd4267, %fd4268, %fd4269 , %fd4267;
	fma.rn.f64 %fd4267, %fd4268, %fd4269 , %fd4267;
	fma.rn.f64 %fd4267, %fd4268, %fd4269 , %fd4267;
	}
	// end inline asm
	// begin inline asm
	{	
fma.rn.f64 %fd4267, %fd4268, %fd4269 , %fd4267;
	fma.rn.f64 %fd4267, %fd4268, %fd4269 , %fd4267;
	fma.rn.f64 %fd4267, %fd4268, %fd4269 , %fd4267;
	fma.rn.f64 %fd4267, %fd4268, %fd4269 , %fd4267;
	}
	// end inline asm
	// begin inline asm
	{	
fma.rn.f64 %fd4267, %fd4268, %fd4269 , %fd4267;
	fma.rn.f64 %fd4267, %fd4268, %fd4269 , %fd4267;
	fma.rn.f64 %fd4267, %fd4268, %fd4269 , %fd4267;
	fma.rn.f64 %fd4267, %fd4268, %fd4269 , %fd4267;
	}
	// end inline asm
	// begin inline asm
	{	
fma.rn.f64 %fd4267, %fd4268, %fd4269 , %fd4267;
	fma.rn.f64 %fd4267, %fd4268, %fd4269 , %fd4267;
	fma.rn.f64 %fd4267, %fd4268, %fd4269 , %fd4267;
	fma.rn.f64 %fd4267, %fd4268, %fd4269 , %fd4267;
	}
	// end inline asm
	// begin inline asm
	{	
fma.rn.f64 %fd4267, %fd4268, %fd4269 , %fd4267;
	fma.rn.f64 %fd4267, %fd4268, %fd4269 , %fd4267;
	fma.rn.f64 %fd4267, %fd4268, %fd4269 , %fd4267;
	fma.rn.f64 %fd4267, %fd4268, %fd4269 , %fd4267;
	}
	// end inline asm
	// begin inline asm
	{	
fma.rn.f64 %fd4267, %fd4268, %fd4269 , %fd4267;
	fma.rn.f64 %fd4267, %fd4268, %fd4269 , %fd4267;
	fma.rn.f64 %fd4267, %fd4268, %fd4269 , %fd4267;
	fma.rn.f64 %fd4267, %fd4268, %fd4269 , %fd4267;
	}
	// end inline asm
	// begin inline asm
	{	
fma.rn.f64 %fd4267, %fd4268, %fd4269 , %fd4267;
	fma.rn.f64 %fd4267, %fd4268, %fd4269 , %fd4267;
	fma.rn.f64 %fd4267, %fd4268, %fd4269 , %fd4267;
	fma.rn.f64 %fd4267, %fd4268, %fd4269 , %fd4267;
	}
	// end inline asm
	// begin inline asm
	{	
fma.rn.f64 %fd4267, %fd4268, %fd4269 , %fd4267;
	fma.rn.f64 %fd4267, %fd4268, %fd4269 , %fd4267;
	fma.rn.f64 %fd4267, %fd4268, %fd4269 , %fd4267;
	fma.rn.f64 %fd4267, %fd4268, %fd4269 , %fd4267;
	}
	// end inline asm
	// begin inline asm
	{	
fma.rn.f64 %fd4267, %fd4268, %fd4269 , %fd4267;
	fma.rn.f64 %fd4267, %fd4268, %fd4269 , %fd4267;
	fma.rn.f64 %fd4267, %fd4268, %fd4269 , %fd4267;
	fma.rn.f64 %fd4267, %fd4268, %fd4269 , %fd4267;
	}
	// end inline asm
	// begin inline asm
	{	
fma.rn.f64 %fd4267, %fd4268, %fd4269 , %fd4267;
	fma.rn.f64 %fd4267, %fd4268, %fd4269 , %fd4267;
	fma.rn.f64 %fd4267, %fd4268, %fd4269 , %fd4267;
	fma.rn.f64 %fd4267, %fd4268, %fd4269 , %fd4267;
	}
	// end inline asm
	// begin inline asm
	{	
fma.rn.f64 %fd4267, %fd4268, %fd4269 , %fd4267;
	fma.rn.f64 %fd4267, %fd4268, %fd4269 , %fd4267;
	fma.rn.f64 %fd4267, %fd4268, %fd4269 , %fd4267;
	fma.rn.f64 %fd4267, %fd4268, %fd4269 , %fd4267;
	}
	// end inline asm
	// begin inline asm
	{	
fma.rn.f64 %fd4267, %fd4268, %fd4269 , %fd4267;
	fma.rn.f64 %fd4267, %fd4268, %fd4269 , %fd4267;
	fma.rn.f64 %fd4267, %fd4268, %fd4269 , %fd4267;
	fma.rn.f64 %fd4267, %fd4268, %fd4269 , %fd4267;
	}
	// end inline asm
	// begin inline asm
	{	
fma.rn.f64 %fd4267, %fd4268, %fd4269 , %fd4267;
	fma.rn.f64 %fd4267, %fd4268, %fd4269 , %fd4267;
	fma.rn.f64 %fd4267, %fd4268, %fd4269 , %fd4267;
	fma.rn.f64 %fd4267, %fd4268, %fd4269 , %fd4267;
	}
	// end inline asm
	// begin inline asm
	{	
fma.rn.f64 %fd4267, %fd4268, %fd4269 , %fd4267;
	fma.rn.f64 %fd4267, %fd4268, %fd4269 , %fd4267;
	fma.rn.f64 %fd4267, %fd4268, %fd4269 , %fd4267;
	fma.rn.f64 %fd4267, %fd4268, %fd4269 , %fd4267;
	}
	// end inline asm
	// begin inline asm
	{	
fma.rn.f64 %fd4267, %fd4268, %fd4269 , %fd4267;
	fma.rn.f64 %fd4267, %fd4268, %fd4269 , %fd4267;
	fma.rn.f64 %fd4267, %fd4268, %fd4269 , %fd4267;
	fma.rn.f64 %fd4267, %fd4268, %fd4269 , %fd4267;
	}
	// end inline asm
	// begin inline asm
	{	
fma.rn.f64 %fd4267, %fd4268, %fd4269 , %fd4267;
	fma.rn.f64 %fd4267, %fd4268, %fd4269 , %fd4267;
	fma.rn.f64 %fd4267, %fd4268, %fd4269 , %fd4267;
	fma.rn.f64 %fd4267, %fd4268, %fd4269 , %fd4267;
	}
	// end inline asm
	// begin inline asm
	{	
fma.rn.f64 %fd4267, %fd4268, %fd4269 , %fd4267;
	fma.rn.f64 %fd4267, %fd4268, %fd4269 , %fd4267;
	fma.rn.f64 %fd4267, %fd4268, %fd4269 , %fd4267;
	fma.rn.f64 %fd4267, %fd4268, %fd4269 , %fd4267;
	}
	// end inline asm
	// begin inline asm
	{	
fma.rn.f64 %fd4267, %fd4268, %fd4269 , %fd4267;
	fma.rn.f64 %fd4267, %fd4268, %fd4269 , %fd4267;
	fma.rn.f64 %fd4267, %fd4268, %fd4269 , %fd4267;
	fma.rn.f64 %fd4267, %fd4268, %fd4269 , %fd4267;
	}
	// end inline asm
	// begin inline asm
	{	
fma.rn.f64 %fd4267, %fd4268, %fd4269 , %fd4267;
	fma.rn.f64 %fd4267, %fd4268, %fd4269 , %fd4267;
	fma.rn.f64 %fd4267, %fd4268, %fd4269 , %fd4267;
	fma.rn.f64 %fd4267, %fd4268, %fd4269 , %fd4267;
	}
	// end inline asm
	// begin inline asm
	{	
fma.rn.f64 %fd4267, %fd4268, %fd4269 , %fd4267;
	fma.rn.f64 %fd4267, %fd4268, %fd4269 , %fd4267;
	fma.rn.f64 %fd4267, %fd4268, %fd4269 , %fd4267;
	fma.rn.f64 %fd4267, %fd4268, %fd4269 , %fd4267;
	}
	// end inline asm
	// begin inline asm
	{	
fma.rn.f64 %fd4267, %fd4268, %fd4269 , %fd4267;
	fma.rn.f64 %fd4267, %fd4268, %fd4269 , %fd4267;
	fma.rn.f64 %fd4267, %fd4268, %fd4269 , %fd4267;
	fma.rn.f64 %fd4267, %fd4268, %fd4269 , %fd4267;
	}
	// end inline asm
	// begin inline asm
	{	
fma.rn.f64 %fd4267, %fd4268, %fd4269 , %fd4267;
	fma.rn.f64 %fd4267, %fd4268, %fd4269 , %fd4267;
	fma.rn.f64 %fd4267, %fd4268, %fd4269 , %fd4267;
	fma.rn.f64 %fd4267, %fd4268, %fd4269 , %fd4267;
	}
	// end inline asm
	// begin inline asm
	{	
fma.rn.f64 %fd4267, %fd4268, %fd4269 , %fd4267;
	fma.rn.f64 %fd4267, %fd4268, %fd4269 , %fd4267;
	fma.rn.f64 %fd4267, %fd4268, %fd4269 , %fd4267;
	fma.rn.f64 %fd4267, %fd4268, %fd4269 , %fd4267;
	}
	// end inline asm
	// begin inline asm
	{	
fma.rn.f64 %fd4267, %fd4268, %fd4269 , %fd4267;
	fma.rn.f64 %fd4267, %fd4268, %fd4269 , %fd4267;
	fma.rn.f64 %fd4267, %fd4268, %fd4269 , %fd4267;
	fma.rn.f64 %fd4267, %fd4268, %fd4269 , %fd4267;
	}
	// end inline asm
	// begin inline asm
	{	
fma.rn.f64 %fd4267, %fd4268, %fd4269 , %fd4267;
	fma.rn.f64 %fd4267, %fd4268, %fd4269 , %fd4267;
	fma.rn.f64 %fd4267, %fd4268, %fd4269 , %fd4267;
	fma.rn.f64 %fd4267, %fd4268, %fd4269 , %fd4267;
	}
	// end inline asm
	// begin inline asm
	{	
fma.rn.f64 %fd4267, %fd4268, %fd4269 , %fd4267;
	fma.rn.f64 %fd4267, %fd4268, %fd4269 , %fd4267;
	fma.rn.f64 %fd4267, %fd4268, %fd4269 , %fd4267;
	fma.rn.f64 %fd4267, %fd4268, %fd4269 , %fd4267;
	}
	// end inline asm
	// begin inline asm
	{	
fma.rn.f64 %fd4267, %fd4268, %fd4269 , %fd4267;
	fma.rn.f64 %fd4267, %fd4268, %fd4269 , %fd4267;
	fma.rn.f64 %fd4267, %fd4268, %fd4269 , %fd4267;
	fma.rn.f64 %fd4267, %fd4268, %fd4269 , %fd4267;
	}
	// end inline asm
	// begin inline asm
	{	
fma.rn.f64 %fd4267, %fd4268, %fd4269 , %fd4267;
	fma.rn.f64 %fd4267, %fd4268, %fd4269 , %fd4267;
	fma.rn.f64 %fd4267, %fd4268, %fd4269 , %fd4267;
	fma.rn.f64 %fd4267, %fd4268, %fd4269 , %fd4267;
	}
	// end inline asm
	// begin inline asm
	{	
fma.rn.f64 %fd4267, %fd4268, %fd4269 , %fd4267;
	fma.rn.f64 %fd4267, %fd4268, %fd4269 , %fd4267;
	fma.rn.f64 %fd4267, %fd4268, %fd4269 , %fd4267;
	fma.rn.f64 %fd4267, %fd4268, %fd4269 , %fd4267;
	}
	// end inline asm
	// begin inline asm
	{	
fma.rn.f64 %fd4267, %fd4268, %fd4269 , %fd4267;
	fma.rn.f64 %fd4267, %fd4268, %fd4269 , %fd4267;
	fma.rn.f64 %fd4267, %fd4268, %fd4269 , %fd4267;
	fma.rn.f64 %fd4267, %fd4268, %fd4269 , %fd4267;
	}
	// end inline asm
	// begin inline asm
	{	
fma.rn.f64 %fd4267, %fd4268, %fd4269 , %fd4267;
	fma.rn.f64 %fd4267, %fd4268, %fd4269 , %fd4267;
	fma.rn.f64 %fd4267, %fd4268, %fd4269 , %fd4267;
	fma.rn.f64 %fd4267, %fd4268, %fd4269 , %fd4267;
	}
	// end inline asm
	// begin inline asm
	{	
fma.rn.f64 %fd4267, %fd4268, %fd4269 , %fd4267;
	fma.rn.f64 %fd4267, %fd4268, %fd4269 , %fd4267;
	fma.rn.f64 %fd4267, %fd4268, %fd4269 , %fd4267;
	fma.rn.f64 %fd4267, %fd4268, %fd4269 , %fd4267;
	}
	// end inline asm
	// begin inline asm
	{	
fma.rn.f64 %fd4267, %fd4268, %fd4269 , %fd4267;
	fma.rn.f64 %fd4267, %fd4268, %fd4269 , %fd4267;
	fma.rn.f64 %fd4267, %fd4268, %fd4269 , %fd4267;
	fma.rn.f64 %fd4267, %fd4268, %fd4269 , %fd4267;
	}
	// end inline asm
	// begin inline asm
	{	
fma.rn.f64 %fd4267, %fd4268, %fd4269 , %fd4267;
	fma.rn.f64 %fd4267, %fd4268, %fd4269 , %fd4267;
	fma.rn.f64 %fd4267, %fd4268, %fd4269 , %fd4267;
	fma.rn.f64 %fd4267, %fd4268, %fd4269 , %fd4267;
	}
	// end inline asm
	// begin inline asm
	{	
fma.rn.f64 %fd4267, %fd4268, %fd4269 , %fd4267;
	fma.rn.f64 %fd4267, %fd4268, %fd4269 , %fd4267;
	fma.rn.f64 %fd4267, %fd4268, %fd4269 , %fd4267;
	fma.rn.f64 %fd4267, %fd4268, %fd4269 , %fd4267;
	}
	// end inline asm
	// begin inline asm
	{	
fma.rn.f64 %fd4267, %fd4268, %fd4269 , %fd4267;
	fma.rn.f64 %fd4267, %fd4268, %fd4269 , %fd4267;
	fma.rn.f64 %fd4267, %fd4268, %fd4269 , %fd4267;
	fma.rn.f64 %fd4267, %fd4268, %fd4269 , %fd4267;
	}
	// end inline asm
	// begin inline asm
	{	
fma.rn.f64 %fd4267, %fd4268, %fd4269 , %fd4267;
	fma.rn.f64 %fd4267, %fd4268, %fd4269 , %fd4267;
	fma.rn.f64 %fd4267, %fd4268, %fd4269 , %fd4267;
	fma.rn.f64 %fd4267, %fd4268, %fd4269 , %fd4267;
	}
	// end inline asm
	// begin inline asm
	{	
fma.rn.f64 %fd4267, %fd4268, %fd4269 , %fd4267;
	fma.rn.f64 %fd4267, %fd4268, %fd4269 , %fd4267;
	fma.rn.f64 %fd4267, %fd4268, %fd4269 , %fd4267;
	fma.rn.f64 %fd4267, %fd4268, %fd4269 , %fd4267;
	}
	// end inline asm
	// begin inline asm
	{	
fma.rn.f64 %fd4267, %fd4268, %fd4269 , %fd4267;
	fma.rn.f64 %fd4267, %fd4268, %fd4269 , %fd4267;
	fma.rn.f64 %fd4267, %fd4268, %fd4269 , %fd4267;
	fma.rn.f64 %fd4267, %fd4268, %fd4269 , %fd4267;
	}
	// end inline asm
	// begin inline asm
	{	
fma.rn.f64 %fd4267, %fd4268, %fd4269 , %fd4267;
	fma.rn.f64 %fd4267, %fd4268, %fd4269 , %fd4267;
	fma.rn.f64 %fd4267, %fd4268, %fd4269 , %fd4267;
	fma.rn.f64 %fd4267, %fd4268, %fd4269 , %fd4267;
	}
	// end inline asm
	// begin inline asm
	{	
fma.rn.f64 %fd4267, %fd4268, %fd4269 , %fd4267;
	fma.rn.f64 %fd4267, %fd4268, %fd4269 , %fd4267;
	fma.rn.f64 %fd4267, %fd4268, %fd4269 , %fd4267;
	fma.rn.f64 %fd4267, %fd4268, %fd4269 , %fd4267;
	}
	// end inline asm
	// begin inline asm
	{	
fma.rn.f64 %fd4267, %fd4268, %fd4269 , %fd4267;
	fma.rn.f64 %fd4267, %fd4268, %fd4269 , %fd4267;
	fma.rn.f64 %fd4267, %fd4268, %fd4269 , %fd4267;
	fma.rn.f64 %fd4267, %fd4268, %fd4269 , %fd4267;
	}
	// end inline asm
	// begin inline asm
	{	
fma.rn.f64 %fd4267, %fd4268, %fd4269 , %fd4267;
	fma.rn.f64 %fd4267, %fd4268, %fd4269 , %fd4267;
	fma.rn.f64 %fd4267, %fd4268, %fd4269 , %fd4267;
	fma.rn.f64 %fd4267, %fd4268, %fd4269 , %fd4267;
	}
	// end inline asm
	// begin inline asm
	{	
fma.rn.f64 %fd4267, %fd4268, %fd4269 , %fd4267;
	fma.rn.f64 %fd4267, %fd4268, %fd4269 , %fd4267;
	fma.rn.f64 %fd4267, %fd4268, %fd4269 , %fd4267;
	fma.rn.f64 %fd4267, %fd4268, %fd4269 , %fd4267;
	}
	// end inline asm
	// begin inline asm
	{	
fma.rn.f64 %fd4267, %fd4268, %fd4269 , %fd4267;
	fma.rn.f64 %fd4267, %fd4268, %fd4269 , %fd4267;
	fma.rn.f64 %fd4267, %fd4268, %fd4269 , %fd4267;
	fma.rn.f64 %fd4267, %fd4268, %fd4269 , %fd4267;
	}
	// end inline asm
	// begin inline asm
	{	
fma.rn.f64 %fd4267, %fd4268, %fd4269 , %fd4267;
	fma.rn.f64 %fd4267, %fd4268, %fd4269 , %fd4267;
	fma.rn.f64 %fd4267, %fd4268, %fd4269 , %fd4267;
	fma.rn.f64 %fd4267, %fd4268, %fd4269 , %fd4267;
	}
	// end inline asm
	// begin inline asm
	{	
fma.rn.f64 %fd4267, %fd4268, %fd4269 , %fd4267;
	fma.rn.f64 %fd4267, %fd4268, %fd4269 , %fd4267;
	fma.rn.f64 %fd4267, %fd4268, %fd4269 , %fd4267;
	fma.rn.f64 %fd4267, %fd4268, %fd4269 , %fd4267;
	}
	// end inline asm
	// begin inline asm
	{	
fma.rn.f64 %fd4267, %fd4268, %fd4269 , %fd4267;
	fma.rn.f64 %fd4267, %fd4268, %fd4269 , %fd4267;
	fma.rn.f64 %fd4267, %fd4268, %fd4269 , %fd4267;
	fma.rn.f64 %fd4267, %fd4268, %fd4269 , %fd4267;
	}
	// end inline asm
	// begin inline asm
	{	
fma.rn.f64 %fd4267, %fd4268, %fd4269 , %fd4267;
	fma.rn.f64 %fd4267, %fd4268, %fd4269 , %fd4267;
	fma.rn.f64 %fd4267, %fd4268, %fd4269 , %fd4267;
	fma.rn.f64 %fd4267, %fd4268, %fd4269 , %fd4267;
	}
	// end inline asm
	// begin inline asm
	{	
fma.rn.f64 %fd4267, %fd4268, %fd4269 , %fd4267;
	fma.rn.f64 %fd4267, %fd4268, %fd4269 , %fd4267;
	fma.rn.f64 %fd4267, %fd4268, %fd4269 , %fd4267;
	fma.rn.f64 %fd4267, %fd4268, %fd4269 , %fd4267;
	}
	// end inline asm
	// begin inline asm
	{	
fma.rn.f64 %fd4267, %fd4268, %fd4269 , %fd4267;
	fma.rn.f64 %fd4267, %fd4268, %fd4269 , %fd4267;
	fma.rn.f64 %fd4267, %fd4268, %fd4269 , %fd4267;
	fma.rn.f64 %fd4267, %fd4268, %fd4269 , %fd4267;
	}
	// end inline asm
	// begin inline asm
	{	
fma.rn.f64 %fd4267, %fd4268, %fd4269 , %fd4267;
	fma.rn.f64 %fd4267, %fd4268, %fd4269 , %fd4267;
	fma.rn.f64 %fd4267, %fd4268, %fd4269 , %fd4267;
	fma.rn.f64 %fd4267, %fd4268, %fd4269 , %fd4267;
	}
	// end inline asm
	// begin inline asm
	{	
fma.rn.f64 %fd4267, %fd4268, %fd4269 , %fd4267;
	fma.rn.f64 %fd4267, %fd4268, %fd4269 , %fd4267;
	fma.rn.f64 %fd4267, %fd4268, %fd4269 , %fd4267;
	fma.rn.f64 %fd4267, %fd4268, %fd4269 , %fd4267;
	}
	// end inline asm
	// begin inline asm
	{	
fma.rn.f64 %fd4267, %fd4268, %fd4269 , %fd4267;
	fma.rn.f64 %fd4267, %fd4268, %fd4269 , %fd4267;
	fma.rn.f64 %fd4267, %fd4268, %fd4269 , %fd4267;
	fma.rn.f64 %fd4267, %fd4268, %fd4269 , %fd4267;
	}
	// end inline asm
	// begin inline asm
	{	
fma.rn.f64 %fd4267, %fd4268, %fd4269 , %fd4267;
	fma.rn.f64 %fd4267, %fd4268, %fd4269 , %fd4267;
	fma.rn.f64 %fd4267, %fd4268, %fd4269 , %fd4267;
	fma.rn.f64 %fd4267, %fd4268, %fd4269 , %fd4267;
	}
	// end inline asm
	// begin inline asm
	{	
fma.rn.f64 %fd4267, %fd4268, %fd4269 , %fd4267;
	fma.rn.f64 %fd4267, %fd4268, %fd4269 , %fd4267;
	fma.rn.f64 %fd4267, %fd4268, %fd4269 , %fd4267;
	fma.rn.f64 %fd4267, %fd4268, %fd4269 , %fd4267;
	}
	// end inline asm
	// begin inline asm
	{	
fma.rn.f64 %fd4267, %fd4268, %fd4269 , %fd4267;
	fma.rn.f64 %fd4267, %fd4268, %fd4269 , %fd4267;
	fma.rn.f64 %fd4267, %fd4268, %fd4269 , %fd4267;
	fma.rn.f64 %fd4267, %fd4268, %fd4269 , %fd4267;
	}
	// end inline asm
	// begin inline asm
	{	
fma.rn.f64 %fd4267, %fd4268, %fd4269 , %fd4267;
	fma.rn.f64 %fd4267, %fd4268, %fd4269 , %fd4267;
	fma.rn.f64 %fd4267, %fd4268, %fd4269 , %fd4267;
	fma.rn.f64 %fd4267, %fd4268, %fd4269 , %fd4267;
	}
	// end inline asm
	// begin inline asm
	{	
fma.rn.f64 %fd4267, %fd4268, %fd4269 , %fd4267;
	fma.rn.f64 %fd4267, %fd4268, %fd4269 , %fd4267;
	fma.rn.f64 %fd4267, %fd4268, %fd4269 , %fd4267;
	fma.rn.f64 %fd4267, %fd4268, %fd4269 , %fd4267;
	}
	// end inline asm
	// begin inline asm
	{	
fma.rn.f64 %fd4267, %fd4268, %fd4269 , %fd4267;
	fma.rn.f64 %fd4267, %fd4268, %fd4269 , %fd4267;
	fma.rn.f64 %fd4267, %fd4268, %fd4269 , %fd4267;
	fma.rn.f64 %fd4267, %fd4268, %fd4269 , %fd4267;
	}
	// end inline asm
	// begin inline asm
	{	
fma.rn.f64 %fd4267, %fd4268, %fd4269 , %fd4267;
	fma.rn.f64 %fd4267, %fd4268, %fd4269 , %fd4267;
	fma.rn.f64 %fd4267, %fd4268, %fd4269 , %fd4267;
	fma.rn.f64 %fd4267, %fd4268, %fd4269 , %fd4267;
	}
	// end inline asm
	// begin inline asm
	{	
fma.rn.f64 %fd4267, %fd4268, %fd4269 , %fd4267;
	fma.rn.f64 %fd4267, %fd4268, %fd4269 , %fd4267;
	fma.rn.f64 %fd4267, %fd4268, %fd4269 , %fd4267;
	fma.rn.f64 %fd4267, %fd4268, %fd4269 , %fd4267;
	}
	// end inline asm
	// begin inline asm
	{	
fma.rn.f64 %fd4267, %fd4268, %fd4269 , %fd4267;
	fma.rn.f64 %fd4267, %fd4268, %fd4269 , %fd4267;
	fma.rn.f64 %fd4267, %fd4268, %fd4269 , %fd4267;
	fma.rn.f64 %fd4267, %fd4268, %fd4269 , %fd4267;
	}
	// end inline asm
	// begin inline asm
	{	
fma.rn.f64 %fd4267, %fd4268, %fd4269 , %fd4267;
	fma.rn.f64 %fd4267, %fd4268, %fd4269 , %fd4267;
	fma.rn.f64 %fd4267, %fd4268, %fd4269 , %fd4267;
	fma.rn.f64 %fd4267, %fd4268, %fd4269 , %fd4267;
	}
	// end inline asm
	// begin inline asm
	{	
fma.rn.f64 %fd4267, %fd4268, %fd4269 , %fd4267;
	fma.rn.f64 %fd4267, %fd4268, %fd4269 , %fd4267;
	fma.rn.f64 %fd4267, %fd4268, %fd4269 , %fd4267;
	fma.rn.f64 %fd4267, %fd4268, %fd4269 , %fd4267;
	}
	// end inline asm
	// begin inline asm
	{	
fma.rn.f64 %fd4267, %fd4268, %fd4269 , %fd4267;
	fma.rn.f64 %fd4267, %fd4268, %fd4269 , %fd4267;
	fma.rn.f64 %fd4267, %fd4268, %fd4269 , %fd4267;
	fma.rn.f64 %fd4267, %fd4268, %fd4269 , %fd4267;
	}
	// end inline asm
	// begin inline asm
	{	
fma.rn.f64 %fd4267, %fd4268, %fd4269 , %fd4267;
	fma.rn.f64 %fd4267, %fd4268, %fd4269 , %fd4267;
	fma.rn.f64 %fd4267, %fd4268, %fd4269 , %fd4267;
	fma.rn.f64 %fd4267, %fd4268, %fd4269 , %fd4267;
	}
	// end inline asm
	// begin inline asm
	{	
fma.rn.f64 %fd4267, %fd4268, %fd4269 , %fd4267;
	fma.rn.f64 %fd4267, %fd4268, %fd4269 , %fd4267;
	fma.rn.f64 %fd4267, %fd4268, %fd4269 , %fd4267;
	fma.rn.f64 %fd4267, %fd4268, %fd4269 , %fd4267;
	}
	// end inline asm
	// begin inline asm
	{	
fma.rn.f64 %fd4267, %fd4268, %fd4269 , %fd4267;
	fma.rn.f64 %fd4267, %fd4268, %fd4269 , %fd4267;
	fma.rn.f64 %fd4267, %fd4268, %fd4269 , %fd4267;
	fma.rn.f64 %fd4267, %fd4268, %fd4269 , %fd4267;
	}
	// end inline asm
	// begin inline asm
	{	
fma.rn.f64 %fd4267, %fd4268, %fd4269 , %fd4267;
	fma.rn.f64 %fd4267, %fd4268, %fd4269 , %fd4267;
	fma.rn.f64 %fd4267, %fd4268, %fd4269 , %fd4267;
	fma.rn.f64 %fd4267, %fd4268, %fd4269 , %fd4267;
	}
	// end inline asm
	// begin inline asm
	{	
fma.rn.f64 %fd4267, %fd4268, %fd4269 , %fd4267;
	fma.rn.f64 %fd4267, %fd4268, %fd4269 , %fd4267;
	fma.rn.f64 %fd4267, %fd4268, %fd4269 , %fd4267;
	fma.rn.f64 %fd4267, %fd4268, %fd4269 , %fd4267;
	}
	// end inline asm
	// begin inline asm
	{	
fma.rn.f64 %fd4267, %fd4268, %fd4269 , %fd4267;
	fma.rn.f64 %fd4267, %fd4268, %fd4269 , %fd4267;
	fma.rn.f64 %fd4267, %fd4268, %fd4269 , %fd4267;
	fma.rn.f64 %fd4267, %fd4268, %fd4269 , %fd4267;
	}
	// end inline asm
	// begin inline asm
	{	
fma.rn.f64 %fd4267, %fd4268, %fd4269 , %fd4267;
	fma.rn.f64 %fd4267, %fd4268, %fd4269 , %fd4267;
	fma.rn.f64 %fd4267, %fd4268, %fd4269 , %fd4267;
	fma.rn.f64 %fd4267, %fd4268, %fd4269 , %fd4267;
	}
	// end inline asm
	// begin inline asm
	{	
fma.rn.f64 %fd4267, %fd4268, %fd4269 , %fd4267;
	fma.rn.f64 %fd4267, %fd4268, %fd4269 , %fd4267;
	fma.rn.f64 %fd4267, %fd4268, %fd4269 , %fd4267;
	fma.rn.f64 %fd4267, %fd4268, %fd4269 , %fd4267;
	}
	// end inline asm
	// begin inline asm
	{	
fma.rn.f64 %fd4267, %fd4268, %fd4269 , %fd4267;
	fma.rn.f64 %fd4267, %fd4268, %fd4269 , %fd4267;
	fma.rn.f64 %fd4267, %fd4268, %fd4269 , %fd4267;
	fma.rn.f64 %fd4267, %fd4268, %fd4269 , %fd4267;
	}
	// end inline asm
	// begin inline asm
	{	
fma.rn.f64 %fd4267, %fd4268, %fd4269 , %fd4267;
	fma.rn.f64 %fd4267, %fd4268, %fd4269 , %fd4267;
	fma.rn.f64 %fd4267, %fd4268, %fd4269 , %fd4267;
	fma.rn.f64 %fd4267, %fd4268, %fd4269 , %fd4267;
	}
	// end inline asm
	// begin inline asm
	{	
fma.rn.f64 %fd4267, %fd4268, %fd4269 , %fd4267;
	fma.rn.f64 %fd4267, %fd4268, %fd4269 , %fd4267;
	fma.rn.f64 %fd4267, %fd4268, %fd4269 , %fd4267;
	fma.rn.f64 %fd4267, %fd4268, %fd4269 , %fd4267;
	}
	// end inline asm
	// begin inline asm
	{	
fma.rn.f64 %fd4267, %fd4268, %fd4269 , %fd4267;
	fma.rn.f64 %fd4267, %fd4268, %fd4269 , %fd4267;
	fma.rn.f64 %fd4267, %fd4268, %fd4269 , %fd4267;
	fma.rn.f64 %fd4267, %fd4268, %fd4269 , %fd4267;
	}
	// end inline asm
	// begin inline asm
	{	
fma.rn.f64 %fd4267, %fd4268, %fd4269 , %fd4267;
	fma.rn.f64 %fd4267, %fd4268, %fd4269 , %fd4267;
	fma.rn.f64 %fd4267, %fd4268, %fd4269 , %fd4267;
	fma.rn.f64 %fd4267, %fd4268, %fd4269 , %fd4267;
	}
	// end inline asm
	// begin inline asm
	{	
fma.rn.f64 %fd4267, %fd4268, %fd4269 , %fd4267;
	fma.rn.f64 %fd4267, %fd4268, %fd4269 , %fd4267;
	fma.rn.f64 %fd4267, %fd4268, %fd4269 , %fd4267;
	fma.rn.f64 %fd4267, %fd4268, %fd4269 , %fd4267;
	}
	// end inline asm
	// begin inline asm
	{	
fma.rn.f64 %fd4267, %fd4268, %fd4269 , %fd4267;
	fma.rn.f64 %fd4267, %fd4268, %fd4269 , %fd4267;
	fma.rn.f64 %fd4267, %fd4268, %fd4269 , %fd4267;
	fma.rn.f64 %fd4267, %fd4268, %fd4269 , %fd4267;
	}
	// end inline asm
	// begin inline asm
	{	
fma.rn.f64 %fd4267, %fd4268, %fd4269 , %fd4267;
	fma.rn.f64 %fd4267, %fd4268, %fd4269 , %fd4267;
	fma.rn.f64 %fd4267, %fd4268, %fd4269 , %fd4267;
	fma.rn.f64 %fd4267, %fd4268, %fd4269 , %fd4267;
	}
	// end inline asm
	// begin inline asm
	{	
fma.rn.f64 %fd4267, %fd4268, %fd4269 , %fd4267;
	fma.rn.f64 %fd4267, %fd4268, %fd4269 , %fd4267;
	fma.rn.f64 %fd4267, %fd4268, %fd4269 , %fd4267;
	fma.rn.f64 %fd4267, %fd4268, %fd4269 , %fd4267;
	}
	// end inline asm
	// begin inline asm
	{	
fma.rn.f64 %fd4267, %fd4268, %fd4269 , %fd4267;
	fma.rn.f64 %fd4267, %fd4268, %fd4269 , %fd4267;
	fma.rn.f64 %fd4267, %fd4268, %fd4269 , %fd4267;
	fma.rn.f64 %fd4267, %fd4268, %fd4269 , %fd4267;
	}
	// end inline asm
	// begin inline asm
	{	
fma.rn.f64 %fd4267, %fd4268, %fd4269 , %fd4267;
	fma.rn.f64 %fd4267, %fd4268, %fd4269 , %fd4267;
	fma.rn.f64 %fd4267, %fd4268, %fd4269 , %fd4267;
	fma.rn.f64 %fd4267, %fd4268, %fd4269 , %fd4267;
	}
	// end inline asm
	// begin inline asm
	{	
fma.rn.f64 %fd4267, %fd4268, %fd4269 , %fd4267;
	fma.rn.f64 %fd4267, %fd4268, %fd4269 , %fd4267;
	fma.rn.f64 %fd4267, %fd4268, %fd4269 , %fd4267;
	fma.rn.f64 %fd4267, %fd4268, %fd4269 , %fd4267;
	}
	// end inline asm
	// begin inline asm
	{	
fma.rn.f64 %fd4267, %fd4268, %fd4269 , %fd4267;
	fma.rn.f64 %fd4267, %fd4268, %fd4269 , %fd4267;
	fma.rn.f64 %fd4267, %fd4268, %fd4269 , %fd4267;
	fma.rn.f64 %fd4267, %fd4268, %fd4269 , %fd4267;
	}
	// end inline asm
	// begin inline asm
	{	
fma.rn.f64 %fd4267, %fd4268, %fd4269 , %fd4267;
	fma.rn.f64 %fd4267, %fd4268, %fd4269 , %fd4267;
	fma.rn.f64 %fd4267, %fd4268, %fd4269 , %fd4267;
	fma.rn.f64 %fd4267, %fd4268, %fd4269 , %fd4267;
	}
	// end inline asm
	// begin inline asm
	{	
fma.rn.f64 %fd4267, %fd4268, %fd4269 , %fd4267;
	fma.rn.f64 %fd4267, %fd4268, %fd4269 , %fd4267;
	fma.rn.f64 %fd4267, %fd4268, %fd4269 , %fd4267;
	fma.rn.f64 %fd4267, %fd4268, %fd4269 , %fd4267;
	}
	// end inline asm
	// begin inline asm
	{	
fma.rn.f64 %fd4267, %fd4268, %fd4269 , %fd4267;
	fma.rn.f64 %fd4267, %fd4268, %fd4269 , %fd4267;
	fma.rn.f64 %fd4267, %fd4268, %fd4269 , %fd4267;
	fma.rn.f64 %fd4267, %fd4268, %fd4269 , %fd4267;
	}
	// end inline asm
	// begin inline asm
	{	
fma.rn.f64 %fd4267, %fd4268, %fd4269 , %fd4267;
	fma.rn.f64 %fd4267, %fd4268, %fd4269 , %fd4267;
	fma.rn.f64 %fd4267, %fd4268, %fd4269 , %fd4267;
	fma.rn.f64 %fd4267, %fd4268, %fd4269 , %fd4267;
	}
	// end inline asm
	// begin inline asm
	{	
fma.rn.f64 %fd4267, %fd4268, %fd4269 , %fd4267;
	fma.rn.f64 %fd4267, %fd4268, %fd4269 , %fd4267;
	fma.rn.f64 %fd4267, %fd4268, %fd4269 , %fd4267;
	fma.rn.f64 %fd4267, %fd4268, %fd4269 , %fd4267;
	}
	// end inline asm
	// begin inline asm
	{	
fma.rn.f64 %fd4267, %fd4268, %fd4269 , %fd4267;
	fma.rn.f64 %fd4267, %fd4268, %fd4269 , %fd4267;
	fma.rn.f64 %fd4267, %fd4268, %fd4269 , %fd4267;
	fma.rn.f64 %fd4267, %fd4268, %fd4269 , %fd4267;
	}
	// end inline asm
	// begin inline asm
	{	
fma.rn.f64 %fd4267, %fd4268, %fd4269 , %fd4267;
	fma.rn.f64 %fd4267, %fd4268, %fd4269 , %fd4267;
	fma.rn.f64 %fd4267, %fd4268, %fd4269 , %fd4267;
	fma.rn.f64 %fd4267, %fd4268, %fd4269 , %fd4267;
	}
	// end inline asm
	// begin inline asm
	{	
fma.rn.f64 %fd4267, %fd4268, %fd4269 , %fd4267;
	fma.rn.f64 %fd4267, %fd4268, %fd4269 , %fd4267;
	fma.rn.f64 %fd4267, %fd4268, %fd4269 , %fd4267;
	fma.rn.f64 %fd4267, %fd4268, %fd4269 , %fd4267;
	}
	// end inline asm
	// begin inline asm
	{	
fma.rn.f64 %fd4267, %fd4268, %fd4269 , %fd4267;
	fma.rn.f64 %fd4267, %fd4268, %fd4269 , %fd4267;
	fma.rn.f64 %fd4267, %fd4268, %fd4269 , %fd4267;
	fma.rn.f64 %fd4267, %fd4268, %fd4269 , %fd4267;
	}
	// end inline asm
	// begin inline asm
	{	
fma.rn.f64 %fd4267, %fd4268, %fd4269 , %fd4267;
	fma.rn.f64 %fd4267, %fd4268, %fd4269 , %fd4267;
	fma.rn.f64 %fd4267, %fd4268, %fd4269 , %fd4267;
	fma.rn.f64 %fd4267, %fd4268, %fd4269 , %fd4267;
	}
	// end inline asm
	// begin inline asm
	{	
fma.rn.f64 %fd4267, %fd4268, %fd4269 , %fd4267;
	fma.rn.f64 %fd4267, %fd4268, %fd4269 , %fd4267;
	fma.rn.f64 %fd4267, %fd4268, %fd4269 , %fd4267;
	fma.rn.f64 %fd4267, %fd4268, %fd4269 , %fd4267;
	}
	// end inline asm
	// begin inline asm
	{	
fma.rn.f64 %fd4267, %fd4268, %fd4269 , %fd4267;
	fma.rn.f64 %fd4267, %fd4268, %fd4269 , %fd4267;
	fma.rn.f64 %fd4267, %fd4268, %fd4269 , %fd4267;
	fma.rn.f64 %fd4267, %fd4268, %fd4269 , %fd4267;
	}
	// end inline asm
	// begin inline asm
	{	
fma.rn.f64 %fd4267, %fd4268, %fd4269 , %fd4267;
	fma.rn.f64 %fd4267, %fd4268, %fd4269 , %fd4267;
	fma.rn.f64 %fd4267, %fd4268, %fd4269 , %fd4267;
	fma.rn.f64 %fd4267, %fd4268, %fd4269 , %fd4267;
	}
	// end inline asm
	// begin inline asm
	{	
fma.rn.f64 %fd4267, %fd4268, %fd4269 , %fd4267;
	fma.rn.f64 %fd4267, %fd4268, %fd4269 , %fd4267;
	fma.rn.f64 %fd4267, %fd4268, %fd4269 , %fd4267;
	fma.rn.f64 %fd4267, %fd4268, %fd4269 , %fd4267;
	}
	// end inline asm
	// begin inline asm
	{	
fma.rn.f64 %fd4267, %fd4268, %fd4269 , %fd4267;
	fma.rn.f64 %fd4267, %fd4268, %fd4269 , %fd4267;
	fma.rn.f64 %fd4267, %fd4268, %fd4269 , %fd4267;
	fma.rn.f64 %fd4267, %fd4268, %fd4269 , %fd4267;
	}
	// end inline asm
	// begin inline asm
	{	
fma.rn.f64 %fd4267, %fd4268, %fd4269 , %fd4267;
	fma.rn.f64 %fd4267, %fd4268, %fd4269 , %fd4267;
	fma.rn.f64 %fd4267, %fd4268, %fd4269 , %fd4267;
	fma.rn.f64 %fd4267, %fd4268, %fd4269 , %fd4267;
	}
	// end inline asm
	// begin inline asm
	{	
fma.rn.f64 %fd4267, %fd4268, %fd4269 , %fd4267;
	fma.rn.f64 %fd4267, %fd4268, %fd4269 , %fd4267;
	fma.rn.f64 %fd4267, %fd4268, %fd4269 , %fd4267;
	fma.rn.f64 %fd4267, %fd4268, %fd4269 , %fd4267;
	}
	// end inline asm
	// begin inline asm
	{	
fma.rn.f64 %fd4267, %fd4268, %fd4269 , %fd4267;
	fma.rn.f64 %fd4267, %fd4268, %fd4269 , %fd4267;
	fma.rn.f64 %fd4267, %fd4268, %fd4269 , %fd4267;
	fma.rn.f64 %fd4267, %fd4268, %fd4269 , %fd4267;
	}
	// end inline asm
	// begin inline asm
	{	
fma.rn.f64 %fd4267, %fd4268, %fd4269 , %fd4267;
	fma.rn.f64 %fd4267, %fd4268, %fd4269 , %fd4267;
	fma.rn.f64 %fd4267, %fd4268, %fd4269 , %fd4267;
	fma.rn.f64 %fd4267, %fd4268, %fd4269 , %fd4267;
	}
	// end inline asm
	// begin inline asm
	{	
fma.rn.f64 %fd4267, %fd4268, %fd4269 , %fd4267;
	fma.rn.f64 %fd4267, %fd4268, %fd4269 , %fd4267;
	fma.rn.f64 %fd4267, %fd4268, %fd4269 , %fd4267;
	fma.rn.f64 %fd4267, %fd4268, %fd4269 , %fd4267;
	}
	// end inline asm
	// begin inline asm
	{	
fma.rn.f64 %fd4267, %fd4268, %fd4269 , %fd4267;
	fma.rn.f64 %fd4267, %fd4268, %fd4269 , %fd4267;
	fma.rn.f64 %fd4267, %fd4268, %fd4269 , %fd4267;
	fma.rn.f64 %fd4267, %fd4268, %fd4269 , %fd4267;
	}
	// end inline asm
	// begin inline asm
	{	
fma.rn.f64 %fd4267, %fd4268, %fd4269 , %fd4267;
	fma.rn.f64 %fd4267, %fd4268, %fd4269 , %fd4267;
	fma.rn.f64 %fd4267, %fd4268, %fd4269 , %fd4267;
	fma.rn.f64 %fd4267, %fd4268, %fd4269 , %fd4267;
	}
	// end inline asm
	// begin inline asm
	{	
fma.rn.f64 %fd4267, %fd4268, %fd4269 , %fd4267;
	fma.rn.f64 %fd4267, %fd4268, %fd4269 , %fd4267;
	fma.rn.f64 %fd4267, %fd4268, %fd4269 , %fd4267;
	fma.rn.f64 %fd4267, %fd4268, %fd4269 , %fd4267;
	}
	// end inline asm
	// begin inline asm
	{	
fma.rn.f64 %fd4267, %fd4268, %fd4269 , %fd4267;
	fma.rn.f64 %fd4267, %fd4268, %fd4269 , %fd4267;
	fma.rn.f64 %fd4267, %fd4268, %fd4269 , %fd4267;
	fma.rn.f64 %fd4267, %fd4268, %fd4269 , %fd4267;
	}
	// end inline asm
	// begin inline asm
	{	
fma.rn.f64 %fd4267, %fd4268, %fd4269 , %fd4267;
	fma.rn.f64 %fd4267, %fd4268, %fd4269 , %fd4267;
	fma.rn.f64 %fd4267, %fd4268, %fd4269 , %fd4267;
	fma.rn.f64 %fd4267, %fd4268, %fd4269 , %fd4267;
	}
	// end inline asm
	// begin inline asm
	{	
fma.rn.f64 %fd4267, %fd4268, %fd4269 , %fd4267;
	fma.rn.f64 %fd4267, %fd4268, %fd4269 , %fd4267;
	fma.rn.f64 %fd4267, %fd4268, %fd4269 , %fd4267;
	fma.rn.f64 %fd4267, %fd4268, %fd4269 , %fd4267;
	}
	// end inline asm
	// begin inline asm
	{	
fma.rn.f64 %fd4267, %fd4268, %fd4269 , %fd4267;
	fma.rn.f64 %fd4267, %fd4268, %fd4269 , %fd4267;
	fma.rn.f64 %fd4267, %fd4268, %fd4269 , %fd4267;
	fma.rn.f64 %fd4267, %fd4268, %fd4269 , %fd4267;
	}
	// end inline asm
	// begin inline asm
	{	
fma.rn.f64 %fd4267, %fd4268, %fd4269 , %fd4267;
	fma.rn.f64 %fd4267, %fd4268, %fd4269 , %fd4267;
	fma.rn.f64 %fd4267, %fd4268, %fd4269 , %fd4267;
	fma.rn.f64 %fd4267, %fd4268, %fd4269 , %fd4267;
	}
	// end inline asm
	// begin inline asm
	{	
fma.rn.f64 %fd4267, %fd4268, %fd4269 , %fd4267;
	fma.rn.f64 %fd4267, %fd4268, %fd4269 , %fd4267;
	fma.rn.f64 %fd4267, %fd4268, %fd4269 , %fd4267;
	fma.rn.f64 %fd4267, %fd4268, %fd4269 , %fd4267;
	}
	// end inline asm
	// begin inline asm
	{	
fma.rn.f64 %fd4267, %fd4268, %fd4269 , %fd4267;
	fma.rn.f64 %fd4267, %fd4268, %fd4269 , %fd4267;
	fma.rn.f64 %fd4267, %fd4268, %fd4269 , %fd4267;
	fma.rn.f64 %fd4267, %fd4268, %fd4269 , %fd4267;
	}
	// end inline asm
	// begin inline asm
	{	
fma.rn.f64 %fd4267, %fd4268, %fd4269 , %fd4267;
	fma.rn.f64 %fd4267, %fd4268, %fd4269 , %fd4267;
	fma.rn.f64 %fd4267, %fd4268, %fd4269 , %fd4267;
	fma.rn.f64 %fd4267, %fd4268, %fd4269 , %fd4267;
	}
	// end inline asm
	// begin inline asm
	{	
fma.rn.f64 %fd4267, %fd4268, %fd4269 , %fd4267;
	fma.rn.f64 %fd4267, %fd4268, %fd4269 , %fd4267;
	fma.rn.f64 %fd4267, %fd4268, %fd4269 , %fd4267;
	fma.rn.f64 %fd4267, %fd4268, %fd4269 , %fd4267;
	}
	// end inline asm
	// begin inline asm
	{	
fma.rn.f64 %fd4267, %fd4268, %fd4269 , %fd4267;
	fma.rn.f64 %fd4267, %fd4268, %fd4269 , %fd4267;
	fma.rn.f64 %fd4267, %fd4268, %fd4269 , %fd4267;
	fma.rn.f64 %fd4267, %fd4268, %fd4269 , %fd4267;
	}
	// end inline asm
	// begin inline asm
	{	
fma.rn.f64 %fd4267, %fd4268, %fd4269 , %fd4267;
	fma.rn.f64 %fd4267, %fd4268, %fd4269 , %fd4267;
	fma.rn.f64 %fd4267, %fd4268, %fd4269 , %fd4267;
	fma.rn.f64 %fd4267, %fd4268, %fd4269 , %fd4267;
	}
	// end inline asm
	// begin inline asm
	{	
fma.rn.f64 %fd4267, %fd4268, %fd4269 , %fd4267;
	fma.rn.f64 %fd4267, %fd4268, %fd4269 , %fd4267;
	fma.rn.f64 %fd4267, %fd4268, %fd4269 , %fd4267;
	fma.rn.f64 %fd4267, %fd4268, %fd4269 , %fd4267;
	}
	// end inline asm
	// begin inline asm
	{	
fma.rn.f64 %fd4267, %fd4268, %fd4269 , %fd4267;
	fma.rn.f64 %fd4267, %fd4268, %fd4269 , %fd4267;
	fma.rn.f64 %fd4267, %fd4268, %fd4269 , %fd4267;
	fma.rn.f64 %fd4267, %fd4268, %fd4269 , %fd4267;
	}
	// end inline asm
	// begin inline asm
	{	
fma.rn.f64 %fd4267, %fd4268, %fd4269 , %fd4267;
	fma.rn.f64 %fd4267, %fd4268, %fd4269 , %fd4267;
	fma.rn.f64 %fd4267, %fd4268, %fd4269 , %fd4267;
	fma.rn.f64 %fd4267, %fd4268, %fd4269 , %fd4267;
	}
	// end inline asm
	// begin inline asm
	{	
fma.rn.f64 %fd4267, %fd4268, %fd4269 , %fd4267;
	fma.rn.f64 %fd4267, %fd4268, %fd4269 , %fd4267;
	fma.rn.f64 %fd4267, %fd4268, %fd4269 , %fd4267;
	fma.rn.f64 %fd4267, %fd4268, %fd4269 , %fd4267;
	}
	// end inline asm
	// begin inline asm
	{	
fma.rn.f64 %fd4267, %fd4268, %fd4269 , %fd4267;
	fma.rn.f64 %fd4267, %fd4268, %fd4269 , %fd4267;
	fma.rn.f64 %fd4267, %fd4268, %fd4269 , %fd4267;
	fma.rn.f64 %fd4267, %fd4268, %fd4269 , %fd4267;
	}
	// end inline asm
	// begin inline asm
	{	
fma.rn.f64 %fd4267, %fd4268, %fd4269 , %fd4267;
	fma.rn.f64 %fd4267, %fd4268, %fd4269 , %fd4267;
	fma.rn.f64 %fd4267, %fd4268, %fd4269 , %fd4267;
	fma.rn.f64 %fd4267, %fd4268, %fd4269 , %fd4267;
	}
	// end inline asm
	// begin inline asm
	{	
fma.rn.f64 %fd4267, %fd4268, %fd4269 , %fd4267;
	fma.rn.f64 %fd4267, %fd4268, %fd4269 , %fd4267;
	fma.rn.f64 %fd4267, %fd4268, %fd4269 , %fd4267;
	fma.rn.f64 %fd4267, %fd4268, %fd4269 , %fd4267;
	}
	// end inline asm
	// begin inline asm
	{	
fma.rn.f64 %fd4267, %fd4268, %fd4269 , %fd4267;
	fma.rn.f64 %fd4267, %fd4268, %fd4269 , %fd4267;
	fma.rn.f64 %fd4267, %fd4268, %fd4269 , %fd4267;
	fma.rn.f64 %fd4267, %fd4268, %fd4269 , %fd4267;
	}
	// end inline asm
	// begin inline asm
	{	
fma.rn.f64 %fd4267, %fd4268, %fd4269 , %fd4267;
	fma.rn.f64 %fd4267, %fd4268, %fd4269 , %fd4267;
	fma.rn.f64 %fd4267, %fd4268, %fd4269 , %fd4267;
	fma.rn.f64 %fd4267, %fd4268, %fd4269 , %fd4267;
	}
	// end inline asm
	// begin inline asm
	{	
fma.rn.f64 %fd4267, %fd4268, %fd4269 , %fd4267;
	fma.rn.f64 %fd4267, %fd4268, %fd4269 , %fd4267;
	fma.rn.f64 %fd4267, %fd4268, %fd4269 , %fd4267;
	fma.rn.f64 %fd4267, %fd4268, %fd4269 , %fd4267;
	}
	// end inline asm
	// begin inline asm
	{	
fma.rn.f64 %fd4267, %fd4268, %fd4269 , %fd4267;
	fma.rn.f64 %fd4267, %fd4268, %fd4269 , %fd4267;
	fma.rn.f64 %fd4267, %fd4268, %fd4269 , %fd4267;
	fma.rn.f64 %fd4267, %fd4268, %fd4269 , %fd4267;
	}
	// end inline asm
	// begin inline asm
	{	
fma.rn.f64 %fd4267, %fd4268, %fd4269 , %fd4267;
	fma.rn.f64 %fd4267, %fd4268, %fd4269 , %fd4267;
	fma.rn.f64 %fd4267, %fd4268, %fd4269 , %fd4267;
	fma.rn.f64 %fd4267, %fd4268, %fd4269 , %fd4267;
	}
	// end inline asm
	// begin inline asm
	{	
fma.rn.f64 %fd4267, %fd4268, %fd4269 , %fd4267;
	fma.rn.f64 %fd4267, %fd4268, %fd4269 , %fd4267;
	fma.rn.f64 %fd4267, %fd4268, %fd4269 , %fd4267;
	fma.rn.f64 %fd4267, %fd4268, %fd4269 , %fd4267;
	}
	// end inline asm
	// begin inline asm
	{	
fma.rn.f64 %fd4267, %fd4268, %fd4269 , %fd4267;
	fma.rn.f64 %fd4267, %fd4268, %fd4269 , %fd4267;
	fma.rn.f64 %fd4267, %fd4268, %fd4269 , %fd4267;
	fma.rn.f64 %fd4267, %fd4268, %fd4269 , %fd4267;
	}
	// end inline asm
	// begin inline asm
	{	
fma.rn.f64 %fd4267, %fd4268, %fd4269 , %fd4267;
	fma.rn.f64 %fd4267, %fd4268, %fd4269 , %fd4267;
	fma.rn.f64 %fd4267, %fd4268, %fd4269 , %fd4267;
	fma.rn.f64 %fd4267, %fd4268, %fd4269 , %fd4267;
	}
	// end inline asm
	// begin inline asm
	{	
fma.rn.f64 %fd4267, %fd4268, %fd4269 , %fd4267;
	fma.rn.f64 %fd4267, %fd4268, %fd4269 , %fd4267;
	fma.rn.f64 %fd4267, %fd4268, %fd4269 , %fd4267;
	fma.rn.f64 %fd4267, %fd4268, %fd4269 , %fd4267;
	}
	// end inline asm
	// begin inline asm
	{	
fma.rn.f64 %fd4267, %fd4268, %fd4269 , %fd4267;
	fma.rn.f64 %fd4267, %fd4268, %fd4269 , %fd4267;
	fma.rn.f64 %fd4267, %fd4268, %fd4269 , %fd4267;
	fma.rn.f64 %fd4267, %fd4268, %fd4269 , %fd4267;
	}
	// end inline asm
	// begin inline asm
	{	
fma.rn.f64 %fd4267, %fd4268, %fd4269 , %fd4267;
	fma.rn.f64 %fd4267, %fd4268, %fd4269 , %fd4267;
	fma.rn.f64 %fd4267, %fd4268, %fd4269 , %fd4267;
	fma.rn.f64 %fd4267, %fd4268, %fd4269 , %fd4267;
	}
	// end inline asm
	// begin inline asm
	{	
fma.rn.f64 %fd4267, %fd4268, %fd4269 , %fd4267;
	fma.rn.f64 %fd4267, %fd4268, %fd4269 , %fd4267;
	fma.rn.f64 %fd4267, %fd4268, %fd4269 , %fd4267;
	fma.rn.f64 %fd4267, %fd4268, %fd4269 , %fd4267;
	}
	// end inline asm
	// begin inline asm
	{	
fma.rn.f64 %fd4267, %fd4268, %fd4269 , %fd4267;
	fma.rn.f64 %fd4267, %fd4268, %fd4269 , %fd4267;
	fma.rn.f64 %fd4267, %fd4268, %fd4269 , %fd4267;
	fma.rn.f64 %fd4267, %fd4268, %fd4269 , %fd4267;
	}
	// end inline asm
	// begin inline asm
	{	
fma.rn.f64 %fd4267, %fd4268, %fd4269 , %fd4267;
	fma.rn.f64 %fd4267, %fd4268, %fd4269 , %fd4267;
	fma.rn.f64 %fd4267, %fd4268, %fd4269 , %fd4267;
	fma.rn.f64 %fd4267, %fd4268, %fd4269 , %fd4267;
	}
	// end inline asm
	// begin inline asm
	{	
fma.rn.f64 %fd4267, %fd4268, %fd4269 , %fd4267;
	fma.rn.f64 %fd4267, %fd4268, %fd4269 , %fd4267;
	fma.rn.f64 %fd4267, %fd4268, %fd4269 , %fd4267;
	fma.rn.f64 %fd4267, %fd4268, %fd4269 , %fd4267;
	}
	// end inline asm
	// begin inline asm
	{	
fma.rn.f64 %fd4267, %fd4268, %fd4269 , %fd4267;
	fma.rn.f64 %fd4267, %fd4268, %fd4269 , %fd4267;
	fma.rn.f64 %fd4267, %fd4268, %fd4269 , %fd4267;
	fma.rn.f64 %fd4267, %fd4268, %fd4269 , %fd4267;
	}
	// end inline asm
	// begin inline asm
	{	
fma.rn.f64 %fd4267, %fd4268, %fd4269 , %fd4267;
	fma.rn.f64 %fd4267, %fd4268, %fd4269 , %fd4267;
	fma.rn.f64 %fd4267, %fd4268, %fd4269 , %fd4267;
	fma.rn.f64 %fd4267, %fd4268, %fd4269 , %fd4267;
	}
	// end inline asm
	// begin inline asm
	{	
fma.rn.f64 %fd4267, %fd4268, %fd4269 , %fd4267;
	fma.rn.f64 %fd4267, %fd4268, %fd4269 , %fd4267;
	fma.rn.f64 %fd4267, %fd4268, %fd4269 , %fd4267;
	fma.rn.f64 %fd4267, %fd4268, %fd4269 , %fd4267;
	}
	// end inline asm
	// begin inline asm
	{	
fma.rn.f64 %fd4267, %fd4268, %fd4269 , %fd4267;
	fma.rn.f64 %fd4267, %fd4268, %fd4269 , %fd4267;
	fma.rn.f64 %fd4267, %fd4268, %fd4269 , %fd4267;
	fma.rn.f64 %fd4267, %fd4268, %fd4269 , %fd4267;
	}
	// end inline asm
	// begin inline asm
	{	
fma.rn.f64 %fd4267, %fd4268, %fd4269 , %fd4267;
	fma.rn.f64 %fd4267, %fd4268, %fd4269 , %fd4267;
	fma.rn.f64 %fd4267, %fd4268, %fd4269 , %fd4267;
	fma.rn.f64 %fd4267, %fd4268, %fd4269 , %fd4267;
	}
	// end inline asm
	// begin inline asm
	{	
fma.rn.f64 %fd4267, %fd4268, %fd4269 , %fd4267;
	fma.rn.f64 %fd4267, %fd4268, %fd4269 , %fd4267;
	fma.rn.f64 %fd4267, %fd4268, %fd4269 , %fd4267;
	fma.rn.f64 %fd4267, %fd4268, %fd4269 , %fd4267;
	}
	// end inline asm
	// begin inline asm
	{	
fma.rn.f64 %fd4267, %fd4268, %fd4269 , %fd4267;
	fma.rn.f64 %fd4267, %fd4268, %fd4269 , %fd4267;
	fma.rn.f64 %fd4267, %fd4268, %fd4269 , %fd4267;
	fma.rn.f64 %fd4267, %fd4268, %fd4269 , %fd4267;
	}
	// end inline asm
	// begin inline asm
	{	
fma.rn.f64 %fd4267, %fd4268, %fd4269 , %fd4267;
	fma.rn.f64 %fd4267, %fd4268, %fd4269 , %fd4267;
	fma.rn.f64 %fd4267, %fd4268, %fd4269 , %fd4267;
	fma.rn.f64 %fd4267, %fd4268, %fd4269 , %fd4267;
	}
	// end inline asm
	// begin inline asm
	{	
fma.rn.f64 %fd4267, %fd4268, %fd4269 , %fd4267;
	fma.rn.f64 %fd4267, %fd4268, %fd4269 , %fd4267;
	fma.rn.f64 %fd4267, %fd4268, %fd4269 , %fd4267;
	fma.rn.f64 %fd4267, %fd4268, %fd4269 , %fd4267;
	}
	// end inline asm
	// begin inline asm
	{	
fma.rn.f64 %fd4267, %fd4268, %fd4269 , %fd4267;
	fma.rn.f64 %fd4267, %fd4268, %fd4269 , %fd4267;
	fma.rn.f64 %fd4267, %fd4268, %fd4269 , %fd4267;
	fma.rn.f64 %fd4267, %fd4268, %fd4269 , %fd4267;
	}
	// end inline asm
	// begin inline asm
	{	
fma.rn.f64 %fd4267, %fd4268, %fd4269 , %fd4267;
	fma.rn.f64 %fd4267, %fd4268, %fd4269 , %fd4267;
	fma.rn.f64 %fd4267, %fd4268, %fd4269 , %fd4267;
	fma.rn.f64 %fd4267, %fd4268, %fd4269 , %fd4267;
	}
	// end inline asm
	// begin inline asm
	{	
fma.rn.f64 %fd4267, %fd4268, %fd4269 , %fd4267;
	fma.rn.f64 %fd4267, %fd4268, %fd4269 , %fd4267;
	fma.rn.f64 %fd4267, %fd4268, %fd4269 , %fd4267;
	fma.rn.f64 %fd4267, %fd4268, %fd4269 , %fd4267;
	}
	// end inline asm
	// begin inline asm
	{	
fma.rn.f64 %fd4267, %fd4268, %fd4269 , %fd4267;
	fma.rn.f64 %fd4267, %fd4268, %fd4269 , %fd4267;
	fma.rn.f64 %fd4267, %fd4268, %fd4269 , %fd4267;
	fma.rn.f64 %fd4267, %fd4268, %fd4269 , %fd4267;
	}
	// end inline asm
	// begin inline asm
	{	
fma.rn.f64 %fd4267, %fd4268, %fd4269 , %fd4267;
	fma.rn.f64 %fd4267, %fd4268, %fd4269 , %fd4267;
	fma.rn.f64 %fd4267, %fd4268, %fd4269 , %fd4267;
	fma.rn.f64 %fd4267, %fd4268, %fd4269 , %fd4267;
	}
	// end inline asm
	// begin inline asm
	{	
fma.rn.f64 %fd4267, %fd4268, %fd4269 , %fd4267;
	fma.rn.f64 %fd4267, %fd4268, %fd4269 , %fd4267;
	fma.rn.f64 %fd4267, %fd4268, %fd4269 , %fd4267;
	fma.rn.f64 %fd4267, %fd4268, %fd4269 , %fd4267;
	}
	// end inline asm
	// begin inline asm
	{	
fma.rn.f64 %fd4267, %fd4268, %fd4269 , %fd4267;
	fma.rn.f64 %fd4267, %fd4268, %fd4269 , %fd4267;
	fma.rn.f64 %fd4267, %fd4268, %fd4269 , %fd4267;
	fma.rn.f64 %fd4267, %fd4268, %fd4269 , %fd4267;
	}
	// end inline asm
	// begin inline asm
	{	
fma.rn.f64 %fd4267, %fd4268, %fd4269 , %fd4267;
	fma.rn.f64 %fd4267, %fd4268, %fd4269 , %fd4267;
	fma.rn.f64 %fd4267, %fd4268, %fd4269 , %fd4267;
	fma.rn.f64 %fd4267, %fd4268, %fd4269 , %fd4267;
	}
	// end inline asm
	// begin inline asm
	{	
fma.rn.f64 %fd4267, %fd4268, %fd4269 , %fd4267;
	fma.rn.f64 %fd4267, %fd4268, %fd4269 , %fd4267;
	fma.rn.f64 %fd4267, %fd4268, %fd4269 , %fd4267;
	fma.rn.f64 %fd4267, %fd4268, %fd4269 , %fd4267;
	}
	// end inline asm
	// begin inline asm
	{	
fma.rn.f64 %fd4267, %fd4268, %fd4269 , %fd4267;
	fma.rn.f64 %fd4267, %fd4268, %fd4269 , %fd4267;
	fma.rn.f64 %fd4267, %fd4268, %fd4269 , %fd4267;
	fma.rn.f64 %fd4267, %fd4268, %fd4269 , %fd4267;
	}
	// end inline asm
	// begin inline asm
	{	
fma.rn.f64 %fd4267, %fd4268, %fd4269 , %fd4267;
	fma.rn.f64 %fd4267, %fd4268, %fd4269 , %fd4267;
	fma.rn.f64 %fd4267, %fd4268, %fd4269 , %fd4267;
	fma.rn.f64 %fd4267, %fd4268, %fd4269 , %fd4267;
	}
	// end inline asm
	// begin inline asm
	{	
fma.rn.f64 %fd4267, %fd4268, %fd4269 , %fd4267;
	fma.rn.f64 %fd4267, %fd4268, %fd4269 , %fd4267;
	fma.rn.f64 %fd4267, %fd4268, %fd4269 , %fd4267;
	fma.rn.f64 %fd4267, %fd4268, %fd4269 , %fd4267;
	}
	// end inline asm
	// begin inline asm
	{	
fma.rn.f64 %fd4267, %fd4268, %fd4269 , %fd4267;
	fma.rn.f64 %fd4267, %fd4268, %fd4269 , %fd4267;
	fma.rn.f64 %fd4267, %fd4268, %fd4269 , %fd4267;
	fma.rn.f64 %fd4267, %fd4268, %fd4269 , %fd4267;
	}
	// end inline asm
	// begin inline asm
	{	
fma.rn.f64 %fd4267, %fd4268, %fd4269 , %fd4267;
	fma.rn.f64 %fd4267, %fd4268, %fd4269 , %fd4267;
	fma.rn.f64 %fd4267, %fd4268, %fd4269 , %fd4267;
	fma.rn.f64 %fd4267, %fd4268, %fd4269 , %fd4267;
	}
	// end inline asm
	// begin inline asm
	{	
fma.rn.f64 %fd4267, %fd4268, %fd4269 , %fd4267;
	fma.rn.f64 %fd4267, %fd4268, %fd4269 , %fd4267;
	fma.rn.f64 %fd4267, %fd4268, %fd4269 , %fd4267;
	fma.rn.f64 %fd4267, %fd4268, %fd4269 , %fd4267;
	}
	// end inline asm
	// begin inline asm
	{	
fma.rn.f64 %fd4267, %fd4268, %fd4269 , %fd4267;
	fma.rn.f64 %fd4267, %fd4268, %fd4269 , %fd4267;
	fma.rn.f64 %fd4267, %fd4268, %fd4269 , %fd4267;
	fma.rn.f64 %fd4267, %fd4268, %fd4269 , %fd4267;
	}
	// end inline asm
	// begin inline asm
	{	
fma.rn.f64 %fd4267, %fd4268, %fd4269 , %fd4267;
	fma.rn.f64 %fd4267, %fd4268, %fd4269 , %fd4267;
	fma.rn.f64 %fd4267, %fd4268, %fd4269 , %fd4267;
	fma.rn.f64 %fd4267, %fd4268, %fd4269 , %fd4267;
	}
	// end inline asm
	// begin inline asm
	{	
fma.rn.f64 %fd4267, %fd4268, %fd4269 , %fd4267;
	fma.rn.f64 %fd4267, %fd4268, %fd4269 , %fd4267;
	fma.rn.f64 %fd4267, %fd4268, %fd4269 , %fd4267;
	fma.rn.f64 %fd4267, %fd4268, %fd4269 , %fd4267;
	}
	// end inline asm
	// begin inline asm
	{	
fma.rn.f64 %fd4267, %fd4268, %fd4269 , %fd4267;
	fma.rn.f64 %fd4267, %fd4268, %fd4269 , %fd4267;
	fma.rn.f64 %fd4267, %fd4268, %fd4269 , %fd4267;
	fma.rn.f64 %fd4267, %fd4268, %fd4269 , %fd4267;
	}
	// end inline asm
	// begin inline asm
	{	
fma.rn.f64 %fd4267, %fd4268, %fd4269 , %fd4267;
	fma.rn.f64 %fd4267, %fd4268, %fd4269 , %fd4267;
	fma.rn.f64 %fd4267, %fd4268, %fd4269 , %fd4267;
	fma.rn.f64 %fd4267, %fd4268, %fd4269 , %fd4267;
	}
	// end inline asm
	// begin inline asm
	{	
fma.rn.f64 %fd4267, %fd4268, %fd4269 , %fd4267;
	fma.rn.f64 %fd4267, %fd4268, %fd4269 , %fd4267;
	fma.rn.f64 %fd4267, %fd4268, %fd4269 , %fd4267;
	fma.rn.f64 %fd4267, %fd4268, %fd4269 , %fd4267;
	}
	// end inline asm
	// begin inline asm
	{	
fma.rn.f64 %fd4267, %fd4268, %fd4269 , %fd4267;
	fma.rn.f64 %fd4267, %fd4268, %fd4269 , %fd4267;
	fma.rn.f64 %fd4267, %fd4268, %fd4269 , %fd4267;
	fma.rn.f64 %fd4267, %fd4268, %fd4269 , %fd4267;
	}
	// end inline asm
	// begin inline asm
	{	
fma.rn.f64 %fd4267, %fd4268, %fd4269 , %fd4267;
	fma.rn.f64 %fd4267, %fd4268, %fd4269 , %fd4267;
	fma.rn.f64 %fd4267, %fd4268, %fd4269 , %fd4267;
	fma.rn.f64 %fd4267, %fd4268, %fd4269 , %fd4267;
	}
	// end inline asm
	// begin inline asm
	{	
fma.rn.f64 %fd4267, %fd4268, %fd4269 , %fd4267;
	fma.rn.f64 %fd4267, %fd4268, %fd4269 , %fd4267;
	fma.rn.f64 %fd4267, %fd4268, %fd4269 , %fd4267;
	fma.rn.f64 %fd4267, %fd4268, %fd4269 , %fd4267;
	}
	// end inline asm
	// begin inline asm
	{	
fma.rn.f64 %fd4267, %fd4268, %fd4269 , %fd4267;
	fma.rn.f64 %fd4267, %fd4268, %fd4269 , %fd4267;
	fma.rn.f64 %fd4267, %fd4268, %fd4269 , %fd4267;
	fma.rn.f64 %fd4267, %fd4268, %fd4269 , %fd4267;
	}
	// end inline asm
	// begin inline asm
	{	
fma.rn.f64 %fd4267, %fd4268, %fd4269 , %fd4267;
	fma.rn.f64 %fd4267, %fd4268, %fd4269 , %fd4267;
	fma.rn.f64 %fd4267, %fd4268, %fd4269 , %fd4267;
	fma.rn.f64 %fd4267, %fd4268, %fd4269 , %fd4267;
	}
	// end inline asm
	// begin inline asm
	{	
fma.rn.f64 %fd4267, %fd4268, %fd4269 , %fd4267;
	fma.rn.f64 %fd4267, %fd4268, %fd4269 , %fd4267;
	fma.rn.f64 %fd4267, %fd4268, %fd4269 , %fd4267;
	fma.rn.f64 %fd4267, %fd4268, %fd4269 , %fd4267;
	}
	// end inline asm
	// begin inline asm
	{	
fma.rn.f64 %fd4267, %fd4268, %fd4269 , %fd4267;
	fma.rn.f64 %fd4267, %fd4268, %fd4269 , %fd4267;
	fma.rn.f64 %fd4267, %fd4268, %fd4269 , %fd4267;
	fma.rn.f64 %fd4267, %fd4268, %fd4269 , %fd4267;
	}
	// end inline asm
	// begin inline asm
	{	
fma.rn.f64 %fd4267, %fd4268, %fd4269 , %fd4267;
	fma.rn.f64 %fd4267, %fd4268, %fd4269 , %fd4267;
	fma.rn.f64 %fd4267, %fd4268, %fd4269 , %fd4267;
	fma.rn.f64 %fd4267, %fd4268, %fd4269 , %fd4267;
	}
	// end inline asm
	// begin inline asm
	{	
fma.rn.f64 %fd4267, %fd4268, %fd4269 , %fd4267;
	fma.rn.f64 %fd4267, %fd4268, %fd4269 , %fd4267;
	fma.rn.f64 %fd4267, %fd4268, %fd4269 , %fd4267;
	fma.rn.f64 %fd4267, %fd4268, %fd4269 , %fd4267;
	}
	// end inline asm
	// begin inline asm
	{	
fma.rn.f64 %fd4267, %fd4268, %fd4269 , %fd4267;
	fma.rn.f64 %fd4267, %fd4268, %fd4269 , %fd4267;
	fma.rn.f64 %fd4267, %fd4268, %fd4269 , %fd4267;
	fma.rn.f64 %fd4267, %fd4268, %fd4269 , %fd4267;
	}
	// end inline asm
	// begin inline asm
	{	
fma.rn.f64 %fd4267, %fd4268, %fd4269 , %fd4267;
	fma.rn.f64 %fd4267, %fd4268, %fd4269 , %fd4267;
	fma.rn.f64 %fd4267, %fd4268, %fd4269 , %fd4267;
	fma.rn.f64 %fd4267, %fd4268, %fd4269 , %fd4267;
	}
	// end inline asm
	// begin inline asm
	{	
fma.rn.f64 %fd4267, %fd4268, %fd4269 , %fd4267;
	fma.rn.f64 %fd4267, %fd4268, %fd4269 , %fd4267;
	fma.rn.f64 %fd4267, %fd4268, %fd4269 , %fd4267;
	fma.rn.f64 %fd4267, %fd4268, %fd4269 , %fd4267;
	}
	// end inline asm
	// begin inline asm
	{	
fma.rn.f64 %fd4267, %fd4268, %fd4269 , %fd4267;
	fma.rn.f64 %fd4267, %fd4268, %fd4269 , %fd4267;
	fma.rn.f64 %fd4267, %fd4268, %fd4269 , %fd4267;
	fma.rn.f64 %fd4267, %fd4268, %fd4269 , %fd4267;
	}
	// end inline asm
	// begin inline asm
	{	
fma.rn.f64 %fd4267, %fd4268, %fd4269 , %fd4267;
	fma.rn.f64 %fd4267, %fd4268, %fd4269 , %fd4267;
	fma.rn.f64 %fd4267, %fd4268, %fd4269 , %fd4267;
	fma.rn.f64 %fd4267, %fd4268, %fd4269 , %fd4267;
	}
	// end inline asm
	// begin inline asm
	{	
fma.rn.f64 %fd4267, %fd4268, %fd4269 , %fd4267;
	fma.rn.f64 %fd4267, %fd4268, %fd4269 , %fd4267;
	fma.rn.f64 %fd4267, %fd4268, %fd4269 , %fd4267;
	fma.rn.f64 %fd4267, %fd4268, %fd4269 , %fd4267;
	}
	// end inline asm
	// begin inline asm
	{	
fma.rn.f64 %fd4267, %fd4268, %fd4269 , %fd4267;
	fma.rn.f64 %fd4267, %fd4268, %fd4269 , %fd4267;
	fma.rn.f64 %fd4267, %fd4268, %fd4269 , %fd4267;
	fma.rn.f64 %fd4267, %fd4268, %fd4269 , %fd4267;
	}
	// end inline asm
	// begin inline asm
	{	
fma.rn.f64 %fd4267, %fd4268, %fd4269 , %fd4267;
	fma.rn.f64 %fd4267, %fd4268, %fd4269 , %fd4267;
	fma.rn.f64 %fd4267, %fd4268, %fd4269 , %fd4267;
	fma.rn.f64 %fd4267, %fd4268, %fd4269 , %fd4267;
	}
	// end inline asm
	// begin inline asm
	{	
fma.rn.f64 %fd4267, %fd4268, %fd4269 , %fd4267;
	fma.rn.f64 %fd4267, %fd4268, %fd4269 , %fd4267;
	fma.rn.f64 %fd4267, %fd4268, %fd4269 , %fd4267;
	fma.rn.f64 %fd4267, %fd4268, %fd4269 , %fd4267;
	}
	// end inline asm
	// begin inline asm
	{	
fma.rn.f64 %fd4267, %fd4268, %fd4269 , %fd4267;
	fma.rn.f64 %fd4267, %fd4268, %fd4269 , %fd4267;
	fma.rn.f64 %fd4267, %fd4268, %fd4269 , %fd4267;
	fma.rn.f64 %fd4267, %fd4268, %fd4269 , %fd4267;
	}
	// end inline asm
	// begin inline asm
	{	
fma.rn.f64 %fd4267, %fd4268, %fd4269 , %fd4267;
	fma.rn.f64 %fd4267, %fd4268, %fd4269 , %fd4267;
	fma.rn.f64 %fd4267, %fd4268, %fd4269 , %fd4267;
	fma.rn.f64 %fd4267, %fd4268, %fd4269 , %fd4267;
	}
	// end inline asm
	// begin inline asm
	{	
fma.rn.f64 %fd4267, %fd4268, %fd4269 , %fd4267;
	fma.rn.f64 %fd4267, %fd4268, %fd4269 , %fd4267;
	fma.rn.f64 %fd4267, %fd4268, %fd4269 , %fd4267;
	fma.rn.f64 %fd4267, %fd4268, %fd4269 , %fd4267;
	}
	// end inline asm
	// begin inline asm
	{	
fma.rn.f64 %fd4267, %fd4268, %fd4269 , %fd4267;
	fma.rn.f64 %fd4267, %fd4268, %fd4269 , %fd4267;
	fma.rn.f64 %fd4267, %fd4268, %fd4269 , %fd4267;
	fma.rn.f64 %fd4267, %fd4268, %fd4269 , %fd4267;
	}
	// end inline asm
	// begin inline asm
	{	
fma.rn.f64 %fd4267, %fd4268, %fd4269 , %fd4267;
	fma.rn.f64 %fd4267, %fd4268, %fd4269 , %fd4267;
	fma.rn.f64 %fd4267, %fd4268, %fd4269 , %fd4267;
	fma.rn.f64 %fd4267, %fd4268, %fd4269 , %fd4267;
	}
	// end inline asm
	// begin inline asm
	{	
fma.rn.f64 %fd4267, %fd4268, %fd4269 , %fd4267;
	fma.rn.f64 %fd4267, %fd4268, %fd4269 , %fd4267;
	fma.rn.f64 %fd4267, %fd4268, %fd4269 , %fd4267;
	fma.rn.f64 %fd4267, %fd4268, %fd4269 , %fd4267;
	}
	// end inline asm
	// begin inline asm
	{	
fma.rn.f64 %fd4267, %fd4268, %fd4269 , %fd4267;
	fma.rn.f64 %fd4267, %fd4268, %fd4269 , %fd4267;
	fma.rn.f64 %fd4267, %fd4268, %fd4269 , %fd4267;
	fma.rn.f64 %fd4267, %fd4268, %fd4269 , %fd4267;
	}
	// end inline asm
	// begin inline asm
	{	
fma.rn.f64 %fd4267, %fd4268, %fd4269 , %fd4267;
	fma.rn.f64 %fd4267, %fd4268, %fd4269 , %fd4267;
	fma.rn.f64 %fd4267, %fd4268, %fd4269 , %fd4267;
	fma.rn.f64 %fd4267, %fd4268, %fd4269 , %fd4267;
	}
	// end inline asm
	// begin inline asm
	{	
fma.rn.f64 %fd4267, %fd4268, %fd4269 , %fd4267;
	fma.rn.f64 %fd4267, %fd4268, %fd4269 , %fd4267;
	fma.rn.f64 %fd4267, %fd4268, %fd4269 , %fd4267;
	fma.rn.f64 %fd4267, %fd4268, %fd4269 , %fd4267;
	}
	// end inline asm
	// begin inline asm
	{	
fma.rn.f64 %fd4267, %fd4268, %fd4269 , %fd4267;
	fma.rn.f64 %fd4267, %fd4268, %fd4269 , %fd4267;
	fma.rn.f64 %fd4267, %fd4268, %fd4269 , %fd4267;
	fma.rn.f64 %fd4267, %fd4268, %fd4269 , %fd4267;
	}
	// end inline asm
	// begin inline asm
	{	
fma.rn.f64 %fd4267, %fd4268, %fd4269 , %fd4267;
	fma.rn.f64 %fd4267, %fd4268, %fd4269 , %fd4267;
	fma.rn.f64 %fd4267, %fd4268, %fd4269 , %fd4267;
	fma.rn.f64 %fd4267, %fd4268, %fd4269 , %fd4267;
	}
	// end inline asm
	// begin inline asm
	{	
fma.rn.f64 %fd4267, %fd4268, %fd4269 , %fd4267;
	fma.rn.f64 %fd4267, %fd4268, %fd4269 , %fd4267;
	fma.rn.f64 %fd4267, %fd4268, %fd4269 , %fd4267;
	fma.rn.f64 %fd4267, %fd4268, %fd4269 , %fd4267;
	}
	// end inline asm
	// begin inline asm
	{	
fma.rn.f64 %fd4267, %fd4268, %fd4269 , %fd4267;
	fma.rn.f64 %fd4267, %fd4268, %fd4269 , %fd4267;
	fma.rn.f64 %fd4267, %fd4268, %fd4269 , %fd4267;
	fma.rn.f64 %fd4267, %fd4268, %fd4269 , %fd4267;
	}
	// end inline asm
	// begin inline asm
	{	
fma.rn.f64 %fd4267, %fd4268, %fd4269 , %fd4267;
	fma.rn.f64 %fd4267, %fd4268, %fd4269 , %fd4267;
	fma.rn.f64 %fd4267, %fd4268, %fd4269 , %fd4267;
	fma.rn.f64 %fd4267, %fd4268, %fd4269 , %fd4267;
	}
	// end inline asm
	// begin inline asm
	{	
fma.rn.f64 %fd4267, %fd4268, %fd4269 , %fd4267;
	fma.rn.f64 %fd4267, %fd4268, %fd4269 , %fd4267;
	fma.rn.f64 %fd4267, %fd4268, %fd4269 , %fd4267;
	fma.rn.f64 %fd4267, %fd4268, %fd4269 , %fd4267;
	}
	// end inline asm
	// begin inline asm
	{	
fma.rn.f64 %fd4267, %fd4268, %fd4269 , %fd4267;
	fma.rn.f64 %fd4267, %fd4268, %fd4269 , %fd4267;
	fma.rn.f64 %fd4267, %fd4268, %fd4269 , %fd4267;
	fma.rn.f64 %fd4267, %fd4268, %fd4269 , %fd4267;
	}
	// end inline asm
	// begin inline asm
	{	
fma.rn.f64 %fd4267, %fd4268, %fd4269 , %fd4267;
	fma.rn.f64 %fd4267, %fd4268, %fd4269 , %fd4267;
	fma.rn.f64 %fd4267, %fd4268, %fd4269 , %fd4267;
	fma.rn.f64 %fd4267, %fd4268, %fd4269 , %fd4267;
	}
	// end inline asm
	// begin inline asm
	{	
fma.rn.f64 %fd4267, %fd4268, %fd4269 , %fd4267;
	fma.rn.f64 %fd4267, %fd4268, %fd4269 , %fd4267;
	fma.rn.f64 %fd4267, %fd4268, %fd4269 , %fd4267;
	fma.rn.f64 %fd4267, %fd4268, %fd4269 , %fd4267;
	}
	// end inline asm
	// begin inline asm
	{	
fma.rn.f64 %fd4267, %fd4268, %fd4269 , %fd4267;
	fma.rn.f64 %fd4267, %fd4268, %fd4269 , %fd4267;
	fma.rn.f64 %fd4267, %fd4268, %fd4269 , %fd4267;
	fma.rn.f64 %fd4267, %fd4268, %fd4269 , %fd4267;
	}
	// end inline asm
	// begin inline asm
	{	
fma.rn.f64 %fd4267, %fd4268, %fd4269 , %fd4267;
	fma.rn.f64 %fd4267, %fd4268, %fd4269 , %fd4267;
	fma.rn.f64 %fd4267, %fd4268, %fd4269 , %fd4267;
	fma.rn.f64 %fd4267, %fd4268, %fd4269 , %fd4267;
	}
	// end inline asm
	// begin inline asm
	{	
fma.rn.f64 %fd4267, %fd4268, %fd4269 , %fd4267;
	fma.rn.f64 %fd4267, %fd4268, %fd4269 , %fd4267;
	fma.rn.f64 %fd4267, %fd4268, %fd4269 , %fd4267;
	fma.rn.f64 %fd4267, %fd4268, %fd4269 , %fd4267;
	}
	// end inline asm
	// begin inline asm
	{	
fma.rn.f64 %fd4267, %fd4268, %fd4269 , %fd4267;
	fma.rn.f64 %fd4267, %fd4268, %fd4269 , %fd4267;
	fma.rn.f64 %fd4267, %fd4268, %fd4269 , %fd4267;
	fma.rn.f64 %fd4267, %fd4268, %fd4269 , %fd4267;
	}
	// end inline asm
	// begin inline asm
	{	
fma.rn.f64 %fd4267, %fd4268, %fd4269 , %fd4267;
	fma.rn.f64 %fd4267, %fd4268, %fd4269 , %fd4267;
	fma.rn.f64 %fd4267, %fd4268, %fd4269 , %fd4267;
	fma.rn.f64 %fd4267, %fd4268, %fd4269 , %fd4267;
	}
	// end inline asm
	// begin inline asm
	{	
fma.rn.f64 %fd4267, %fd4268, %fd4269 , %fd4267;
	fma.rn.f64 %fd4267, %fd4268, %fd4269 , %fd4267;
	fma.rn.f64 %fd4267, %fd4268, %fd4269 , %fd4267;
	fma.rn.f64 %fd4267, %fd4268, %fd4269 , %fd4267;
	}
	// end inline asm
	// begin inline asm
	{	
fma.rn.f64 %fd4267, %fd4268, %fd4269 , %fd4267;
	fma.rn.f64 %fd4267, %fd4268, %fd4269 , %fd4267;
	fma.rn.f64 %fd4267, %fd4268, %fd4269 , %fd4267;
	fma.rn.f64 %fd4267, %fd4268, %fd4269 , %fd4267;
	}
	// end inline asm
	// begin inline asm
	{	
fma.rn.f64 %fd4267, %fd4268, %fd4269 , %fd4267;
	fma.rn.f64 %fd4267, %fd4268, %fd4269 , %fd4267;
	fma.rn.f64 %fd4267, %fd4268, %fd4269 , %fd4267;
	fma.rn.f64 %fd4267, %fd4268, %fd4269 , %fd4267;
	}
	// end inline asm
	// begin inline asm
	{	
fma.rn.f64 %fd4267, %fd4268, %fd4269 , %fd4267;
	fma.rn.f64 %fd4267, %fd4268, %fd4269 , %fd4267;
	fma.rn.f64 %fd4267, %fd4268, %fd4269 , %fd4267;
	fma.rn.f64 %fd4267, %fd4268, %fd4269 , %fd4267;
	}
	// end inline asm
	// begin inline asm
	{	
fma.rn.f64 %fd4267, %fd4268, %fd4269 , %fd4267;
	fma.rn.f64 %fd4267, %fd4268, %fd4269 , %fd4267;
	fma.rn.f64 %fd4267, %fd4268, %fd4269 , %fd4267;
	fma.rn.f64 %fd4267, %fd4268, %fd4269 , %fd4267;
	}
	// end inline asm
	// begin inline asm
	{	
fma.rn.f64 %fd4267, %fd4268, %fd4269 , %fd4267;
	fma.rn.f64 %fd4267, %fd4268, %fd4269 , %fd4267;
	fma.rn.f64 %fd4267, %fd4268, %fd4269 , %fd4267;
	fma.rn.f64 %fd4267, %fd4268, %fd4269 , %fd4267;
	}
	// end inline asm
	// begin inline asm
	{	
fma.rn.f64 %fd4267, %fd4268, %fd4269 , %fd4267;
	fma.rn.f64 %fd4267, %fd4268, %fd4269 , %fd4267;
	fma.rn.f64 %fd4267, %fd4268, %fd4269 , %fd4267;
	fma.rn.f64 %fd4267, %fd4268, %fd4269 , %fd4267;
	}
	// end inline asm
	// begin inline asm
	{	
fma.rn.f64 %fd4267, %fd4268, %fd4269 , %fd4267;
	fma.rn.f64 %fd4267, %fd4268, %fd4269 , %fd4267;
	fma.rn.f64 %fd4267, %fd4268, %fd4269 , %fd4267;
	fma.rn.f64 %fd4267, %fd4268, %fd4269 , %fd4267;
	}
	// end inline asm
	// begin inline asm
	{	
fma.rn.f64 %fd4267, %fd4268, %fd4269 , %fd4267;
	fma.rn.f64 %fd4267, %fd4268, %fd4269 , %fd4267;
	fma.rn.f64 %fd4267, %fd4268, %fd4269 , %fd4267;
	fma.rn.f64 %fd4267, %fd4268, %fd4269 , %fd4267;
	}
	// end inline asm
	// begin inline asm
	{	
fma.rn.f64 %fd4267, %fd4268, %fd4269 , %fd4267;
	fma.rn.f64 %fd4267, %fd4268, %fd4269 , %fd4267;
	fma.rn.f64 %fd4267, %fd4268, %fd4269 , %fd4267;
	fma.rn.f64 %fd4267, %fd4268, %fd4269 , %fd4267;
	}
	// end inline asm
	// begin inline asm
	{	
fma.rn.f64 %fd4267, %fd4268, %fd4269 , %fd4267;
	fma.rn.f64 %fd4267, %fd4268, %fd4269 , %fd4267;
	fma.rn.f64 %fd4267, %fd4268, %fd4269 , %fd4267;
	fma.rn.f64 %fd4267, %fd4268, %fd4269 , %fd4267;
	}
	// end inline asm
	// begin inline asm
	{	
fma.rn.f64 %fd4267, %fd4268, %fd4269 , %fd4267;
	fma.rn.f64 %fd4267, %fd4268, %fd4269 , %fd4267;
	fma.rn.f64 %fd4267, %fd4268, %fd4269 , %fd4267;
	fma.rn.f64 %fd4267, %fd4268, %fd4269 , %fd4267;
	}
	// end inline asm
	// begin inline asm
	{	
fma.rn.f64 %fd4267, %fd4268, %fd4269 , %fd4267;
	fma.rn.f64 %fd4267, %fd4268, %fd4269 , %fd4267;
	fma.rn.f64 %fd4267, %fd4268, %fd4269 , %fd4267;
	fma.rn.f64 %fd4267, %fd4268, %fd4269 , %fd4267;
	}
	// end inline asm
	// begin inline asm
	{	
fma.rn.f64 %fd4267, %fd4268, %fd4269 , %fd4267;
	fma.rn.f64 %fd4267, %fd4268, %fd4269 , %fd4267;
	fma.rn.f64 %fd4267, %fd4268, %fd4269 , %fd4267;
	fma.rn.f64 %fd4267, %fd4268, %fd4269 , %fd4267;
	}
	// end inline asm
	// begin inline asm
	{	
fma.rn.f64 %fd4267, %fd4268, %fd4269 , %fd4267;
	fma.rn.f64 %fd4267, %fd4268, %fd4269 , %fd4267;
	fma.rn.f64 %fd4267, %fd4268, %fd4269 , %fd4267;
	fma.rn.f64 %fd4267, %fd4268, %fd4269 , %fd4267;
	}
	// end inline asm
	// begin inline asm
	{	
fma.rn.f64 %fd4267, %fd4268, %fd4269 , %fd4267;
	fma.rn.f64 %fd4267, %fd4268, %fd4269 , %fd4267;
	fma.rn.f64 %fd4267, %fd4268, %fd4269 , %fd4267;
	fma.rn.f64 %fd4267, %fd4268, %fd4269 , %fd4267;
	}
	// end inline asm
	// begin inline asm
	{	
fma.rn.f64 %fd4267, %fd4268, %fd4269 , %fd4267;
	fma.rn.f64 %fd4267, %fd4268, %fd4269 , %fd4267;
	fma.rn.f64 %fd4267, %fd4268, %fd4269 , %fd4267;
	fma.rn.f64 %fd4267, %fd4268, %fd4269 , %fd4267;
	}
	// end inline asm
	mov.f64 	%fd6397, %fd4267;
	mov.f64 	%fd6399, %fd4269;
	mov.f64 	%fd6398, %fd4268;
	// begin inline asm
	{	
fma.rn.f64 %fd6397, %fd6398, %fd6399 , %fd6397;
	fma.rn.f64 %fd6397, %fd6398, %fd6399 , %fd6397;
	fma.rn.f64 %fd6397, %fd6398, %fd6399 , %fd6397;
	fma.rn.f64 %fd6397, %fd6398, %fd6399 , %fd6397;
	}
	// end inline asm
	// begin inline asm
	{	
fma.rn.f64 %fd6397, %fd6398, %fd6399 , %fd6397;
	fma.rn.f64 %fd6397, %fd6398, %fd6399 , %fd6397;
	fma.rn.f64 %fd6397, %fd6398, %fd6399 , %fd6397;
	fma.rn.f64 %fd6397, %fd6398, %fd6399 , %fd6397;
	}
	// end inline asm
	// begin inline asm
	{	
fma.rn.f64 %fd6397, %fd6398, %fd6399 , %fd6397;
	fma.rn.f64 %fd6397, %fd6398, %fd6399 , %fd6397;
	fma.rn.f64 %fd6397, %fd6398, %fd6399 , %fd6397;
	fma.rn.f64 %fd6397, %fd6398, %fd6399 , %fd6397;
	}
	// end inline asm
	// begin inline asm
	{	
fma.rn.f64 %fd6397, %fd6398, %fd6399 , %fd6397;
	fma.rn.f64 %fd6397, %fd6398, %fd6399 , %fd6397;
	fma.rn.f64 %fd6397, %fd6398, %fd6399 , %fd6397;
	fma.rn.f64 %fd6397, %fd6398, %fd6399 , %fd6397;
	}
	// end inline asm
	// begin inline asm
	{	
fma.rn.f64 %fd6397, %fd6398, %fd6399 , %fd6397;
	fma.rn.f64 %fd6397, %fd6398, %fd6399 , %fd6397;
	fma.rn.f64 %fd6397, %fd6398, %fd6399 , %fd6397;
	fma.rn.f64 %fd6397, %fd6398, %fd6399 , %fd6397;
	}
	// end inline asm
	// begin inline asm
	{	
fma.rn.f64 %fd6397, %fd6398, %fd6399 , %fd6397;
	fma.rn.f64 %fd6397, %fd6398, %fd6399 , %fd6397;
	fma.rn.f64 %fd6397, %fd6398, %fd6399 , %fd6397;
	fma.rn.f64 %fd6397, %fd6398, %fd6399 , %fd6397;
	}
	// end inline asm
	// begin inline asm
	{	
fma.rn.f64 %fd6397, %fd6398, %fd6399 , %fd6397;
	fma.rn.f64 %fd6397, %fd6398, %fd6399 , %fd6397;
	fma.rn.f64 %fd6397, %fd6398, %fd6399 , %fd6397;
	fma.rn.f64 %fd6397, %fd6398, %fd6399 , %fd6397;
	}
	// end inline asm
	// begin inline asm
	{	
fma.rn.f64 %fd6397, %fd6398, %fd6399 , %fd6397;
	fma.rn.f64 %fd6397, %fd6398, %fd6399 , %fd6397;
	fma.rn.f64 %fd6397, %fd6398, %fd6399 , %fd6397;
	fma.rn.f64 %fd6397, %fd6398, %fd6399 , %fd6397;
	}
	// end inline asm
	// begin inline asm
	{	
fma.rn.f64 %fd6397, %fd6398, %fd6399 , %fd6397;
	fma.rn.f64 %fd6397, %fd6398, %fd6399 , %fd6397;
	fma.rn.f64 %fd6397, %fd6398, %fd6399 , %fd6397;
	fma.rn.f64 %fd6397, %fd6398, %fd6399 , %fd6397;
	}
	// end inline asm
	// begin inline asm
	{	
fma.rn.f64 %fd6397, %fd6398, %fd6399 , %fd6397;
	fma.rn.f64 %fd6397, %fd6398, %fd6399 , %fd6397;
	fma.rn.f64 %fd6397, %fd6398, %fd6399 , %fd6397;
	fma.rn.f64 %fd6397, %fd6398, %fd6399 , %fd6397;
	}
	// end inline asm
	// begin inline asm
	{	
fma.rn.f64 %fd6397, %fd6398, %fd6399 , %fd6397;
	fma.rn.f64 %fd6397, %fd6398, %fd6399 , %fd6397;
	fma.rn.f64 %fd6397, %fd6398, %fd6399 , %fd6397;
	fma.rn.f64 %fd6397, %fd6398, %fd6399 , %fd6397;
	}
	// end inline asm
	// begin inline asm
	{	
fma.rn.f64 %fd6397, %fd6398, %fd6399 , %fd6397;
	fma.rn.f64 %fd6397, %fd6398, %fd6399 , %fd6397;
	fma.rn.f64 %fd6397, %fd6398, %fd6399 , %fd6397;
	fma.rn.f64 %fd6397, %fd6398, %fd6399 , %fd6397;
	}
	// end inline asm
	// begin inline asm
	{	
fma.rn.f64 %fd6397, %fd6398, %fd6399 , %fd6397;
	fma.rn.f64 %fd6397, %fd6398, %fd6399 , %fd6397;
	fma.rn.f64 %fd6397, %fd6398, %fd6399 , %fd6397;
	fma.rn.f64 %fd6397, %fd6398, %fd6399 , %fd6397;
	}
	// end inline asm
	// begin inline asm
	{	
fma.rn.f64 %fd6397, %fd6398, %fd6399 , %fd6397;
	fma.rn.f64 %fd6397, %fd6398, %fd6399 , %fd6397;
	fma.rn.f64 %fd6397, %fd6398, %fd6399 , %fd6397;
	fma.rn.f64 %fd6397, %fd6398, %fd6399 , %fd6397;
	}
	// end inline asm
	// begin inline asm
	{	
fma.rn.f64 %fd6397, %fd6398, %fd6399 , %fd6397;
	fma.rn.f64 %fd6397, %fd6398, %fd6399 , %fd6397;
	fma.rn.f64 %fd6397, %fd6398, %fd6399 , %fd6397;
	fma.rn.f64 %fd6397, %fd6398, %fd6399 , %fd6397;
	}
	// end inline asm
	// begin inline asm
	{	
fma.rn.f64 %fd6397, %fd6398, %fd6399 , %fd6397;
	fma.rn.f64 %fd6397, %fd6398, %fd6399 , %fd6397;
	fma.rn.f64 %fd6397, %fd6398, %fd6399 , %fd6397;
	fma.rn.f64 %fd6397, %fd6398, %fd6399 , %fd6397;
	}
	// end inline asm
	// begin inline asm
	{	
fma.rn.f64 %fd6397, %fd6398, %fd6399 , %fd6397;
	fma.rn.f64 %fd6397, %fd6398, %fd6399 , %fd6397;
	fma.rn.f64 %fd6397, %fd6398, %fd6399 , %fd6397;
	fma.rn.f64 %fd6397, %fd6398, %fd6399 , %fd6397;
	}
	// end inline asm
	// begin inline asm
	{	
fma.rn.f64 %fd6397, %fd6398, %fd6399 , %fd6397;
	fma.rn.f64 %fd6397, %fd6398, %fd6399 , %fd6397;
	fma.rn.f64 %fd6397, %fd6398, %fd6399 , %fd6397;
	fma.rn.f64 %fd6397, %fd6398, %fd6399 , %fd6397;
	}
	// end inline asm
	// begin inline asm
	{	
fma.rn.f64 %fd6397, %fd6398, %fd6399 , %fd6397;
	fma.rn.f64 %fd6397, %fd6398, %fd6399 , %fd6397;
	fma.rn.f64 %fd6397, %fd6398, %fd6399 , %fd6397;
	fma.rn.f64 %fd6397, %fd6398, %fd6399 , %fd6397;
	}
	// end inline asm
	// begin inline asm
	{	
fma.rn.f64 %fd6397, %fd6398, %fd6399 , %fd6397;
	fma.rn.f64 %fd6397, %fd6398, %fd6399 , %fd6397;
	fma.rn.f64 %fd6397, %fd6398, %fd6399 , %fd6397;
	fma.rn.f64 %fd6397, %fd6398, %fd6399 , %fd6397;
	}
	// end inline asm
	// begin inline asm
	{	
fma.rn.f64 %fd6397, %fd6398, %fd6399 , %fd6397;
	fma.rn.f64 %fd6397, %fd6398, %fd6399 , %fd6397;
	fma.rn.f64 %fd6397, %fd6398, %fd6399 , %fd6397;
	fma.rn.f64 %fd6397, %fd6398, %fd6399 , %fd6397;
	}
	// end inline asm
	// begin inline asm
	{	
fma.rn.f64 %fd6397, %fd6398, %fd6399 , %fd6397;
	fma.rn.f64 %fd6397, %fd6398, %fd6399 , %fd6397;
	fma.rn.f64 %fd6397, %fd6398, %fd6399 , %fd6397;
	fma.rn.f64 %fd6397, %fd6398, %fd6399 , %fd6397;
	}
	// end inline asm
	// begin inline asm
	{	
fma.rn.f64 %fd6397, %fd6398, %fd6399 , %fd6397;
	fma.rn.f64 %fd6397, %fd6398, %fd6399 , %fd6397;
	fma.rn.f64 %fd6397, %fd6398, %fd6399 , %fd6397;
	fma.rn.f64 %fd6397, %fd6398, %fd6399 , %fd6397;
	}
	// end inline asm
	// begin inline asm
	{	
fma.rn.f64 %fd6397, %fd6398, %fd6399 , %fd6397;
	fma.rn.f64 %fd6397, %fd6398, %fd6399 , %fd6397;
	fma.rn.f64 %fd6397, %fd6398, %fd6399 , %fd6397;
	fma.rn.f64 %fd6397, %fd6398, %fd6399 , %fd6397;
	}
	// end inline asm
	// begin inline asm
	{	
fma.rn.f64 %fd6397, %fd6398, %fd6399 , %fd6397;
	fma.rn.f64 %fd6397, %fd6398, %fd6399 , %fd6397;
	fma.rn.f64 %fd6397, %fd6398, %fd6399 , %fd6397;
	fma.rn.f64 %fd6397, %fd6398, %fd6399 , %fd6397;
	}
	// end inline asm
	// begin inline asm
	{	
fma.rn.f64 %fd6397, %fd6398, %fd6399 , %fd6397;
	fma.rn.f64 %fd6397, %fd6398, %fd6399 , %fd6397;
	fma.rn.f64 %fd6397, %fd6398, %fd6399 , %fd6397;
	fma.rn.f64 %fd6397, %fd6398, %fd6399 , %fd6397;
	}
	// end inline asm
	// begin inline asm
	{	
fma.rn.f64 %fd6397, %fd6398, %fd6399 , %fd6397;
	fma.rn.f64 %fd6397, %fd6398, %fd6399 , %fd6397;
	fma.rn.f64 %fd6397, %fd6398, %fd6399 , %fd6397;
	fma.rn.f64 %fd6397, %fd6398, %fd6399 , %fd6397;
	}
	// end inline asm
	// begin inline asm
	{	
fma.rn.f64 %fd6397, %fd6398, %fd6399 , %fd6397;
	fma.rn.f64 %fd6397, %fd6398, %fd6399 , %fd6397;
	fma.rn.f64 %fd6397, %fd6398, %fd6399 , %fd6397;
	fma.rn.f64 %fd6397, %fd6398, %fd6399 , %fd6397;
	}
	// end inline asm
	// begin inline asm
	{	
fma.rn.f64 %fd6397, %fd6398, %fd6399 , %fd6397;
	fma.rn.f64 %fd6397, %fd6398, %fd6399 , %fd6397;
	fma.rn.f64 %fd6397, %fd6398, %fd6399 , %fd6397;
	fma.rn.f64 %fd6397, %fd6398, %fd6399 , %fd6397;
	}
	// end inline asm
	// begin inline asm
	{	
fma.rn.f64 %fd6397, %fd6398, %fd6399 , %fd6397;
	fma.rn.f64 %fd6397, %fd6398, %fd6399 , %fd6397;
	fma.rn.f64 %fd6397, %fd6398, %fd6399 , %fd6397;
	fma.rn.f64 %fd6397, %fd6398, %fd6399 , %fd6397;
	}
	// end inline asm
	// begin inline asm
	{	
fma.rn.f64 %fd6397, %fd6398, %fd6399 , %fd6397;
	fma.rn.f64 %fd6397, %fd6398, %fd6399 , %fd6397;
	fma.rn.f64 %fd6397, %fd6398, %fd6399 , %fd6397;
	fma.rn.f64 %fd6397, %fd6398, %fd6399 , %fd6397;
	}
	// end inline asm
	// begin inline asm
	{	
fma.rn.f64 %fd6397, %fd6398, %fd6399 , %fd6397;
	fma.rn.f64 %fd6397, %fd6398, %fd6399 , %fd6397;
	fma.rn.f64 %fd6397, %fd6398, %fd6399 , %fd6397;
	fma.rn.f64 %fd6397, %fd6398, %fd6399 , %fd6397;
	}
	// end inline asm
	// begin inline asm
	{	
fma.rn.f64 %fd6397, %fd6398, %fd6399 , %fd6397;
	fma.rn.f64 %fd6397, %fd6398, %fd6399 , %fd6397;
	fma.rn.f64 %fd6397, %fd6398, %fd6399 , %fd6397;
	fma.rn.f64 %fd6397, %fd6398, %fd6399 , %fd6397;
	}
	// end inline asm
	// begin inline asm
	{	
fma.rn.f64 %fd6397, %fd6398, %fd6399 , %fd6397;
	fma.rn.f64 %fd6397, %fd6398, %fd6399 , %fd6397;
	fma.rn.f64 %fd6397, %fd6398, %fd6399 , %fd6397;
	fma.rn.f64 %fd6397, %fd6398, %fd6399 , %fd6397;
	}
	// end inline asm
	// begin inline asm
	{	
fma.rn.f64 %fd6397, %fd6398, %fd6399 , %fd6397;
	fma.rn.f64 %fd6397, %fd6398, %fd6399 , %fd6397;
	fma.rn.f64 %fd6397, %fd6398, %fd6399 , %fd6397;
	fma.rn.f64 %fd6397, %fd6398, %fd6399 , %fd6397;
	}
	// end inline asm
	// begin inline asm
	{	
fma.rn.f64 %fd6397, %fd6398, %fd6399 , %fd6397;
	fma.rn.f64 %fd6397, %fd6398, %fd6399 , %fd6397;
	fma.rn.f64 %fd6397, %fd6398, %fd6399 , %fd6397;
	fma.rn.f64 %fd6397, %fd6398, %fd6399 , %fd6397;
	}
	// end inline asm
	// begin inline asm
	{	
fma.rn.f64 %fd6397, %fd6398, %fd6399 , %fd6397;
	fma.rn.f64 %fd6397, %fd6398, %fd6399 , %fd6397;
	fma.rn.f64 %fd6397, %fd6398, %fd6399 , %fd6397;
	fma.rn.f64 %fd6397, %fd6398, %fd6399 , %fd6397;
	}
	// end inline asm
	// begin inline asm
	{	
fma.rn.f64 %fd6397, %fd6398, %fd6399 , %fd6397;
	fma.rn.f64 %fd6397, %fd6398, %fd6399 , %fd6397;
	fma.rn.f64 %fd6397, %fd6398, %fd6399 , %fd6397;
	fma.rn.f64 %fd6397, %fd6398, %fd6399 , %fd6397;
	}
	// end inline asm
	// begin inline asm
	{	
fma.rn.f64 %fd6397, %fd6398, %fd6399 , %fd6397;
	fma.rn.f64 %fd6397, %fd6398, %fd6399 , %fd6397;
	fma.rn.f64 %fd6397, %fd6398, %fd6399 , %fd6397;
	fma.rn.f64 %fd6397, %fd6398, %fd6399 , %fd6397;
	}
	// end inline asm
	// begin inline asm
	{	
fma.rn.f64 %fd6397, %fd6398, %fd6399 , %fd6397;
	fma.rn.f64 %fd6397, %fd6398, %fd6399 , %fd6397;
	fma.rn.f64 %fd6397, %fd6398, %fd6399 , %fd6397;
	fma.rn.f64 %fd6397, %fd6398, %fd6399 , %fd6397;
	}
	// end inline asm
	// begin inline asm
	{	
fma.rn.f64 %fd6397, %fd6398, %fd6399 , %fd6397;
	fma.rn.f64 %fd6397, %fd6398, %fd6399 , %fd6397;
	fma.rn.f64 %fd6397, %fd6398, %fd6399 , %fd6397;
	fma.rn.f64 %fd6397, %fd6398, %fd6399 , %fd6397;
	}
	// end inline asm
	// begin inline asm
	{	
fma.rn.f64 %fd6397, %fd6398, %fd6399 , %fd6397;
	fma.rn.f64 %fd6397, %fd6398, %fd6399 , %fd6397;
	fma.rn.f64 %fd6397, %fd6398, %fd6399 , %fd6397;
	fma.rn.f64 %fd6397, %fd6398, %fd6399 , %fd6397;
	}
	// end inline asm
	// begin inline asm
	{	
fma.rn.f64 %fd6397, %fd6398, %fd6399 , %fd6397;
	fma.rn.f64 %fd6397, %fd6398, %fd6399 , %fd6397;
	fma.rn.f64 %fd6397, %fd6398, %fd6399 , %fd6397;
	fma.rn.f64 %fd6397, %fd6398, %fd6399 , %fd6397;
	}
	// end inline asm
	// begin inline asm
	{	
fma.rn.f64 %fd6397, %fd6398, %fd6399 , %fd6397;
	fma.rn.f64 %fd6397, %fd6398, %fd6399 , %fd6397;
	fma.rn.f64 %fd6397, %fd6398, %fd6399 , %fd6397;
	fma.rn.f64 %fd6397, %fd6398, %fd6399 , %fd6397;
	}
	// end inline asm
	// begin inline asm
	{	
fma.rn.f64 %fd6397, %fd6398, %fd6399 , %fd6397;
	fma.rn.f64 %fd6397, %fd6398, %fd6399 , %fd6397;
	fma.rn.f64 %fd6397, %fd6398, %fd6399 , %fd6397;
	fma.rn.f64 %fd6397, %fd6398, %fd6399 , %fd6397;
	}
	// end inline asm
	// begin inline asm
	{	
fma.rn.f64 %fd6397, %fd6398, %fd6399 , %fd6397;
	fma.rn.f64 %fd6397, %fd6398, %fd6399 , %fd6397;
	fma.rn.f64 %fd6397, %fd6398, %fd6399 , %fd6397;
	fma.rn.f64 %fd6397, %fd6398, %fd6399 , %fd6397;
	}
	// end inline asm
	// begin inline asm
	{	
fma.rn.f64 %fd6397, %fd6398, %fd6399 , %fd6397;
	fma.rn.f64 %fd6397, %fd6398, %fd6399 , %fd6397;
	fma.rn.f64 %fd6397, %fd6398, %fd6399 , %fd6397;
	fma.rn.f64 %fd6397, %fd6398, %fd6399 , %fd6397;
	}
	// end inline asm
	// begin inline asm
	{	
fma.rn.f64 %fd6397, %fd6398, %fd6399 , %fd6397;
	fma.rn.f64 %fd6397, %fd6398, %fd6399 , %fd6397;
	fma.rn.f64 %fd6397, %fd6398, %fd6399 , %fd6397;
	fma.rn.f64 %fd6397, %fd6398, %fd6399 , %fd6397;
	}
	// end inline asm
	// begin inline asm
	{	
fma.rn.f64 %fd6397, %fd6398, %fd6399 , %fd6397;
	fma.rn.f64 %fd6397, %fd6398, %fd6399 , %fd6397;
	fma.rn.f64 %fd6397, %fd6398, %fd6399 , %fd6397;
	fma.rn.f64 %fd6397, %fd6398, %fd6399 , %fd6397;
	}
	// end inline asm
	// begin inline asm
	{	
fma.rn.f64 %fd6397, %fd6398, %fd6399 , %fd6397;
	fma.rn.f64 %fd6397, %fd6398, %fd6399 , %fd6397;
	fma.rn.f64 %fd6397, %fd6398, %fd6399 , %fd6397;
	fma.rn.f64 %fd6397, %fd6398, %fd6399 , %fd6397;
	}
	// end inline asm
	// begin inline asm
	{	
fma.rn.f64 %fd6397, %fd6398, %fd6399 , %fd6397;
	fma.rn.f64 %fd6397, %fd6398, %fd6399 , %fd6397;
	fma.rn.f64 %fd6397, %fd6398, %fd6399 , %fd6397;
	fma.rn.f64 %fd6397, %fd6398, %fd6399 , %fd6397;
	}
	// end inline asm
	// begin inline asm
	{	
fma.rn.f64 %fd6397, %fd6398, %fd6399 , %fd6397;
	fma.rn.f64 %fd6397, %fd6398, %fd6399 , %fd6397;
	fma.rn.f64 %fd6397, %fd6398, %fd6399 , %fd6397;
	fma.rn.f64 %fd6397, %fd6398, %fd6399 , %fd6397;
	}
	// end inline asm
	// begin inline asm
	{	
fma.rn.f64 %fd6397, %fd6398, %fd6399 , %fd6397;
	fma.rn.f64 %fd6397, %fd6398, %fd6399 , %fd6397;
	fma.rn.f64 %fd6397, %fd6398, %fd6399 , %fd6397;
	fma.rn.f64 %fd6397, %fd6398, %fd6399 , %fd6397;
	}
	// end inline asm
	// begin inline asm
	{	
fma.rn.f64 %fd6397, %fd6398, %fd6399 , %fd6397;
	fma.rn.f64 %fd6397, %fd6398, %fd6399 , %fd6397;
	fma.rn.f64 %fd6397, %fd6398, %fd6399 , %fd6397;
	fma.rn.f64 %fd6397, %fd6398, %fd6399 , %fd6397;
	}
	// end inline asm
	// begin inline asm
	{	
fma.rn.f64 %fd6397, %fd6398, %fd6399 , %fd6397;
	fma.rn.f64 %fd6397, %fd6398, %fd6399 , %fd6397;
	fma.rn.f64 %fd6397, %fd6398, %fd6399 , %fd6397;
	fma.rn.f64 %fd6397, %fd6398, %fd6399 , %fd6397;
	}
	// end inline asm
	// begin inline asm
	{	
fma.rn.f64 %fd6397, %fd6398, %fd6399 , %fd6397;
	fma.rn.f64 %fd6397, %fd6398, %fd6399 , %fd6397;
	fma.rn.f64 %fd6397, %fd6398, %fd6399 , %fd6397;
	fma.rn.f64 %fd6397, %fd6398, %fd6399 , %fd6397;
	}
	// end inline asm
	// begin inline asm
	{	
fma.rn.f64 %fd6397, %fd6398, %fd6399 , %fd6397;
	fma.rn.f64 %fd6397, %fd6398, %fd6399 , %fd6397;
	fma.rn.f64 %fd6397, %fd6398, %fd6399 , %fd6397;
	fma.rn.f64 %fd6397, %fd6398, %fd6399 , %fd6397;
	}
	// end inline asm
	// begin inline asm
	{	
fma.rn.f64 %fd6397, %fd6398, %fd6399 , %fd6397;
	fma.rn.f64 %fd6397, %fd6398, %fd6399 , %fd6397;
	fma.rn.f64 %fd6397, %fd6398, %fd6399 , %fd6397;
	fma.rn.f64 %fd6397, %fd6398, %fd6399 , %fd6397;
	}
	// end inline asm
	// begin inline asm
	{	
fma.rn.f64 %fd6397, %fd6398, %fd6399 , %fd6397;
	fma.rn.f64 %fd6397, %fd6398, %fd6399 , %fd6397;
	fma.rn.f64 %fd6397, %fd6398, %fd6399 , %fd6397;
	fma.rn.f64 %fd6397, %fd6398, %fd6399 , %fd6397;
	}
	// end inline asm
	// begin inline asm
	{	
fma.rn.f64 %fd6397, %fd6398, %fd6399 , %fd6397;
	fma.rn.f64 %fd6397, %fd6398, %fd6399 , %fd6397;
	fma.rn.f64 %fd6397, %fd6398, %fd6399 , %fd6397;
	fma.rn.f64 %fd6397, %fd6398, %fd6399 , %fd6397;
	}
	// end inline asm
	// begin inline asm
	{	
fma.rn.f64 %fd6397, %fd6398, %fd6399 , %fd6397;
	fma.rn.f64 %fd6397, %fd6398, %fd6399 , %fd6397;
	fma.rn.f64 %fd6397, %fd6398, %fd6399 , %fd6397;
	fma.rn.f64 %fd6397, %fd6398, %fd6399 , %fd6397;
	}
	// end inline asm
	// begin inline asm
	{	
fma.rn.f64 %fd6397, %fd6398, %fd6399 , %fd6397;
	fma.rn.f64 %fd6397, %fd6398, %fd6399 , %fd6397;
	fma.rn.f64 %fd6397, %fd6398, %fd6399 , %fd6397;
	fma.rn.f64 %fd6397, %fd6398, %fd6399 , %fd6397;
	}
	// end inline asm
	// begin inline asm
	{	
fma.rn.f64 %fd6397, %fd6398, %fd6399 , %fd6397;
	fma.rn.f64 %fd6397, %fd6398, %fd6399 , %fd6397;
	fma.rn.f64 %fd6397, %fd6398, %fd6399 , %fd6397;
	fma.rn.f64 %fd6397, %fd6398, %fd6399 , %fd6397;
	}
	// end inline asm
	// begin inline asm
	{	
fma.rn.f64 %fd6397, %fd6398, %fd6399 , %fd6397;
	fma.rn.f64 %fd6397, %fd6398, %fd6399 , %fd6397;
	fma.rn.f64 %fd6397, %fd6398, %fd6399 , %fd6397;
	fma.rn.f64 %fd6397, %fd6398, %fd6399 , %fd6397;
	}
	// end inline asm
	// begin inline asm
	{	
fma.rn.f64 %fd6397, %fd6398, %fd6399 , %fd6397;
	fma.rn.f64 %fd6397, %fd6398, %fd6399 , %fd6397;
	fma.rn.f64 %fd6397, %fd6398, %fd6399 , %fd6397;
	fma.rn.f64 %fd6397, %fd6398, %fd6399 , %fd6397;
	}
	// end inline asm
	// begin inline asm
	{	
fma.rn.f64 %fd6397, %fd6398, %fd6399 , %fd6397;
	fma.rn.f64 %fd6397, %fd6398, %fd6399 , %fd6397;
	fma.rn.f64 %fd6397, %fd6398, %fd6399 , %fd6397;
	fma.rn.f64 %fd6397, %fd6398, %fd6399 , %fd6397;
	}
	// end inline asm
	// begin inline asm
	{	
fma.rn.f64 %fd6397, %fd6398, %fd6399 , %fd6397;
	fma.rn.f64 %fd6397, %fd6398, %fd6399 , %fd6397;
	fma.rn.f64 %fd6397, %fd6398, %fd6399 , %fd6397;
	fma.rn.f64 %fd6397, %fd6398, %fd6399 , %fd6397;
	}
	// end inline asm
	// begin inline asm
	{	
fma.rn.f64 %fd6397, %fd6398, %fd6399 , %fd6397;
	fma.rn.f64 %fd6397, %fd6398, %fd6399 , %fd6397;
	fma.rn.f64 %fd6397, %fd6398, %fd6399 , %fd6397;
	fma.rn.f64 %fd6397, %fd6398, %fd6399 , %fd6397;
	}
	// end inline asm
	// begin inline asm
	{	
fma.rn.f64 %fd6397, %fd6398, %fd6399 , %fd6397;
	fma.rn.f64 %fd6397, %fd6398, %fd6399 , %fd6397;
	fma.rn.f64 %fd6397, %fd6398, %fd6399 , %fd6397;
	fma.rn.f64 %fd6397, %fd6398, %fd6399 , %fd6397;
	}
	// end inline asm
	// begin inline asm
	{	
fma.rn.f64 %fd6397, %fd6398, %fd6399 , %fd6397;
	fma.rn.f64 %fd6397, %fd6398, %fd6399 , %fd6397;
	fma.rn.f64 %fd6397, %fd6398, %fd6399 , %fd6397;
	fma.rn.f64 %fd6397, %fd6398, %fd6399 , %fd6397;
	}
	// end inline asm
	// begin inline asm
	{	
fma.rn.f64 %fd6397, %fd6398, %fd6399 , %fd6397;
	fma.rn.f64 %fd6397, %fd6398, %fd6399 , %fd6397;
	fma.rn.f64 %fd6397, %fd6398, %fd6399 , %fd6397;
	fma.rn.f64 %fd6397, %fd6398, %fd6399 , %fd6397;
	}
	// end inline asm
	// begin inline asm
	{	
fma.rn.f64 %fd6397, %fd6398, %fd6399 , %fd6397;
	fma.rn.f64 %fd6397, %fd6398, %fd6399 , %fd6397;
	fma.rn.f64 %fd6397, %fd6398, %fd6399 , %fd6397;
	fma.rn.f64 %fd6397, %fd6398, %fd6399 , %fd6397;
	}
	// end inline asm
	// begin inline asm
	{	
fma.rn.f64 %fd6397, %fd6398, %fd6399 , %fd6397;
	fma.rn.f64 %fd6397, %fd6398, %fd6399 , %fd6397;
	fma.rn.f64 %fd6397, %fd6398, %fd6399 , %fd6397;
	fma.rn.f64 %fd6397, %fd6398, %fd6399 , %fd6397;
	}
	// end inline asm
	// begin inline asm
	{	
fma.rn.f64 %fd6397, %fd6398, %fd6399 , %fd6397;
	fma.rn.f64 %fd6397, %fd6398, %fd6399 , %fd6397;
	fma.rn.f64 %fd6397, %fd6398, %fd6399 , %fd6397;
	fma.rn.f64 %fd6397, %fd6398, %fd6399 , %fd6397;
	}
	// end inline asm
	// begin inline asm
	{	
fma.rn.f64 %fd6397, %fd6398, %fd6399 , %fd6397;
	fma.rn.f64 %fd6397, %fd6398, %fd6399 , %fd6397;
	fma.rn.f64 %fd6397, %fd6398, %fd6399 , %fd6397;
	fma.rn.f64 %fd6397, %fd6398, %fd6399 , %fd6397;
	}
	// end inline asm
	// begin inline asm
	{	
fma.rn.f64 %fd6397, %fd6398, %fd6399 , %fd6397;
	fma.rn.f64 %fd6397, %fd6398, %fd6399 , %fd6397;
	fma.rn.f64 %fd6397, %fd6398, %fd6399 , %fd6397;
	fma.rn.f64 %fd6397, %fd6398, %fd6399 , %fd6397;
	}
	// end inline asm
	// begin inline asm
	{	
fma.rn.f64 %fd6397, %fd6398, %fd6399 , %fd6397;
	fma.rn.f64 %fd6397, %fd6398, %fd6399 , %fd6397;
	fma.rn.f64 %fd6397, %fd6398, %fd6399 , %fd6397;
	fma.rn.f64 %fd6397, %fd6398, %fd6399 , %fd6397;
	}
	// end inline asm
	// begin inline asm
	{	
fma.rn.f64 %fd6397, %fd6398, %fd6399 , %fd6397;
	fma.rn.f64 %fd6397, %fd6398, %fd6399 , %fd6397;
	fma.rn.f64 %fd6397, %fd6398, %fd6399 , %fd6397;
	fma.rn.f64 %fd6397, %fd6398, %fd6399 , %fd6397;
	}
	// end inline asm
	// begin inline asm
	{	
fma.rn.f64 %fd6397, %fd6398, %fd6399 , %fd6397;
	fma.rn.f64 %fd6397, %fd6398, %fd6399 , %fd6397;
	fma.rn.f64 %fd6397, %fd6398, %fd6399 , %fd6397;
	fma.rn.f64 %fd6397, %fd6398, %fd6399 , %fd6397;
	}
	// end inline asm
	// begin inline asm
	{	
fma.rn.f64 %fd6397, %fd6398, %fd6399 , %fd6397;
	fma.rn.f64 %fd6397, %fd6398, %fd6399 , %fd6397;
	fma.rn.f64 %fd6397, %fd6398, %fd6399 , %fd6397;
	fma.rn.f64 %fd6397, %fd6398, %fd6399 , %fd6397;
	}
	// end inline asm
	// begin inline asm
	{	
fma.rn.f64 %fd6397, %fd6398, %fd6399 , %fd6397;
	fma.rn.f64 %fd6397, %fd6398, %fd6399 , %fd6397;
	fma.rn.f64 %fd6397, %fd6398, %fd6399 , %fd6397;
	fma.rn.f64 %fd6397, %fd6398, %fd6399 , %fd6397;
	}
	// end inline asm
	// begin inline asm
	{	
fma.rn.f64 %fd6397, %fd6398, %fd6399 , %fd6397;
	fma.rn.f64 %fd6397, %fd6398, %fd6399 , %fd6397;
	fma.rn.f64 %fd6397, %fd6398, %fd6399 , %fd6397;
	fma.rn.f64 %fd6397, %fd6398, %fd6399 , %fd6397;
	}
	// end inline asm
	// begin inline asm
	{	
fma.rn.f64 %fd6397, %fd6398, %fd6399 , %fd6397;
	fma.rn.f64 %fd6397, %fd6398, %fd6399 , %fd6397;
	fma.rn.f64 %fd6397, %fd6398, %fd6399 , %fd6397;
	fma.rn.f64 %fd6397, %fd6398, %fd6399 , %fd6397;
	}
	// end inline asm
	// begin inline asm
	{	
fma.rn.f64 %fd6397, %fd6398, %fd6399 , %fd6397;
	fma.rn.f64 %fd6397, %fd6398, %fd6399 , %fd6397;
	fma.rn.f64 %fd6397, %fd6398, %fd6399 , %fd6397;
	fma.rn.f64 %fd6397, %fd6398, %fd6399 , %fd6397;
	}
	// end inline asm
	// begin inline asm
	{	
fma.rn.f64 %fd6397, %fd6398, %fd6399 , %fd6397;
	fma.rn.f64 %fd6397, %fd6398, %fd6399 , %fd6397;
	fma.rn.f64 %fd6397, %fd6398, %fd6399 , %fd6397;
	fma.rn.f64 %fd6397, %fd6398, %fd6399 , %fd6397;
	}
	// end inline asm
	// begin inline asm
	{	
fma.rn.f64 %fd6397, %fd6398, %fd6399 , %fd6397;
	fma.rn.f64 %fd6397, %fd6398, %fd6399 , %fd6397;
	fma.rn.f64 %fd6397, %fd6398, %fd6399 , %fd6397;
	fma.rn.f64 %fd6397, %fd6398, %fd6399 , %fd6397;
	}
	// end inline asm
	// begin inline asm
	{	
fma.rn.f64 %fd6397, %fd6398, %fd6399 , %fd6397;
	fma.rn.f64 %fd6397, %fd6398, %fd6399 , %fd6397;
	fma.rn.f64 %fd6397, %fd6398, %fd6399 , %fd6397;
	fma.rn.f64 %fd6397, %fd6398, %fd6399 , %fd6397;
	}
	// end inline asm
	// begin inline asm
	{	
fma.rn.f64 %fd6397, %fd6398, %fd6399 , %fd6397;
	fma.rn.f64 %fd6397, %fd6398, %fd6399 , %fd6397;
	fma.rn.f64 %fd6397, %fd6398, %fd6399 , %fd6397;
	fma.rn.f64 %fd6397, %fd6398, %fd6399 , %fd6397;
	}
	// end inline asm
	// begin inline asm
	{	
fma.rn.f64 %fd6397, %fd6398, %fd6399 , %fd6397;
	fma.rn.f64 %fd6397, %fd6398, %fd6399 , %fd6397;
	fma.rn.f64 %fd6397, %fd6398, %fd6399 , %fd6397;
	fma.rn.f64 %fd6397, %fd6398, %fd6399 , %fd6397;
	}
	// end inline asm
	// begin inline asm
	{	
fma.rn.f64 %fd6397, %fd6398, %fd6399 , %fd6397;
	fma.rn.f64 %fd6397, %fd6398, %fd6399 , %fd6397;
	fma.rn.f64 %fd6397, %fd6398, %fd6399 , %fd6397;
	fma.rn.f64 %fd6397, %fd6398, %fd6399 , %fd6397;
	}
	// end inline asm
	// begin inline asm
	{	
fma.rn.f64 %fd6397, %fd6398, %fd6399 , %fd6397;
	fma.rn.f64 %fd6397, %fd6398, %fd6399 , %fd6397;
	fma.rn.f64 %fd6397, %fd6398, %fd6399 , %fd6397;
	fma.rn.f64 %fd6397, %fd6398, %fd6399 , %fd6397;
	}
	// end inline asm
	// begin inline asm
	{	
fma.rn.f64 %fd6397, %fd6398, %fd6399 , %fd6397;
	fma.rn.f64 %fd6397, %fd6398, %fd6399 , %fd6397;
	fma.rn.f64 %fd6397, %fd6398, %fd6399 , %fd6397;
	fma.rn.f64 %fd6397, %fd6398, %fd6399 , %fd6397;
	}
	// end inline asm
	// begin inline asm
	{	
fma.rn.f64 %fd6397, %fd6398, %fd6399 , %fd6397;
	fma.rn.f64 %fd6397, %fd6398, %fd6399 , %fd6397;
	fma.rn.f64 %fd6397, %fd6398, %fd6399 , %fd6397;
	fma.rn.f64 %fd6397, %fd6398, %fd6399 , %fd6397;
	}
	// end inline asm
	// begin inline asm
	{	
fma.rn.f64 %fd6397, %fd6398, %fd6399 , %fd6397;
	fma.rn.f64 %fd6397, %fd6398, %fd6399 , %fd6397;
	fma.rn.f64 %fd6397, %fd6398, %fd6399 , %fd6397;
	fma.rn.f64 %fd6397, %fd6398, %fd6399 , %fd6397;
	}
	// end inline asm
	// begin inline asm
	{	
fma.rn.f64 %fd6397, %fd6398, %fd6399 , %fd6397;
	fma.rn.f64 %fd6397, %fd6398, %fd6399 , %fd6397;
	fma.rn.f64 %fd6397, %fd6398, %fd6399 , %fd6397;
	fma.rn.f64 %fd6397, %fd6398, %fd6399 , %fd6397;
	}
	// end inline asm
	// begin inline asm
	{	
fma.rn.f64 %fd6397, %fd6398, %fd6399 , %fd6397;
	fma.rn.f64 %fd6397, %fd6398, %fd6399 , %fd6397;
	fma.rn.f64 %fd6397, %fd6398, %fd6399 , %fd6397;
	fma.rn.f64 %fd6397, %fd6398, %fd6399 , %fd6397;
	}
	// end inline asm
	// begin inline asm
	{	
fma.rn.f64 %fd6397, %fd6398, %fd6399 , %fd6397;
	fma.rn.f64 %fd6397, %fd6398, %fd6399 , %fd6397;
	fma.rn.f64 %fd6397, %fd6398, %fd6399 , %fd6397;
	fma.rn.f64 %fd6397, %fd6398, %fd6399 , %fd6397;
	}
	// end inline asm
	// begin inline asm
	{	
fma.rn.f64 %fd6397, %fd6398, %fd6399 , %fd6397;
	fma.rn.f64 %fd6397, %fd6398, %fd6399 , %fd6397;
	fma.rn.f64 %fd6397, %fd6398, %fd6399 , %fd6397;
	fma.rn.f64 %fd6397, %fd6398, %fd6399 , %fd6397;
	}
	// end inline asm
	// begin inline asm
	{	
fma.rn.f64 %fd6397, %fd6398, %fd6399 , %fd6397;
	fma.rn.f64 %fd6397, %fd6398, %fd6399 , %fd6397;
	fma.rn.f64 %fd6397, %fd6398, %fd6399 , %fd6397;
	fma.rn.f64 %fd6397, %fd6398, %fd6399 , %fd6397;
	}
	// end inline asm
	// begin inline asm
	{	
fma.rn.f64 %fd6397, %fd6398, %fd6399 , %fd6397;
	fma.rn.f64 %fd6397, %fd6398, %fd6399 , %fd6397;
	fma.rn.f64 %fd6397, %fd6398, %fd6399 , %fd6397;
	fma.rn.f64 %fd6397, %fd6398, %fd6399 , %fd6397;
	}
	// end inline asm
	// begin inline asm
	{	
fma.rn.f64 %fd6397, %fd6398, %fd6399 , %fd6397;
	fma.rn.f64 %fd6397, %fd6398, %fd6399 , %fd6397;
	fma.rn.f64 %fd6397, %fd6398, %fd6399 , %fd6397;
	fma.rn.f64 %fd6397, %fd6398, %fd6399 , %fd6397;
	}
	// end inline asm
	// begin inline asm
	{	
fma.rn.f64 %fd6397, %fd6398, %fd6399 , %fd6397;
	fma.rn.f64 %fd6397, %fd6398, %fd6399 , %fd6397;
	fma.rn.f64 %fd6397, %fd6398, %fd6399 , %fd6397;
	fma.rn.f64 %fd6397, %fd6398, %fd6399 , %fd6397;
	}
	// end inline asm
	// begin inline asm
	{	
fma.rn.f64 %fd6397, %fd6398, %fd6399 , %fd6397;
	fma.rn.f64 %fd6397, %fd6398, %fd6399 , %fd6397;
	fma.rn.f64 %fd6397, %fd6398, %fd6399 , %fd6397;
	fma.rn.f64 %fd6397, %fd6398, %fd6399 , %fd6397;
	}
	// end inline asm
	// begin inline asm
	{	
fma.rn.f64 %fd6397, %fd6398, %fd6399 , %fd6397;
	fma.rn.f64 %fd6397, %fd6398, %fd6399 , %fd6397;
	fma.rn.f64 %fd6397, %fd6398, %fd6399 , %fd6397;
	fma.rn.f64 %fd6397, %fd6398, %fd6399 , %fd6397;
	}
	// end inline asm
	// begin inline asm
	{	
fma.rn.f64 %fd6397, %fd6398, %fd6399 , %fd6397;
	fma.rn.f64 %fd6397, %fd6398, %fd6399 , %fd6397;
	fma.rn.f64 %fd6397, %fd6398, %fd6399 , %fd6397;
	fma.rn.f64 %fd6397, %fd6398, %fd6399 , %fd6397;
	}
	// end inline asm
	// begin inline asm
	{	
fma.rn.f64 %fd6397, %fd6398, %fd6399 , %fd6397;
	fma.rn.f64 %fd6397, %fd6398, %fd6399 , %fd6397;
	fma.rn.f64 %fd6397, %fd6398, %fd6399 , %fd6397;
	fma.rn.f64 %fd6397, %fd6398, %fd6399 , %fd6397;
	}
	// end inline asm
	// begin inline asm
	{	
fma.rn.f64 %fd6397, %fd6398, %fd6399 , %fd6397;
	fma.rn.f64 %fd6397, %fd6398, %fd6399 , %fd6397;
	fma.rn.f64 %fd6397, %fd6398, %fd6399 , %fd6397;
	fma.rn.f64 %fd6397, %fd6398, %fd6399 , %fd6397;
	}
	// end inline asm
	// begin inline asm
	{	
fma.rn.f64 %fd6397, %fd6398, %fd6399 , %fd6397;
	fma.rn.f64 %fd6397, %fd6398, %fd6399 , %fd6397;
	fma.rn.f64 %fd6397, %fd6398, %fd6399 , %fd6397;
	fma.rn.f64 %fd6397, %fd6398, %fd6399 , %fd6397;
	}
	// end inline asm
	// begin inline asm
	{	
fma.rn.f64 %fd6397, %fd6398, %fd6399 , %fd6397;
	fma.rn.f64 %fd6397, %fd6398, %fd6399 , %fd6397;
	fma.rn.f64 %fd6397, %fd6398, %fd6399 , %fd6397;
	fma.rn.f64 %fd6397, %fd6398, %fd6399 , %fd6397;
	}
	// end inline asm
	// begin inline asm
	{	
fma.rn.f64 %fd6397, %fd6398, %fd6399 , %fd6397;
	fma.rn.f64 %fd6397, %fd6398, %fd6399 , %fd6397;
	fma.rn.f64 %fd6397, %fd6398, %fd6399 , %fd6397;
	fma.rn.f64 %fd6397, %fd6398, %fd6399 , %fd6397;
	}
	// end inline asm
	// begin inline asm
	{	
fma.rn.f64 %fd6397, %fd6398, %fd6399 , %fd6397;
	fma.rn.f64 %fd6397, %fd6398, %fd6399 , %fd6397;
	fma.rn.f64 %fd6397, %fd6398, %fd6399 , %fd6397;
	fma.rn.f64 %fd6397, %fd6398, %fd6399 , %fd6397;
	}
	// end inline asm
	// begin inline asm
	{	
fma.rn.f64 %fd6397, %fd6398, %fd6399 , %fd6397;
	fma.rn.f64 %fd6397, %fd6398, %fd6399 , %fd6397;
	fma.rn.f64 %fd6397, %fd6398, %fd6399 , %fd6397;
	fma.rn.f64 %fd6397, %fd6398, %fd6399 , %fd6397;
	}
	// end inline asm
	// begin inline asm
	{	
fma.rn.f64 %fd6397, %fd6398, %fd6399 , %fd6397;
	fma.rn.f64 %fd6397, %fd6398, %fd6399 , %fd6397;
	fma.rn.f64 %fd6397, %fd6398, %fd6399 , %fd6397;
	fma.rn.f64 %fd6397, %fd6398, %fd6399 , %fd6397;
	}
	// end inline asm
	// begin inline asm
	{	
fma.rn.f64 %fd6397, %fd6398, %fd6399 , %fd6397;
	fma.rn.f64 %fd6397, %fd6398, %fd6399 , %fd6397;
	fma.rn.f64 %fd6397, %fd6398, %fd6399 , %fd6397;
	fma.rn.f64 %fd6397, %fd6398, %fd6399 , %fd6397;
	}
	// end inline asm
	// begin inline asm
	{	
fma.rn.f64 %fd6397, %fd6398, %fd6399 , %fd6397;
	fma.rn.f64 %fd6397, %fd6398, %fd6399 , %fd6397;
	fma.rn.f64 %fd6397, %fd6398, %fd6399 , %fd6397;
	fma.rn.f64 %fd6397, %fd6398, %fd6399 , %fd6397;
	}
	// end inline asm
	// begin inline asm
	{	
fma.rn.f64 %fd6397, %fd6398, %fd6399 , %fd6397;
	fma.rn.f64 %fd6397, %fd6398, %fd6399 , %fd6397;
	fma.rn.f64 %fd6397, %fd6398, %fd6399 , %fd6397;
	fma.rn.f64 %fd6397, %fd6398, %fd6399 , %fd6397;
	}
	// end inline asm
	// begin inline asm
	{	
fma.rn.f64 %fd6397, %fd6398, %fd6399 , %fd6397;
	fma.rn.f64 %fd6397, %fd6398, %fd6399 , %fd6397;
	fma.rn.f64 %fd6397, %fd6398, %fd6399 , %fd6397;
	fma.rn.f64 %fd6397, %fd6398, %fd6399 , %fd6397;
	}
	// end inline asm
	// begin inline asm
	{	
fma.rn.f64 %fd6397, %fd6398, %fd6399 , %fd6397;
	fma.rn.f64 %fd6397, %fd6398, %fd6399 , %fd6397;
	fma.rn.f64 %fd6397, %fd6398, %fd6399 , %fd6397;
	fma.rn.f64 %fd6397, %fd6398, %fd6399 , %fd6397;
	}
	// end inline asm
	// begin inline asm
	{	
fma.rn.f64 %fd6397, %fd6398, %fd6399 , %fd6397;
	fma.rn.f64 %fd6397, %fd6398, %fd6399 , %fd6397;
	fma.rn.f64 %fd6397, %fd6398, %fd6399 , %fd6397;
	fma.rn.f64 %fd6397, %fd6398, %fd6399 , %fd6397;
	}
	// end inline asm
	// begin inline asm
	{	
fma.rn.f64 %fd6397, %fd6398, %fd6399 , %fd6397;
	fma.rn.f64 %fd6397, %fd6398, %fd6399 , %fd6397;
	fma.rn.f64 %fd6397, %fd6398, %fd6399 , %fd6397;
	fma.rn.f64 %fd6397, %fd6398, %fd6399 , %fd6397;
	}
	// end inline asm
	// begin inline asm
	{	
fma.rn.f64 %fd6397, %fd6398, %fd6399 , %fd6397;
	fma.rn.f64 %fd6397, %fd6398, %fd6399 , %fd6397;
	fma.rn.f64 %fd6397, %fd6398, %fd6399 , %fd6397;
	fma.rn.f64 %fd6397, %fd6398, %fd6399 , %fd6397;
	}
	// end inline asm
	// begin inline asm
	{	
fma.rn.f64 %fd6397, %fd6398, %fd6399 , %fd6397;
	fma.rn.f64 %fd6397, %fd6398, %fd6399 , %fd6397;
	fma.rn.f64 %fd6397, %fd6398, %fd6399 , %fd6397;
	fma.rn.f64 %fd6397, %fd6398, %fd6399 , %fd6397;
	}
	// end inline asm
	// begin inline asm
	{	
fma.rn.f64 %fd6397, %fd6398, %fd6399 , %fd6397;
	fma.rn.f64 %fd6397, %fd6398, %fd6399 , %fd6397;
	fma.rn.f64 %fd6397, %fd6398, %fd6399 , %fd6397;
	fma.rn.f64 %fd6397, %fd6398, %fd6399 , %fd6397;
	}
	// end inline asm
	// begin inline asm
	{	
fma.rn.f64 %fd6397, %fd6398, %fd6399 , %fd6397;
	fma.rn.f64 %fd6397, %fd6398, %fd6399 , %fd6397;
	fma.rn.f64 %fd6397, %fd6398, %fd6399 , %fd6397;
	fma.rn.f64 %fd6397, %fd6398, %fd6399 , %fd6397;
	}
	// end inline asm
	// begin inline asm
	{	
fma.rn.f64 %fd6397, %fd6398, %fd6399 , %fd6397;
	fma.rn.f64 %fd6397, %fd6398, %fd6399 , %fd6397;
	fma.rn.f64 %fd6397, %fd6398, %fd6399 , %fd6397;
	fma.rn.f64 %fd6397, %fd6398, %fd6399 , %fd6397;
	}
	// end inline asm
	// begin inline asm
	{	
fma.rn.f64 %fd6397, %fd6398, %fd6399 , %fd6397;
	fma.rn.f64 %fd6397, %fd6398, %fd6399 , %fd6397;
	fma.rn.f64 %fd6397, %fd6398, %fd6399 , %fd6397;
	fma.rn.f64 %fd6397, %fd6398, %fd6399 , %fd6397;
	}
	// end inline asm
	// begin inline asm
	{	
fma.rn.f64 %fd6397, %fd6398, %fd6399 , %fd6397;
	fma.rn.f64 %fd6397, %fd6398, %fd6399 , %fd6397;
	fma.rn.f64 %fd6397, %fd6398, %fd6399 , %fd6397;
	fma.rn.f64 %fd6397, %fd6398, %fd6399 , %fd6397;
	}
	// end inline asm
	// begin inline asm
	{	
fma.rn.f64 %fd6397, %fd6398, %fd6399 , %fd6397;
	fma.rn.f64 %fd6397, %fd6398, %fd6399 , %fd6397;
	fma.rn.f64 %fd6397, %fd6398, %fd6399 , %fd6397;
	fma.rn.f64 %fd6397, %fd6398, %fd6399 , %fd6397;
	}
	// end inline asm
	// begin inline asm
	{	
fma.rn.f64 %fd6397, %fd6398, %fd6399 , %fd6397;
	fma.rn.f64 %fd6397, %fd6398, %fd6399 , %fd6397;
	fma.rn.f64 %fd6397, %fd6398, %fd6399 , %fd6397;
	fma.rn.f64 %fd6397, %fd6398, %fd6399 , %fd6397;
	}
	// end inline asm
	// begin inline asm
	{	
fma.rn.f64 %fd6397, %fd6398, %fd6399 , %fd6397;
	fma.rn.f64 %fd6397, %fd6398, %fd6399 , %fd6397;
	fma.rn.f64 %fd6397, %fd6398, %fd6399 , %fd6397;
	fma.rn.f64 %fd6397, %fd6398, %fd6399 , %fd6397;
	}
	// end inline asm
	// begin inline asm
	{	
fma.rn.f64 %fd6397, %fd6398, %fd6399 , %fd6397;
	fma.rn.f64 %fd6397, %fd6398, %fd6399 , %fd6397;
	fma.rn.f64 %fd6397, %fd6398, %fd6399 , %fd6397;
	fma.rn.f64 %fd6397, %fd6398, %fd6399 , %fd6397;
	}
	// end inline asm
	// begin inline asm
	{	
fma.rn.f64 %fd6397, %fd6398, %fd6399 , %fd6397;
	fma.rn.f64 %fd6397, %fd6398, %fd6399 , %fd6397;
	fma.rn.f64 %fd6397, %fd6398, %fd6399 , %fd6397;
	fma.rn.f64 %fd6397, %fd6398, %fd6399 , %fd6397;
	}
	// end inline asm
	// begin inline asm
	{	
fma.rn.f64 %fd6397, %fd6398, %fd6399 , %fd6397;
	fma.rn.f64 %fd6397, %fd6398, %fd6399 , %fd6397;
	fma.rn.f64 %fd6397, %fd6398, %fd6399 , %fd6397;
	fma.rn.f64 %fd6397, %fd6398, %fd6399 , %fd6397;
	}
	// end inline asm
	// begin inline asm
	{	
fma.rn.f64 %fd6397, %fd6398, %fd6399 , %fd6397;
	fma.rn.f64 %fd6397, %fd6398, %fd6399 , %fd6397;
	fma.rn.f64 %fd6397, %fd6398, %fd6399 , %fd6397;
	fma.rn.f64 %fd6397, %fd6398, %fd6399 , %fd6397;
	}
	// end inline asm
	// begin inline asm
	{	
fma.rn.f64 %fd6397, %fd6398, %fd6399 , %fd6397;
	fma.rn.f64 %fd6397, %fd6398, %fd6399 , %fd6397;
	fma.rn.f64 %fd6397, %fd6398, %fd6399 , %fd6397;
	fma.rn.f64 %fd6397, %fd6398, %fd6399 , %fd6397;
	}
	// end inline asm
	// begin inline asm
	{	
fma.rn.f64 %fd6397, %fd6398, %fd6399 , %fd6397;
	fma.rn.f64 %fd6397, %fd6398, %fd6399 , %fd6397;
	fma.rn.f64 %fd6397, %fd6398, %fd6399 , %fd6397;
	fma.rn.f64 %fd6397, %fd6398, %fd6399 , %fd6397;
	}
	// end inline asm
	// begin inline asm
	{	
fma.rn.f64 %fd6397, %fd6398, %fd6399 , %fd6397;
	fma.rn.f64 %fd6397, %fd6398, %fd6399 , %fd6397;
	fma.rn.f64 %fd6397, %fd6398, %fd6399 , %fd6397;
	fma.rn.f64 %fd6397, %fd6398, %fd6399 , %fd6397;
	}
	// end inline asm
	// begin inline asm
	{	
fma.rn.f64 %fd6397, %fd6398, %fd6399 , %fd6397;
	fma.rn.f64 %fd6397, %fd6398, %fd6399 , %fd6397;
	fma.rn.f64 %fd6397, %fd6398, %fd6399 , %fd6397;
	fma.rn.f64 %fd6397, %fd6398, %fd6399 , %fd6397;
	}
	// end inline asm
	// begin inline asm
	{	
fma.rn.f64 %fd6397, %fd6398, %fd6399 , %fd6397;
	fma.rn.f64 %fd6397, %fd6398, %fd6399 , %fd6397;
	fma.rn.f64 %fd6397, %fd6398, %fd6399 , %fd6397;
	fma.rn.f64 %fd6397, %fd6398, %fd6399 , %fd6397;
	}
	// end inline asm
	// begin inline asm
	{	
fma.rn.f64 %fd6397, %fd6398, %fd6399 , %fd6397;
	fma.rn.f64 %fd6397, %fd6398, %fd6399 , %fd6397;
	fma.rn.f64 %fd6397, %fd6398, %fd6399 , %fd6397;
	fma.rn.f64 %fd6397, %fd6398, %fd6399 , %fd6397;
	}
	// end inline asm
	// begin inline asm
	{	
fma.rn.f64 %fd6397, %fd6398, %fd6399 , %fd6397;
	fma.rn.f64 %fd6397, %fd6398, %fd6399 , %fd6397;
	fma.rn.f64 %fd6397, %fd6398, %fd6399 , %fd6397;
	fma.rn.f64 %fd6397, %fd6398, %fd6399 , %fd6397;
	}
	// end inline asm
	// begin inline asm
	{	
fma.rn.f64 %fd6397, %fd6398, %fd6399 , %fd6397;
	fma.rn.f64 %fd6397, %fd6398, %fd6399 , %fd6397;
	fma.rn.f64 %fd6397, %fd6398, %fd6399 , %fd6397;
	fma.rn.f64 %fd6397, %fd6398, %fd6399 , %fd6397;
	}
	// end inline asm
	// begin inline asm
	{	
fma.rn.f64 %fd6397, %fd6398, %fd6399 , %fd6397;
	fma.rn.f64 %fd6397, %fd6398, %fd6399 , %fd6397;
	fma.rn.f64 %fd6397, %fd6398, %fd6399 , %fd6397;
	fma.rn.f64 %fd6397, %fd6398, %fd6399 , %fd6397;
	}
	// end inline asm
	// begin inline asm
	{	
fma.rn.f64 %fd6397, %fd6398, %fd6399 , %fd6397;
	fma.rn.f64 %fd6397, %fd6398, %fd6399 , %fd6397;
	fma.rn.f64 %fd6397, %fd6398, %fd6399 , %fd6397;
	fma.rn.f64 %fd6397, %fd6398, %fd6399 , %fd6397;
	}
	// end inline asm
	// begin inline asm
	{	
fma.rn.f64 %fd6397, %fd6398, %fd6399 , %fd6397;
	fma.rn.f64 %fd6397, %fd6398, %fd6399 , %fd6397;
	fma.rn.f64 %fd6397, %fd6398, %fd6399 , %fd6397;
	fma.rn.f64 %fd6397, %fd6398, %fd6399 , %fd6397;
	}
	// end inline asm
	// begin inline asm
	{	
fma.rn.f64 %fd6397, %fd6398, %fd6399 , %fd6397;
	fma.rn.f64 %fd6397, %fd6398, %fd6399 , %fd6397;
	fma.rn.f64 %fd6397, %fd6398, %fd6399 , %fd6397;
	fma.rn.f64 %fd6397, %fd6398, %fd6399 , %fd6397;
	}
	// end inline asm
	// begin inline asm
	{	
fma.rn.f64 %fd6397, %fd6398, %fd6399 , %fd6397;
	fma.rn.f64 %fd6397, %fd6398, %fd6399 , %fd6397;
	fma.rn.f64 %fd6397, %fd6398, %fd6399 , %fd6397;
	fma.rn.f64 %fd6397, %fd6398, %fd6399 , %fd6397;
	}
	// end inline asm
	// begin inline asm
	{	
fma.rn.f64 %fd6397, %fd6398, %fd6399 , %fd6397;
	fma.rn.f64 %fd6397, %fd6398, %fd6399 , %fd6397;
	fma.rn.f64 %fd6397, %fd6398, %fd6399 , %fd6397;
	fma.rn.f64 %fd6397, %fd6398, %fd6399 , %fd6397;
	}
	// end inline asm
	// begin inline asm
	{	
fma.rn.f64 %fd6397, %fd6398, %fd6399 , %fd6397;
	fma.rn.f64 %fd6397, %fd6398, %fd6399 , %fd6397;
	fma.rn.f64 %fd6397, %fd6398, %fd6399 , %fd6397;
	fma.rn.f64 %fd6397, %fd6398, %fd6399 , %fd6397;
	}
	// end inline asm
	// begin inline asm
	{	
fma.rn.f64 %fd6397, %fd6398, %fd6399 , %fd6397;
	fma.rn.f64 %fd6397, %fd6398, %fd6399 , %fd6397;
	fma.rn.f64 %fd6397, %fd6398, %fd6399 , %fd6397;
	fma.rn.f64 %fd6397, %fd6398, %fd6399 , %fd6397;
	}
	// end inline asm
	// begin inline asm
	{	
fma.rn.f64 %fd6397, %fd6398, %fd6399 , %fd6397;
	fma.rn.f64 %fd6397, %fd6398, %fd6399 , %fd6397;
	fma.rn.f64 %fd6397, %fd6398, %fd6399 , %fd6397;
	fma.rn.f64 %fd6397, %fd6398, %fd6399 , %fd6397;
	}
	// end inline asm
	// begin inline asm
	{	
fma.rn.f64 %fd6397, %fd6398, %fd6399 , %fd6397;
	fma.rn.f64 %fd6397, %fd6398, %fd6399 , %fd6397;
	fma.rn.f64 %fd6397, %fd6398, %fd6399 , %fd6397;
	fma.rn.f64 %fd6397, %fd6398, %fd6399 , %fd6397;
	}
	// end inline asm
	// begin inline asm
	{	
fma.rn.f64 %fd6397, %fd6398, %fd6399 , %fd6397;
	fma.rn.f64 %fd6397, %fd6398, %fd6399 , %fd6397;
	fma.rn.f64 %fd6397, %fd6398, %fd6399 , %fd6397;
	fma.rn.f64 %fd6397, %fd6398, %fd6399 , %fd6397;
	}
	// end inline asm
	// begin inline asm
	{	
fma.rn.f64 %fd6397, %fd6398, %fd6399 , %fd6397;
	fma.rn.f64 %fd6397, %fd6398, %fd6399 , %fd6397;
	fma.rn.f64 %fd6397, %fd6398, %fd6399 , %fd6397;
	fma.rn.f64 %fd6397, %fd6398, %fd6399 , %fd6397;
	}
	// end inline asm
	// begin inline asm
	{	
fma.rn.f64 %fd6397, %fd6398, %fd6399 , %fd6397;
	fma.rn.f64 %fd6397, %fd6398, %fd6399 , %fd6397;
	fma.rn.f64 %fd6397, %fd6398, %fd6399 , %fd6397;
	fma.rn.f64 %fd6397, %fd6398, %fd6399 , %fd6397;
	}
	// end inline asm
	// begin inline asm
	{	
fma.rn.f64 %fd6397, %fd6398, %fd6399 , %fd6397;
	fma.rn.f64 %fd6397, %fd6398, %fd6399 , %fd6397;
	fma.rn.f64 %fd6397, %fd6398, %fd6399 , %fd6397;
	fma.rn.f64 %fd6397, %fd6398, %fd6399 , %fd6397;
	}
	// end inline asm
	// begin inline asm
	{	
fma.rn.f64 %fd6397, %fd6398, %fd6399 , %fd6397;
	fma.rn.f64 %fd6397, %fd6398, %fd6399 , %fd6397;
	fma.rn.f64 %fd6397, %fd6398, %fd6399 , %fd6397;
	fma.rn.f64 %fd6397, %fd6398, %fd6399 , %fd6397;
	}
	// end inline asm
	// begin inline asm
	{	
fma.rn.f64 %fd6397, %fd6398, %fd6399 , %fd6397;
	fma.rn.f64 %fd6397, %fd6398, %fd6399 , %fd6397;
	fma.rn.f64 %fd6397, %fd6398, %fd6399 , %fd6397;
	fma.rn.f64 %fd6397, %fd6398, %fd6399 , %fd6397;
	}
	// end inline asm
	// begin inline asm
	{	
fma.rn.f64 %fd6397, %fd6398, %fd6399 , %fd6397;
	fma.rn.f64 %fd6397, %fd6398, %fd6399 , %fd6397;
	fma.rn.f64 %fd6397, %fd6398, %fd6399 , %fd6397;
	fma.rn.f64 %fd6397, %fd6398, %fd6399 , %fd6397;
	}
	// end inline asm
	// begin inline asm
	{	
fma.rn.f64 %fd6397, %fd6398, %fd6399 , %fd6397;
	fma.rn.f64 %fd6397, %fd6398, %fd6399 , %fd6397;
	fma.rn.f64 %fd6397, %fd6398, %fd6399 , %fd6397;
	fma.rn.f64 %fd6397, %fd6398, %fd6399 , %fd6397;
	}
	// end inline asm
	// begin inline asm
	{	
fma.rn.f64 %fd6397, %fd6398, %fd6399 , %fd6397;
	fma.rn.f64 %fd6397, %fd6398, %fd6399 , %fd6397;
	fma.rn.f64 %fd6397, %fd6398, %fd6399 , %fd6397;
	fma.rn.f64 %fd6397, %fd6398, %fd6399 , %fd6397;
	}
	// end inline asm
	// begin inline asm
	{	
fma.rn.f64 %fd6397, %fd6398, %fd6399 , %fd6397;
	fma.rn.f64 %fd6397, %fd6398, %fd6399 , %fd6397;
	fma.rn.f64 %fd6397, %fd6398, %fd6399 , %fd6397;
	fma.rn.f64 %fd6397, %fd6398, %fd6399 , %fd6397;
	}
	// end inline asm
	// begin inline asm
	{	
fma.rn.f64 %fd6397, %fd6398, %fd6399 , %fd6397;
	fma.rn.f64 %fd6397, %fd6398, %fd6399 , %fd6397;
	fma.rn.f64 %fd6397, %fd6398, %fd6399 , %fd6397;
	fma.rn.f64 %fd6397, %fd6398, %fd6399 , %fd6397;
	}
	// end inline asm
	// begin inline asm
	{	
fma.rn.f64 %fd6397, %fd6398, %fd6399 , %fd6397;
	fma.rn.f64 %fd6397, %fd6398, %fd6399 , %fd6397;
	fma.rn.f64 %fd6397, %fd6398, %fd6399 , %fd6397;
	fma.rn.f64 %fd6397, %fd6398, %fd6399 , %fd6397;
	}
	// end inline asm
	// begin inline asm
	{	
fma.rn.f64 %fd6397, %fd6398, %fd6399 , %fd6397;
	fma.rn.f64 %fd6397, %fd6398, %fd6399 , %fd6397;
	fma.rn.f64 %fd6397, %fd6398, %fd6399 , %fd6397;
	fma.rn.f64 %fd6397, %fd6398, %fd6399 , %fd6397;
	}
	// end inline asm
	// begin inline asm
	{	
fma.rn.f64 %fd6397, %fd6398, %fd6399 , %fd6397;
	fma.rn.f64 %fd6397, %fd6398, %fd6399 , %fd6397;
	fma.rn.f64 %fd6397, %fd6398, %fd6399 , %fd6397;
	fma.rn.f64 %fd6397, %fd6398, %fd6399 , %fd6397;
	}
	// end inline asm
	// begin inline asm
	{	
fma.rn.f64 %fd6397, %fd6398, %fd6399 , %fd6397;
	fma.rn.f64 %fd6397, %fd6398, %fd6399 , %fd6397;
	fma.rn.f64 %fd6397, %fd6398, %fd6399 , %fd6397;
	fma.rn.f64 %fd6397, %fd6398, %fd6399 , %fd6397;
	}
	// end inline asm
	// begin inline asm
	{	
fma.rn.f64 %fd6397, %fd6398, %fd6399 , %fd6397;
	fma.rn.f64 %fd6397, %fd6398, %fd6399 , %fd6397;
	fma.rn.f64 %fd6397, %fd6398, %fd6399 , %fd6397;
	fma.rn.f64 %fd6397, %fd6398, %fd6399 , %fd6397;
	}
	// end inline asm
	// begin inline asm
	{	
fma.rn.f64 %fd6397, %fd6398, %fd6399 , %fd6397;
	fma.rn.f64 %fd6397, %fd6398, %fd6399 , %fd6397;
	fma.rn.f64 %fd6397, %fd6398, %fd6399 , %fd6397;
	fma.rn.f64 %fd6397, %fd6398, %fd6399 , %fd6397;
	}
	// end inline asm
	// begin inline asm
	{	
fma.rn.f64 %fd6397, %fd6398, %fd6399 , %fd6397;
	fma.rn.f64 %fd6397, %fd6398, %fd6399 , %fd6397;
	fma.rn.f64 %fd6397, %fd6398, %fd6399 , %fd6397;
	fma.rn.f64 %fd6397, %fd6398, %fd6399 , %fd6397;
	}
	// end inline asm
	// begin inline asm
	{	
fma.rn.f64 %fd6397, %fd6398, %fd6399 , %fd6397;
	fma.rn.f64 %fd6397, %fd6398, %fd6399 , %fd6397;
	fma.rn.f64 %fd6397, %fd6398, %fd6399 , %fd6397;
	fma.rn.f64 %fd6397, %fd6398, %fd6399 , %fd6397;
	}
	// end inline asm
	// begin inline asm
	{	
fma.rn.f64 %fd6397, %fd6398, %fd6399 , %fd6397;
	fma.rn.f64 %fd6397, %fd6398, %fd6399 , %fd6397;
	fma.rn.f64 %fd6397, %fd6398, %fd6399 , %fd6397;
	fma.rn.f64 %fd6397, %fd6398, %fd6399 , %fd6397;
	}
	// end inline asm
	// begin inline asm
	{	
fma.rn.f64 %fd6397, %fd6398, %fd6399 , %fd6397;
	fma.rn.f64 %fd6397, %fd6398, %fd6399 , %fd6397;
	fma.rn.f64 %fd6397, %fd6398, %fd6399 , %fd6397;
	fma.rn.f64 %fd6397, %fd6398, %fd6399 , %fd6397;
	}
	// end inline asm
	// begin inline asm
	{	
fma.rn.f64 %fd6397, %fd6398, %fd6399 , %fd6397;
	fma.rn.f64 %fd6397, %fd6398, %fd6399 , %fd6397;
	fma.rn.f64 %fd6397, %fd6398, %fd6399 , %fd6397;
	fma.rn.f64 %fd6397, %fd6398, %fd6399 , %fd6397;
	}
	// end inline asm
	// begin inline asm
	{	
fma.rn.f64 %fd6397, %fd6398, %fd6399 , %fd6397;
	fma.rn.f64 %fd6397, %fd6398, %fd6399 , %fd6397;
	fma.rn.f64 %fd6397, %fd6398, %fd6399 , %fd6397;
	fma.rn.f64 %fd6397, %fd6398, %fd6399 , %fd6397;
	}
	// end inline asm
	// begin inline asm
	{	
fma.rn.f64 %fd6397, %fd6398, %fd6399 , %fd6397;
	fma.rn.f64 %fd6397, %fd6398, %fd6399 , %fd6397;
	fma.rn.f64 %fd6397, %fd6398, %fd6399 , %fd6397;
	fma.rn.f64 %fd6397, %fd6398, %fd6399 , %fd6397;
	}
	// end inline asm
	// begin inline asm
	{	
fma.rn.f64 %fd6397, %fd6398, %fd6399 , %fd6397;
	fma.rn.f64 %fd6397, %fd6398, %fd6399 , %fd6397;
	fma.rn.f64 %fd6397, %fd6398, %fd6399 , %fd6397;
	fma.rn.f64 %fd6397, %fd6398, %fd6399 , %fd6397;
	}
	// end inline asm
	// begin inline asm
	{	
fma.rn.f64 %fd6397, %fd6398, %fd6399 , %fd6397;
	fma.rn.f64 %fd6397, %fd6398, %fd6399 , %fd6397;
	fma.rn.f64 %fd6397, %fd6398, %fd6399 , %fd6397;
	fma.rn.f64 %fd6397, %fd6398, %fd6399 , %fd6397;
	}
	// end inline asm
	// begin inline asm
	{	
fma.rn.f64 %fd6397, %fd6398, %fd6399 , %fd6397;
	fma.rn.f64 %fd6397, %fd6398, %fd6399 , %fd6397;
	fma.rn.f64 %fd6397, %fd6398, %fd6399 , %fd6397;
	fma.rn.f64 %fd6397, %fd6398, %fd6399 , %fd6397;
	}
	// end inline asm
	// begin inline asm
	{	
fma.rn.f64 %fd6397, %fd6398, %fd6399 , %fd6397;
	fma.rn.f64 %fd6397, %fd6398, %fd6399 , %fd6397;
	fma.rn.f64 %fd6397, %fd6398, %fd6399 , %fd6397;
	fma.rn.f64 %fd6397, %fd6398, %fd6399 , %fd6397;
	}
	// end inline asm
	// begin inline asm
	{	
fma.rn.f64 %fd6397, %fd6398, %fd6399 , %fd6397;
	fma.rn.f64 %fd6397, %fd6398, %fd6399 , %fd6397;
	fma.rn.f64 %fd6397, %fd6398, %fd6399 , %fd6397;
	fma.rn.f64 %fd6397, %fd6398, %fd6399 , %fd6397;
	}
	// end inline asm
	// begin inline asm
	{	
fma.rn.f64 %fd6397, %fd6398, %fd6399 , %fd6397;
	fma.rn.f64 %fd6397, %fd6398, %fd6399 , %fd6397;
	fma.rn.f64 %fd6397, %fd6398, %fd6399 , %fd6397;
	fma.rn.f64 %fd6397, %fd6398, %fd6399 , %fd6397;
	}
	// end inline asm
	// begin inline asm
	{	
fma.rn.f64 %fd6397, %fd6398, %fd6399 , %fd6397;
	fma.rn.f64 %fd6397, %fd6398, %fd6399 , %fd6397;
	fma.rn.f64 %fd6397, %fd6398, %fd6399 , %fd6397;
	fma.rn.f64 %fd6397, %fd6398, %fd6399 , %fd6397;
	}
	// end inline asm
	// begin inline asm
	{	
fma.rn.f64 %fd6397, %fd6398, %fd6399 , %fd6397;
	fma.rn.f64 %fd6397, %fd6398, %fd6399 , %fd6397;
	fma.rn.f64 %fd6397, %fd6398, %fd6399 , %fd6397;
	fma.rn.f64 %fd6397, %fd6398, %fd6399 , %fd6397;
	}
	// end inline asm
	// begin inline asm
	{	
fma.rn.f64 %fd6397, %fd6398, %fd6399 , %fd6397;
	fma.rn.f64 %fd6397, %fd6398, %fd6399 , %fd6397;
	fma.rn.f64 %fd6397, %fd6398, %fd6399 , %fd6397;
	fma.rn.f64 %fd6397, %fd6398, %fd6399 , %fd6397;
	}
	// end inline asm
	// begin inline asm
	{	
fma.rn.f64 %fd6397, %fd6398, %fd6399 , %fd6397;
	fma.rn.f64 %fd6397, %fd6398, %fd6399 , %fd6397;
	fma.rn.f64 %fd6397, %fd6398, %fd6399 , %fd6397;
	fma.rn.f64 %fd6397, %fd6398, %fd6399 , %fd6397;
	}
	// end inline asm
	// begin inline asm
	{	
fma.rn.f64 %fd6397, %fd6398, %fd6399 , %fd6397;
	fma.rn.f64 %fd6397, %fd6398, %fd6399 , %fd6397;
	fma.rn.f64 %fd6397, %fd6398, %fd6399 , %fd6397;
	fma.rn.f64 %fd6397, %fd6398, %fd6399 , %fd6397;
	}
	// end inline asm
	// begin inline asm
	{	
fma.rn.f64 %fd6397, %fd6398, %fd6399 , %fd6397;
	fma.rn.f64 %fd6397, %fd6398, %fd6399 , %fd6397;
	fma.rn.f64 %fd6397, %fd6398, %fd6399 , %fd6397;
	fma.rn.f64 %fd6397, %fd6398, %fd6399 , %fd6397;
	}
	// end inline asm
	// begin inline asm
	{	
fma.rn.f64 %fd6397, %fd6398, %fd6399 , %fd6397;
	fma.rn.f64 %fd6397, %fd6398, %fd6399 , %fd6397;
	fma.rn.f64 %fd6397, %fd6398, %fd6399 , %fd6397;
	fma.rn.f64 %fd6397, %fd6398, %fd6399 , %fd6397;
	}
	// end inline asm
	// begin inline asm
	{	
fma.rn.f64 %fd6397, %fd6398, %fd6399 , %fd6397;
	fma.rn.f64 %fd6397, %fd6398, %fd6399 , %fd6397;
	fma.rn.f64 %fd6397, %fd6398, %fd6399 , %fd6397;
	fma.rn.f64 %fd6397, %fd6398, %fd6399 , %fd6397;
	}
	// end inline asm
	// begin inline asm
	{	
fma.rn.f64 %fd6397, %fd6398, %fd6399 , %fd6397;
	fma.rn.f64 %fd6397, %fd6398, %fd6399 , %fd6397;
	fma.rn.f64 %fd6397, %fd6398, %fd6399 , %fd6397;
	fma.rn.f64 %fd6397, %fd6398, %fd6399 , %fd6397;
	}
	// end inline asm
	// begin inline asm
	{	
fma.rn.f64 %fd6397, %fd6398, %fd6399 , %fd6397;
	fma.rn.f64 %fd6397, %fd6398, %fd6399 , %fd6397;
	fma.rn.f64 %fd6397, %fd6398, %fd6399 , %fd6397;
	fma.rn.f64 %fd6397, %fd6398, %fd6399 , %fd6397;
	}
	// end inline asm
	// begin inline asm
	{	
fma.rn.f64 %fd6397, %fd6398, %fd6399 , %fd6397;
	fma.rn.f64 %fd6397, %fd6398, %fd6399 , %fd6397;
	fma.rn.f64 %fd6397, %fd6398, %fd6399 , %fd6397;
	fma.rn.f64 %fd6397, %fd6398, %fd6399 , %fd6397;
	}
	// end inline asm
	// begin inline asm
	{	
fma.rn.f64 %fd6397, %fd6398, %fd6399 , %fd6397;
	fma.rn.f64 %fd6397, %fd6398, %fd6399 , %fd6397;
	fma.rn.f64 %fd6397, %fd6398, %fd6399 , %fd6397;
	fma.rn.f64 %fd6397, %fd6398, %fd6399 , %fd6397;
	}
	// end inline asm
	// begin inline asm
	{	
fma.rn.f64 %fd6397, %fd6398, %fd6399 , %fd6397;
	fma.rn.f64 %fd6397, %fd6398, %fd6399 , %fd6397;
	fma.rn.f64 %fd6397, %fd6398, %fd6399 , %fd6397;
	fma.rn.f64 %fd6397, %fd6398, %fd6399 , %fd6397;
	}
	// end inline asm
	// begin inline asm
	{	
fma.rn.f64 %fd6397, %fd6398, %fd6399 , %fd6397;
	fma.rn.f64 %fd6397, %fd6398, %fd6399 , %fd6397;
	fma.rn.f64 %fd6397, %fd6398, %fd6399 , %fd6397;
	fma.rn.f64 %fd6397, %fd6398, %fd6399 , %fd6397;
	}
	// end inline asm
	// begin inline asm
	{	
fma.rn.f64 %fd6397, %fd6398, %fd6399 , %fd6397;
	fma.rn.f64 %fd6397, %fd6398, %fd6399 , %fd6397;
	fma.rn.f64 %fd6397, %fd6398, %fd6399 , %fd6397;
	fma.rn.f64 %fd6397, %fd6398, %fd6399 , %fd6397;
	}
	// end inline asm
	// begin inline asm
	{	
fma.rn.f64 %fd6397, %fd6398, %fd6399 , %fd6397;
	fma.rn.f64 %fd6397, %fd6398, %fd6399 , %fd6397;
	fma.rn.f64 %fd6397, %fd6398, %fd6399 , %fd6397;
	fma.rn.f64 %fd6397, %fd6398, %fd6399 , %fd6397;
	}
	// end inline asm
	// begin inline asm
	{	
fma.rn.f64 %fd6397, %fd6398, %fd6399 , %fd6397;
	fma.rn.f64 %fd6397, %fd6398, %fd6399 , %fd6397;
	fma.rn.f64 %fd6397, %fd6398, %fd6399 , %fd6397;
	fma.rn.f64 %fd6397, %fd6398, %fd6399 , %fd6397;
	}
	// end inline asm
	// begin inline asm
	{	
fma.rn.f64 %fd6397, %fd6398, %fd6399 , %fd6397;
	fma.rn.f64 %fd6397, %fd6398, %fd6399 , %fd6397;
	fma.rn.f64 %fd6397, %fd6398, %fd6399 , %fd6397;
	fma.rn.f64 %fd6397, %fd6398, %fd6399 , %fd6397;
	}
	// end inline asm
	// begin inline asm
	{	
fma.rn.f64 %fd6397, %fd6398, %fd6399 , %fd6397;
	fma.rn.f64 %fd6397, %fd6398, %fd6399 , %fd6397;
	fma.rn.f64 %fd6397, %fd6398, %fd6399 , %fd6397;
	fma.rn.f64 %fd6397, %fd6398, %fd6399 , %fd6397;
	}
	// end inline asm
	// begin inline asm
	{	
fma.rn.f64 %fd6397, %fd6398, %fd6399 , %fd6397;
	fma.rn.f64 %fd6397, %fd6398, %fd6399 , %fd6397;
	fma.rn.f64 %fd6397, %fd6398, %fd6399 , %fd6397;
	fma.rn.f64 %fd6397, %fd6398, %fd6399 , %fd6397;
	}
	// end inline asm
	// begin inline asm
	{	
fma.rn.f64 %fd6397, %fd6398, %fd6399 , %fd6397;
	fma.rn.f64 %fd6397, %fd6398, %fd6399 , %fd6397;
	fma.rn.f64 %fd6397, %fd6398, %fd6399 , %fd6397;
	fma.rn.f64 %fd6397, %fd6398, %fd6399 , %fd6397;
	}
	// end inline asm
	// begin inline asm
	{	
fma.rn.f64 %fd6397, %fd6398, %fd6399 , %fd6397;
	fma.rn.f64 %fd6397, %fd6398, %fd6399 , %fd6397;
	fma.rn.f64 %fd6397, %fd6398, %fd6399 , %fd6397;
	fma.rn.f64 %fd6397, %fd6398, %fd6399 , %fd6397;
	}
	// end inline asm
	// begin inline asm
	{	
fma.rn.f64 %fd6397, %fd6398, %fd6399 , %fd6397;
	fma.rn.f64 %fd6397, %fd6398, %fd6399 , %fd6397;
	fma.rn.f64 %fd6397, %fd6398, %fd6399 , %fd6397;
	fma.rn.f64 %fd6397, %fd6398, %fd6399 , %fd6397;
	}
	// end inline asm
	// begin inline asm
	{	
fma.rn.f64 %fd6397, %fd6398, %fd6399 , %fd6397;
	fma.rn.f64 %fd6397, %fd6398, %fd6399 , %fd6397;
	fma.rn.f64 %fd6397, %fd6398, %fd6399 , %fd6397;
	fma.rn.f64 %fd6397, %fd6398, %fd6399 , %fd6397;
	}
	// end inline asm
	// begin inline asm
	{	
fma.rn.f64 %fd6397, %fd6398, %fd6399 , %fd6397;
	fma.rn.f64 %fd6397, %fd6398, %fd6399 , %fd6397;
	fma.rn.f64 %fd6397, %fd6398, %fd6399 , %fd6397;
	fma.rn.f64 %fd6397, %fd6398, %fd6399 , %fd6397;
	}
	// end inline asm
	// begin inline asm
	{	
fma.rn.f64 %fd6397, %fd6398, %fd6399 , %fd6397;
	fma.rn.f64 %fd6397, %fd6398, %fd6399 , %fd6397;
	fma.rn.f64 %fd6397, %fd6398, %fd6399 , %fd6397;
	fma.rn.f64 %fd6397, %fd6398, %fd6399 , %fd6397;
	}
	// end inline asm
	// begin inline asm
	{	
fma.rn.f64 %fd6397, %fd6398, %fd6399 , %fd6397;
	fma.rn.f64 %fd6397, %fd6398, %fd6399 , %fd6397;
	fma.rn.f64 %fd6397, %fd6398, %fd6399 , %fd6397;
	fma.rn.f64 %fd6397, %fd6398, %fd6399 , %fd6397;
	}
	// end inline asm
	// begin inline asm
	{	
fma.rn.f64 %fd6397, %fd6398, %fd6399 , %fd6397;
	fma.rn.f64 %fd6397, %fd6398, %fd6399 , %fd6397;
	fma.rn.f64 %fd6397, %fd6398, %fd6399 , %fd6397;
	fma.rn.f64 %fd6397, %fd6398, %fd6399 , %fd6397;
	}
	// end inline asm
	// begin inline asm
	{	
fma.rn.f64 %fd6397, %fd6398, %fd6399 , %fd6397;
	fma.rn.f64 %fd6397, %fd6398, %fd6399 , %fd6397;
	fma.rn.f64 %fd6397, %fd6398, %fd6399 , %fd6397;
	fma.rn.f64 %fd6397, %fd6398, %fd6399 , %fd6397;
	}
	// end inline asm
	// begin inline asm
	{	
fma.rn.f64 %fd6397, %fd6398, %fd6399 , %fd6397;
	fma.rn.f64 %fd6397, %fd6398, %fd6399 , %fd6397;
	fma.rn.f64 %fd6397, %fd6398, %fd6399 , %fd6397;
	fma.rn.f64 %fd6397, %fd6398, %fd6399 , %fd6397;
	}
	// end inline asm
	// begin inline asm
	{	
fma.rn.f64 %fd6397, %fd6398, %fd6399 , %fd6397;
	fma.rn.f64 %fd6397, %fd6398, %fd6399 , %fd6397;
	fma.rn.f64 %fd6397, %fd6398, %fd6399 , %fd6397;
	fma.rn.f64 %fd6397, %fd6398, %fd6399 , %fd6397;
	}
	// end inline asm
	// begin inline asm
	{	
fma.rn.f64 %fd6397, %fd6398, %fd6399 , %fd6397;
	fma.rn.f64 %fd6397, %fd6398, %fd6399 , %fd6397;
	fma.rn.f64 %fd6397, %fd6398, %fd6399 , %fd6397;
	fma.rn.f64 %fd6397, %fd6398, %fd6399 , %fd6397;
	}
	// end inline asm
	// begin inline asm
	{	
fma.rn.f64 %fd6397, %fd6398, %fd6399 , %fd6397;
	fma.rn.f64 %fd6397, %fd6398, %fd6399 , %fd6397;
	fma.rn.f64 %fd6397, %fd6398, %fd6399 , %fd6397;
	fma.rn.f64 %fd6397, %fd6398, %fd6399 , %fd6397;
	}
	// end inline asm
	// begin inline asm
	{	
fma.rn.f64 %fd6397, %fd6398, %fd6399 , %fd6397;
	fma.rn.f64 %fd6397, %fd6398, %fd6399 , %fd6397;
	fma.rn.f64 %fd6397, %fd6398, %fd6399 , %fd6397;
	fma.rn.f64 %fd6397, %fd6398, %fd6399 , %fd6397;
	}
	// end inline asm
	// begin inline asm
	{	
fma.rn.f64 %fd6397, %fd6398, %fd6399 , %fd6397;
	fma.rn.f64 %fd6397, %fd6398, %fd6399 , %fd6397;
	fma.rn.f64 %fd6397, %fd6398, %fd6399 , %fd6397;
	fma.rn.f64 %fd6397, %fd6398, %fd6399 , %fd6397;
	}
	// end inline asm
	// begin inline asm
	{	
fma.rn.f64 %fd6397, %fd6398, %fd6399 , %fd6397;
	fma.rn.f64 %fd6397, %fd6398, %fd6399 , %fd6397;
	fma.rn.f64 %fd6397, %fd6398, %fd6399 , %fd6397;
	fma.rn.f64 %fd6397, %fd6398, %fd6399 , %fd6397;
	}
	// end inline asm
	// begin inline asm
	{	
fma.rn.f64 %fd6397, %fd6398, %fd6399 , %fd6397;
	fma.rn.f64 %fd6397, %fd6398, %fd6399 , %fd6397;
	fma.rn.f64 %fd6397, %fd6398, %fd6399 , %fd6397;
	fma.rn.f64 %fd6397, %fd6398, %fd6399 , %fd6397;
	}
	// end inline asm
	// begin inline asm
	{	
fma.rn.f64 %fd6397, %fd6398, %fd6399 , %fd6397;
	fma.rn.f64 %fd6397, %fd6398, %fd6399 , %fd6397;
	fma.rn.f64 %fd6397, %fd6398, %fd6399 , %fd6397;
	fma.rn.f64 %fd6397, %fd6398, %fd6399 , %fd6397;
	}
	// end inline asm
	// begin inline asm
	{	
fma.rn.f64 %fd6397, %fd6398, %fd6399 , %fd6397;
	fma.rn.f64 %fd6397, %fd6398, %fd6399 , %fd6397;
	fma.rn.f64 %fd6397, %fd6398, %fd6399 , %fd6397;
	fma.rn.f64 %fd6397, %fd6398, %fd6399 , %fd6397;
	}
	// end inline asm
	// begin inline asm
	{	
fma.rn.f64 %fd6397, %fd6398, %fd6399 , %fd6397;
	fma.rn.f64 %fd6397, %fd6398, %fd6399 , %fd6397;
	fma.rn.f64 %fd6397, %fd6398, %fd6399 , %fd6397;
	fma.rn.f64 %fd6397, %fd6398, %fd6399 , %fd6397;
	}
	// end inline asm
	// begin inline asm
	{	
fma.rn.f64 %fd6397, %fd6398, %fd6399 , %fd6397;
	fma.rn.f64 %fd6397, %fd6398, %fd6399 , %fd6397;
	fma.rn.f64 %fd6397, %fd6398, %fd6399 , %fd6397;
	fma.rn.f64 %fd6397, %fd6398, %fd6399 , %fd6397;
	}
	// end inline asm
	// begin inline asm
	{	
fma.rn.f64 %fd6397, %fd6398, %fd6399 , %fd6397;
	fma.rn.f64 %fd6397, %fd6398, %fd6399 , %fd6397;
	fma.rn.f64 %fd6397, %fd6398, %fd6399 , %fd6397;
	fma.rn.f64 %fd6397, %fd6398, %fd6399 , %fd6397;
	}
	// end inline asm
	// begin inline asm
	{	
fma.rn.f64 %fd6397, %fd6398, %fd6399 , %fd6397;
	fma.rn.f64 %fd6397, %fd6398, %fd6399 , %fd6397;
	fma.rn.f64 %fd6397, %fd6398, %fd6399 , %fd6397;
	fma.rn.f64 %fd6397, %fd6398, %fd6399 , %fd6397;
	}
	// end inline asm
	// begin inline asm
	{	
fma.rn.f64 %fd6397, %fd6398, %fd6399 , %fd6397;
	fma.rn.f64 %fd6397, %fd6398, %fd6399 , %fd6397;
	fma.rn.f64 %fd6397, %fd6398, %fd6399 , %fd6397;
	fma.rn.f64 %fd6397, %fd6398, %fd6399 , %fd6397;
	}
	// end inline asm
	// begin inline asm
	{	
fma.rn.f64 %fd6397, %fd6398, %fd6399 , %fd6397;
	fma.rn.f64 %fd6397, %fd6398, %fd6399 , %fd6397;
	fma.rn.f64 %fd6397, %fd6398, %fd6399 , %fd6397;
	fma.rn.f64 %fd6397, %fd6398, %fd6399 , %fd6397;
	}
	// end inline asm
	// begin inline asm
	{	
fma.rn.f64 %fd6397, %fd6398, %fd6399 , %fd6397;
	fma.rn.f64 %fd6397, %fd6398, %fd6399 , %fd6397;
	fma.rn.f64 %fd6397, %fd6398, %fd6399 , %fd6397;
	fma.rn.f64 %fd6397, %fd6398, %fd6399 , %fd6397;
	}
	// end inline asm
	// begin inline asm
	{	
fma.rn.f64 %fd6397, %fd6398, %fd6399 , %fd6397;
	fma.rn.f64 %fd6397, %fd6398, %fd6399 , %fd6397;
	fma.rn.f64 %fd6397, %fd6398, %fd6399 , %fd6397;
	fma.rn.f64 %fd6397, %fd6398, %fd6399 , %fd6397;
	}
	// end inline asm
	// begin inline asm
	{	
fma.rn.f64 %fd6397, %fd6398, %fd6399 , %fd6397;
	fma.rn.f64 %fd6397, %fd6398, %fd6399 , %fd6397;
	fma.rn.f64 %fd6397, %fd6398, %fd6399 , %fd6397;
	fma.rn.f64 %fd6397, %fd6398, %fd6399 , %fd6397;
	}
	// end inline asm
	// begin inline asm
	{	
fma.rn.f64 %fd6397, %fd6398, %fd6399 , %fd6397;
	fma.rn.f64 %fd6397, %fd6398, %fd6399 , %fd6397;
	fma.rn.f64 %fd6397, %fd6398, %fd6399 , %fd6397;
	fma.rn.f64 %fd6397, %fd6398, %fd6399 , %fd6397;
	}
	// end inline asm
	// begin inline asm
	{	
fma.rn.f64 %fd6397, %fd6398, %fd6399 , %fd6397;
	fma.rn.f64 %fd6397, %fd6398, %fd6399 , %fd6397;
	fma.rn.f64 %fd6397, %fd6398, %fd6399 , %fd6397;
	fma.rn.f64 %fd6397, %fd6398, %fd6399 , %fd6397;
	}
	// end inline asm
	// begin inline asm
	{	
fma.rn.f64 %fd6397, %fd6398, %fd6399 , %fd6397;
	fma.rn.f64 %fd6397, %fd6398, %fd6399 , %fd6397;
	fma.rn.f64 %fd6397, %fd6398, %fd6399 , %fd6397;
	fma.rn.f64 %fd6397, %fd6398, %fd6399 , %fd6397;
	}
	// end inline asm
	// begin inline asm
	{	
fma.rn.f64 %fd6397, %fd6398, %fd6399 , %fd6397;
	fma.rn.f64 %fd6397, %fd6398, %fd6399 , %fd6397;
	fma.rn.f64 %fd6397, %fd6398, %fd6399 , %fd6397;
	fma.rn.f64 %fd6397, %fd6398, %fd6399 , %fd6397;
	}
	// end inline asm
	// begin inline asm
	{	
fma.rn.f64 %fd6397, %fd6398, %fd6399 , %fd6397;
	fma.rn.f64 %fd6397, %fd6398, %fd6399 , %fd6397;
	fma.rn.f64 %fd6397, %fd6398, %fd6399 , %fd6397;
	fma.rn.f64 %fd6397, %fd6398, %fd6399 , %fd6397;
	}
	// end inline asm
	// begin inline asm
	{	
fma.rn.f64 %fd6397, %fd6398, %fd6399 , %fd6397;
	fma.rn.f64 %fd6397, %fd6398, %fd6399 , %fd6397;
	fma.rn.f64 %fd6397, %fd6398, %fd6399 , %fd6397;
	fma.rn.f64 %fd6397, %fd6398, %fd6399 , %fd6397;
	}
	// end inline asm
	// begin inline asm
	{	
fma.rn.f64 %fd6397, %fd6398, %fd6399 , %fd6397;
	fma.rn.f64 %fd6397, %fd6398, %fd6399 , %fd6397;
	fma.rn.f64 %fd6397, %fd6398, %fd6399 , %fd6397;
	fma.rn.f64 %fd6397, %fd6398, %fd6399 , %fd6397;
	}
	// end inline asm
	// begin inline asm
	{	
fma.rn.f64 %fd6397, %fd6398, %fd6399 , %fd6397;
	fma.rn.f64 %fd6397, %fd6398, %fd6399 , %fd6397;
	fma.rn.f64 %fd6397, %fd6398, %fd6399 , %fd6397;
	fma.rn.f64 %fd6397, %fd6398, %fd6399 , %fd6397;
	}
	// end inline asm
	// begin inline asm
	{	
fma.rn.f64 %fd6397, %fd6398, %fd6399 , %fd6397;
	fma.rn.f64 %fd6397, %fd6398, %fd6399 , %fd6397;
	fma.rn.f64 %fd6397, %fd6398, %fd6399 , %fd6397;
	fma.rn.f64 %fd6397, %fd6398, %fd6399 , %fd6397;
	}
	// end inline asm
	// begin inline asm
	{	
fma.rn.f64 %fd6397, %fd6398, %fd6399 , %fd6397;
	fma.rn.f64 %fd6397, %fd6398, %fd6399 , %fd6397;
	fma.rn.f64 %fd6397, %fd6398, %fd6399 , %fd6397;
	fma.rn.f64 %fd6397, %fd6398, %fd6399 , %fd6397;
	}
	// end inline asm
	// begin inline asm
	{	
fma.rn.f64 %fd6397, %fd6398, %fd6399 , %fd6397;
	fma.rn.f64 %fd6397, %fd6398, %fd6399 , %fd6397;
	fma.rn.f64 %fd6397, %fd6398, %fd6399 , %fd6397;
	fma.rn.f64 %fd6397, %fd6398, %fd6399 , %fd6397;
	}
	// end inline asm
	// begin inline asm
	{	
fma.rn.f64 %fd6397, %fd6398, %fd6399 , %fd6397;
	fma.rn.f64 %fd6397, %fd6398, %fd6399 , %fd6397;
	fma.rn.f64 %fd6397, %fd6398, %fd6399 , %fd6397;
	fma.rn.f64 %fd6397, %fd6398, %fd6399 , %fd6397;
	}
	// end inline asm
	// begin inline asm
	{	
fma.rn.f64 %fd6397, %fd6398, %fd6399 , %fd6397;
	fma.rn.f64 %fd6397, %fd6398, %fd6399 , %fd6397;
	fma.rn.f64 %fd6397, %fd6398, %fd6399 , %fd6397;
	fma.rn.f64 %fd6397, %fd6398, %fd6399 , %fd6397;
	}
	// end inline asm
	// begin inline asm
	{	
fma.rn.f64 %fd6397, %fd6398, %fd6399 , %fd6397;
	fma.rn.f64 %fd6397, %fd6398, %fd6399 , %fd6397;
	fma.rn.f64 %fd6397, %fd6398, %fd6399 , %fd6397;
	fma.rn.f64 %fd6397, %fd6398, %fd6399 , %fd6397;
	}
	// end inline asm
	// begin inline asm
	{	
fma.rn.f64 %fd6397, %fd6398, %fd6399 , %fd6397;
	fma.rn.f64 %fd6397, %fd6398, %fd6399 , %fd6397;
	fma.rn.f64 %fd6397, %fd6398, %fd6399 , %fd6397;
	fma.rn.f64 %fd6397, %fd6398, %fd6399 , %fd6397;
	}
	// end inline asm
	// begin inline asm
	{	
fma.rn.f64 %fd6397, %fd6398, %fd6399 , %fd6397;
	fma.rn.f64 %fd6397, %fd6398, %fd6399 , %fd6397;
	fma.rn.f64 %fd6397, %fd6398, %fd6399 , %fd6397;
	fma.rn.f64 %fd6397, %fd6398, %fd6399 , %fd6397;
	}
	// end inline asm
	// begin inline asm
	{	
fma.rn.f64 %fd6397, %fd6398, %fd6399 , %fd6397;
	fma.rn.f64 %fd6397, %fd6398, %fd6399 , %fd6397;
	fma.rn.f64 %fd6397, %fd6398, %fd6399 , %fd6397;
	fma.rn.f64 %fd6397, %fd6398, %fd6399 , %fd6397;
	}
	// end inline asm
	// begin inline asm
	{	
fma.rn.f64 %fd6397, %fd6398, %fd6399 , %fd6397;
	fma.rn.f64 %fd6397, %fd6398, %fd6399 , %fd6397;
	fma.rn.f64 %fd6397, %fd6398, %fd6399 , %fd6397;
	fma.rn.f64 %fd6397, %fd6398, %fd6399 , %fd6397;
	}
	// end inline asm
	// begin inline asm
	{	
fma.rn.f64 %fd6397, %fd6398, %fd6399 , %fd6397;
	fma.rn.f64 %fd6397, %fd6398, %fd6399 , %fd6397;
	fma.rn.f64 %fd6397, %fd6398, %fd6399 , %fd6397;
	fma.rn.f64 %fd6397, %fd6398, %fd6399 , %fd6397;
	}
	// end inline asm
	// begin inline asm
	{	
fma.rn.f64 %fd6397, %fd6398, %fd6399 , %fd6397;
	fma.rn.f64 %fd6397, %fd6398, %fd6399 , %fd6397;
	fma.rn.f64 %fd6397, %fd6398, %fd6399 , %fd6397;
	fma.rn.f64 %fd6397, %fd6398, %fd6399 , %fd6397;
	}
	// end inline asm
	// begin inline asm
	{	
fma.rn.f64 %fd6397, %fd6398, %fd6399 , %fd6397;
	fma.rn.f64 %fd6397, %fd6398, %fd6399 , %fd6397;
	fma.rn.f64 %fd6397, %fd6398, %fd6399 , %fd6397;
	fma.rn.f64 %fd6397, %fd6398, %fd6399 , %fd6397;
	}
	// end inline asm
	// begin inline asm
	{	
fma.rn.f64 %fd6397, %fd6398, %fd6399 , %fd6397;
	fma.rn.f64 %fd6397, %fd6398, %fd6399 , %fd6397;
	fma.rn.f64 %fd6397, %fd6398, %fd6399 , %fd6397;
	fma.rn.f64 %fd6397, %fd6398, %fd6399 , %fd6397;
	}
	// end inline asm
	// begin inline asm
	{	
fma.rn.f64 %fd6397, %fd6398, %fd6399 , %fd6397;
	fma.rn.f64 %fd6397, %fd6398, %fd6399 , %fd6397;
	fma.rn.f64 %fd6397, %fd6398, %fd6399 , %fd6397;
	fma.rn.f64 %fd6397, %fd6398, %fd6399 , %fd6397;
	}
	// end inline asm
	// begin inline asm
	{	
fma.rn.f64 %fd6397, %fd6398, %fd6399 , %fd6397;
	fma.rn.f64 %fd6397, %fd6398, %fd6399 , %fd6397;
	fma.rn.f64 %fd6397, %fd6398, %fd6399 , %fd6397;
	fma.rn.f64 %fd6397, %fd6398, %fd6399 , %fd6397;
	}
	// end inline asm
	// begin inline asm
	{	
fma.rn.f64 %fd6397, %fd6398, %fd6399 , %fd6397;
	fma.rn.f64 %fd6397, %fd6398, %fd6399 , %fd6397;
	fma.rn.f64 %fd6397, %fd6398, %fd6399 , %fd6397;
	fma.rn.f64 %fd6397, %fd6398, %fd6399 , %fd6397;
	}
	// end inline asm
	// begin inline asm
	{	
fma.rn.f64 %fd6397, %fd6398, %fd6399 , %fd6397;
	fma.rn.f64 %fd6397, %fd6398, %fd6399 , %fd6397;
	fma.rn.f64 %fd6397, %fd6398, %fd6399 , %fd6397;
	fma.rn.f64 %fd6397, %fd6398, %fd6399 , %fd6397;
	}
	// end inline asm
	// begin inline asm
	{	
fma.rn.f64 %fd6397, %fd6398, %fd6399 , %fd6397;
	fma.rn.f64 %fd6397, %fd6398, %fd6399 , %fd6397;
	fma.rn.f64 %fd6397, %fd6398, %fd6399 , %fd6397;
	fma.rn.f64 %fd6397, %fd6398, %fd6399 , %fd6397;
	}
	// end inline asm
	// begin inline asm
	{	
fma.rn.f64 %fd6397, %fd6398, %fd6399 , %fd6397;
	fma.rn.f64 %fd6397, %fd6398, %fd6399 , %fd6397;
	fma.rn.f64 %fd6397, %fd6398, %fd6399 , %fd6397;
	fma.rn.f64 %fd6397, %fd6398, %fd6399 , %fd6397;
	}
	// end inline asm
	// begin inline asm
	{	
fma.rn.f64 %fd6397, %fd6398, %fd6399 , %fd6397;
	fma.rn.f64 %fd6397, %fd6398, %fd6399 , %fd6397;
	fma.rn.f64 %fd6397, %fd6398, %fd6399 , %fd6397;
	fma.rn.f64 %fd6397, %fd6398, %fd6399 , %fd6397;
	}
	// end inline asm
	// begin inline asm
	{	
fma.rn.f64 %fd6397, %fd6398, %fd6399 , %fd6397;
	fma.rn.f64 %fd6397, %fd6398, %fd6399 , %fd6397;
	fma.rn.f64 %fd6397, %fd6398, %fd6399 , %fd6397;
	fma.rn.f64 %fd6397, %fd6398, %fd6399 , %fd6397;
	}
	// end inline asm
	// begin inline asm
	{	
fma.rn.f64 %fd6397, %fd6398, %fd6399 , %fd6397;
	fma.rn.f64 %fd6397, %fd6398, %fd6399 , %fd6397;
	fma.rn.f64 %fd6397, %fd6398, %fd6399 , %fd6397;
	fma.rn.f64 %fd6397, %fd6398, %fd6399 , %fd6397;
	}
	// end inline asm
	// begin inline asm
	{	
fma.rn.f64 %fd6397, %fd6398, %fd6399 , %fd6397;
	fma.rn.f64 %fd6397, %fd6398, %fd6399 , %fd6397;
	fma.rn.f64 %fd6397, %fd6398, %fd6399 , %fd6397;
	fma.rn.f64 %fd6397, %fd6398, %fd6399 , %fd6397;
	}
	// end inline asm
	// begin inline asm
	{	
fma.rn.f64 %fd6397, %fd6398, %fd6399 , %fd6397;
	fma.rn.f64 %fd6397, %fd6398, %fd6399 , %fd6397;
	fma.rn.f64 %fd6397, %fd6398, %fd6399 , %fd6397;
	fma.rn.f64 %fd6397, %fd6398, %fd6399 , %fd6397;
	}
	// end inline asm
	// begin inline asm
	{	
fma.rn.f64 %fd6397, %fd6398, %fd6399 , %fd6397;
	fma.rn.f64 %fd6397, %fd6398, %fd6399 , %fd6397;
	fma.rn.f64 %fd6397, %fd6398, %fd6399 , %fd6397;
	fma.rn.f64 %fd6397, %fd6398, %fd6399 , %fd6397;
	}
	// end inline asm
	// begin inline asm
	{	
fma.rn.f64 %fd6397, %fd6398, %fd6399 , %fd6397;
	fma.rn.f64 %fd6397, %fd6398, %fd6399 , %fd6397;
	fma.rn.f64 %fd6397, %fd6398, %fd6399 , %fd6397;
	fma.rn.f64 %fd6397, %fd6398, %fd6399 , %fd6397;
	}
	// end inline asm
	// begin inline asm
	{	
fma.rn.f64 %fd6397, %fd6398, %fd6399 , %fd6397;
	fma.rn.f64 %fd6397, %fd6398, %fd6399 , %fd6397;
	fma.rn.f64 %fd6397, %fd6398, %fd6399 , %fd6397;
	fma.rn.f64 %fd6397, %fd6398, %fd6399 , %fd6397;
	}
	// end inline asm
	// begin inline asm
	{	
fma.rn.f64 %fd6397, %fd6398, %fd6399 , %fd6397;
	fma.rn.f64 %fd6397, %fd6398, %fd6399 , %fd6397;
	fma.rn.f64 %fd6397, %fd6398, %fd6399 , %fd6397;
	fma.rn.f64 %fd6397, %fd6398, %fd6399 , %fd6397;
	}
	// end inline asm
	// begin inline asm
	{	
fma.rn.f64 %fd6397, %fd6398, %fd6399 , %fd6397;
	fma.rn.f64 %fd6397, %fd6398, %fd6399 , %fd6397;
	fma.rn.f64 %fd6397, %fd6398, %fd6399 , %fd6397;
	fma.rn.f64 %fd6397, %fd6398, %fd6399 , %fd6397;
	}
	// end inline asm
	// begin inline asm
	{	
fma.rn.f64 %fd6397, %fd6398, %fd6399 , %fd6397;
	fma.rn.f64 %fd6397, %fd6398, %fd6399 , %fd6397;
	fma.rn.f64 %fd6397, %fd6398, %fd6399 , %fd6397;
	fma.rn.f64 %fd6397, %fd6398, %fd6399 , %fd6397;
	}
	// end inline asm
	// begin inline asm
	{	
fma.rn.f64 %fd6397, %fd6398, %fd6399 , %fd6397;
	fma.rn.f64 %fd6397, %fd6398, %fd6399 , %fd6397;
	fma.rn.f64 %fd6397, %fd6398, %fd6399 , %fd6397;
	fma.rn.f64 %fd6397, %fd6398, %fd6399 , %fd6397;
	}
	// end inline asm
	// begin inline asm
	{	
fma.rn.f64 %fd6397, %fd6398, %fd6399 , %fd6397;
	fma.rn.f64 %fd6397, %fd6398, %fd6399 , %fd6397;
	fma.rn.f64 %fd6397, %fd6398, %fd6399 , %fd6397;
	fma.rn.f64 %fd6397, %fd6398, %fd6399 , %fd6397;
	}
	// end inline asm
	// begin inline asm
	{	
fma.rn.f64 %fd6397, %fd6398, %fd6399 , %fd6397;
	fma.rn.f64 %fd6397, %fd6398, %fd6399 , %fd6397;
	fma.rn.f64 %fd6397, %fd6398, %fd6399 , %fd6397;
	fma.rn.f64 %fd6397, %fd6398, %fd6399 , %fd6397;
	}
	// end inline asm
	// begin inline asm
	{	
fma.rn.f64 %fd6397, %fd6398, %fd6399 , %fd6397;
	fma.rn.f64 %fd6397, %fd6398, %fd6399 , %fd6397;
	fma.rn.f64 %fd6397, %fd6398, %fd6399 , %fd6397;
	fma.rn.f64 %fd6397, %fd6398, %fd6399 , %fd6397;
	}
	// end inline asm
	// begin inline asm
	{	
fma.rn.f64 %fd6397, %fd6398, %fd6399 , %fd6397;
	fma.rn.f64 %fd6397, %fd6398, %fd6399 , %fd6397;
	fma.rn.f64 %fd6397, %fd6398, %fd6399 , %fd6397;
	fma.rn.f64 %fd6397, %fd6398, %fd6399 , %fd6397;
	}
	// end inline asm
	// begin inline asm
	{	
fma.rn.f64 %fd6397, %fd6398, %fd6399 , %fd6397;
	fma.rn.f64 %fd6397, %fd6398, %fd6399 , %fd6397;
	fma.rn.f64 %fd6397, %fd6398, %fd6399 , %fd6397;
	fma.rn.f64 %fd6397, %fd6398, %fd6399 , %fd6397;
	}
	// end inline asm
	// begin inline asm
	{	
fma.rn.f64 %fd6397, %fd6398, %fd6399 , %fd6397;
	fma.rn.f64 %fd6397, %fd6398, %fd6399 , %fd6397;
	fma.rn.f64 %fd6397, %fd6398, %fd6399 , %fd6397;
	fma.rn.f64 %fd6397, %fd6398, %fd6399 , %fd6397;
	}
	// end inline asm
	// begin inline asm
	{	
fma.rn.f64 %fd6397, %fd6398, %fd6399 , %fd6397;
	fma.rn.f64 %fd6397, %fd6398, %fd6399 , %fd6397;
	fma.rn.f64 %fd6397, %fd6398, %fd6399 , %fd6397;
	fma.rn.f64 %fd6397, %fd6398, %fd6399 , %fd6397;
	}
	// end inline asm
	// begin inline asm
	{	
fma.rn.f64 %fd6397, %fd6398, %fd6399 , %fd6397;
	fma.rn.f64 %fd6397, %fd6398, %fd6399 , %fd6397;
	fma.rn.f64 %fd6397, %fd6398, %fd6399 , %fd6397;
	fma.rn.f64 %fd6397, %fd6398, %fd6399 , %fd6397;
	}
	// end inline asm
	// begin inline asm
	{	
fma.rn.f64 %fd6397, %fd6398, %fd6399 , %fd6397;
	fma.rn.f64 %fd6397, %fd6398, %fd6399 , %fd6397;
	fma.rn.f64 %fd6397, %fd6398, %fd6399 , %fd6397;
	fma.rn.f64 %fd6397, %fd6398, %fd6399 , %fd6397;
	}
	// end inline asm
	// begin inline asm
	{	
fma.rn.f64 %fd6397, %fd6398, %fd6399 , %fd6397;
	fma.rn.f64 %fd6397, %fd6398, %fd6399 , %fd6397;
	fma.rn.f64 %fd6397, %fd6398, %fd6399 , %fd6397;
	fma.rn.f64 %fd6397, %fd6398, %fd6399 , %fd6397;
	}
	// end inline asm
	// begin inline asm
	{	
fma.rn.f64 %fd6397, %fd6398, %fd6399 , %fd6397;
	fma.rn.f64 %fd6397, %fd6398, %fd6399 , %fd6397;
	fma.rn.f64 %fd6397, %fd6398, %fd6399 , %fd6397;
	fma.rn.f64 %fd6397, %fd6398, %fd6399 , %fd6397;
	}
	// end inline asm
	// begin inline asm
	{	
fma.rn.f64 %fd6397, %fd6398, %fd6399 , %fd6397;
	fma.rn.f64 %fd6397, %fd6398, %fd6399 , %fd6397;
	fma.rn.f64 %fd6397, %fd6398, %fd6399 , %fd6397;
	fma.rn.f64 %fd6397, %fd6398, %fd6399 , %fd6397;
	}
	// end inline asm
	// begin inline asm
	{	
fma.rn.f64 %fd6397, %fd6398, %fd6399 , %fd6397;
	fma.rn.f64 %fd6397, %fd6398, %fd6399 , %fd6397;
	fma.rn.f64 %fd6397, %fd6398, %fd6399 , %fd6397;
	fma.rn.f64 %fd6397, %fd6398, %fd6399 , %fd6397;
	}
	// end inline asm
	// begin inline asm
	{	
fma.rn.f64 %fd6397, %fd6398, %fd6399 , %fd6397;
	fma.rn.f64 %fd6397, %fd6398, %fd6399 , %fd6397;
	fma.rn.f64 %fd6397, %fd6398, %fd6399 , %fd6397;
	fma.rn.f64 %fd6397, %fd6398, %fd6399 , %fd6397;
	}
	// end inline asm
	// begin inline asm
	{	
fma.rn.f64 %fd6397, %fd6398, %fd6399 , %fd6397;
	fma.rn.f64 %fd6397, %fd6398, %fd6399 , %fd6397;
	fma.rn.f64 %fd6397, %fd6398, %fd6399 , %fd6397;
	fma.rn.f64 %fd6397, %fd6398, %fd6399 , %fd6397;
	}
	// end inline asm
	// begin inline asm
	{	
fma.rn.f64 %fd6397, %fd6398, %fd6399 , %fd6397;
	fma.rn.f64 %fd6397, %fd6398, %fd6399 , %fd6397;
	fma.rn.f64 %fd6397, %fd6398, %fd6399 , %fd6397;
	fma.rn.f64 %fd6397, %fd6398, %fd6399 , %fd6397;
	}
	// end inline asm
	// begin inline asm
	{	
fma.rn.f64 %fd6397, %fd6398, %fd6399 , %fd6397;
	fma.rn.f64 %fd6397, %fd6398, %fd6399 , %fd6397;
	fma.rn.f64 %fd6397, %fd6398, %fd6399 , %fd6397;
	fma.rn.f64 %fd6397, %fd6398, %fd6399 , %fd6397;
	}
	// end inline asm
	// begin inline asm
	{	
fma.rn.f64 %fd6397, %fd6398, %fd6399 , %fd6397;
	fma.rn.f64 %fd6397, %fd6398, %fd6399 , %fd6397;
	fma.rn.f64 %fd6397, %fd6398, %fd6399 , %fd6397;
	fma.rn.f64 %fd6397, %fd6398, %fd6399 , %fd6397;
	}
	// end inline asm
	// begin inline asm
	{	
fma.rn.f64 %fd6397, %fd6398, %fd6399 , %fd6397;
	fma.rn.f64 %fd6397, %fd6398, %fd6399 , %fd6397;
	fma.rn.f64 %fd6397, %fd6398, %fd6399 , %fd6397;
	fma.rn.f64 %fd6397, %fd6398, %fd6399 , %fd6397;
	}
	// end inline asm
	// begin inline asm
	{	
fma.rn.f64 %fd6397, %fd6398, %fd6399 , %fd6397;
	fma.rn.f64 %fd6397, %fd6398, %fd6399 , %fd6397;
	fma.rn.f64 %fd6397, %fd6398, %fd6399 , %fd6397;
	fma.rn.f64 %fd6397, %fd6398, %fd6399 , %fd6397;
	}
	// end inline asm
	// begin inline asm
	{	
fma.rn.f64 %fd6397, %fd6398, %fd6399 , %fd6397;
	fma.rn.f64 %fd6397, %fd6398, %fd6399 , %fd6397;
	fma.rn.f64 %fd6397, %fd6398, %fd6399 , %fd6397;
	fma.rn.f64 %fd6397, %fd6398, %fd6399 , %fd6397;
	}
	// end inline asm
	// begin inline asm
	{	
fma.rn.f64 %fd6397, %fd6398, %fd6399 , %fd6397;
	fma.rn.f64 %fd6397, %fd6398, %fd6399 , %fd6397;
	fma.rn.f64 %fd6397, %fd6398, %fd6399 , %fd6397;
	fma.rn.f64 %fd6397, %fd6398, %fd6399 , %fd6397;
	}
	// end inline asm
	// begin inline asm
	{	
fma.rn.f64 %fd6397, %fd6398, %fd6399 , %fd6397;
	fma.rn.f64 %fd6397, %fd6398, %fd6399 , %fd6397;
	fma.rn.f64 %fd6397, %fd6398, %fd6399 , %fd6397;
	fma.rn.f64 %fd6397, %fd6398, %fd6399 , %fd6397;
	}
	// end inline asm
	// begin inline asm
	{	
fma.rn.f64 %fd6397, %fd6398, %fd6399 , %fd6397;
	fma.rn.f64 %fd6397, %fd6398, %fd6399 , %fd6397;
	fma.rn.f64 %fd6397, %fd6398, %fd6399 , %fd6397;
	fma.rn.f64 %fd6397, %fd6398, %fd6399 , %fd6397;
	}
	// end inline asm
	// begin inline asm
	{	
fma.rn.f64 %fd6397, %fd6398, %fd6399 , %fd6397;
	fma.rn.f64 %fd6397, %fd6398, %fd6399 , %fd6397;
	fma.rn.f64 %fd6397, %fd6398, %fd6399 , %fd6397;
	fma.rn.f64 %fd6397, %fd6398, %fd6399 , %fd6397;
	}
	// end inline asm
	// begin inline asm
	{	
fma.rn.f64 %fd6397, %fd6398, %fd6399 , %fd6397;
	fma.rn.f64 %fd6397, %fd6398, %fd6399 , %fd6397;
	fma.rn.f64 %fd6397, %fd6398, %fd6399 , %fd6397;
	fma.rn.f64 %fd6397, %fd6398, %fd6399 , %fd6397;
	}
	// end inline asm
	// begin inline asm
	{	
fma.rn.f64 %fd6397, %fd6398, %fd6399 , %fd6397;
	fma.rn.f64 %fd6397, %fd6398, %fd6399 , %fd6397;
	fma.rn.f64 %fd6397, %fd6398, %fd6399 , %fd6397;
	fma.rn.f64 %fd6397, %fd6398, %fd6399 , %fd6397;
	}
	// end inline asm
	// begin inline asm
	{	
fma.rn.f64 %fd6397, %fd6398, %fd6399 , %fd6397;
	fma.rn.f64 %fd6397, %fd6398, %fd6399 , %fd6397;
	fma.rn.f64 %fd6397, %fd6398, %fd6399 , %fd6397;
	fma.rn.f64 %fd6397, %fd6398, %fd6399 , %fd6397;
	}
	// end inline asm
	// begin inline asm
	{	
fma.rn.f64 %fd6397, %fd6398, %fd6399 , %fd6397;
	fma.rn.f64 %fd6397, %fd6398, %fd6399 , %fd6397;
	fma.rn.f64 %fd6397, %fd6398, %fd6399 , %fd6397;
	fma.rn.f64 %fd6397, %fd6398, %fd6399 , %fd6397;
	}
	// end inline asm
	// begin inline asm
	{	
fma.rn.f64 %fd6397, %fd6398, %fd6399 , %fd6397;
	fma.rn.f64 %fd6397, %fd6398, %fd6399 , %fd6397;
	fma.rn.f64 %fd6397, %fd6398, %fd6399 , %fd6397;
	fma.rn.f64 %fd6397, %fd6398, %fd6399 , %fd6397;
	}
	// end inline asm
	// begin inline asm
	{	
fma.rn.f64 %fd6397, %fd6398, %fd6399 , %fd6397;
	fma.rn.f64 %fd6397, %fd6398, %fd6399 , %fd6397;
	fma.rn.f64 %fd6397, %fd6398, %fd6399 , %fd6397;
	fma.rn.f64 %fd6397, %fd6398, %fd6399 , %fd6397;
	}
	// end inline asm
	// begin inline asm
	{	
fma.rn.f64 %fd6397, %fd6398, %fd6399 , %fd6397;
	fma.rn.f64 %fd6397, %fd6398, %fd6399 , %fd6397;
	fma.rn.f64 %fd6397, %fd6398, %fd6399 , %fd6397;
	fma.rn.f64 %fd6397, %fd6398, %fd6399 , %fd6397;
	}
	// end inline asm
	// begin inline asm
	{	
fma.rn.f64 %fd6397, %fd6398, %fd6399 , %fd6397;
	fma.rn.f64 %fd6397, %fd6398, %fd6399 , %fd6397;
	fma.rn.f64 %fd6397, %fd6398, %fd6399 , %fd6397;
	fma.rn.f64 %fd6397, %fd6398, %fd6399 , %fd6397;
	}
	// end inline asm
	// begin inline asm
	{	
fma.rn.f64 %fd6397, %fd6398, %fd6399 , %fd6397;
	fma.rn.f64 %fd6397, %fd6398, %fd6399 , %fd6397;
	fma.rn.f64 %fd6397, %fd6398, %fd6399 , %fd6397;
	fma.rn.f64 %fd6397, %fd6398, %fd6399 , %fd6397;
	}
	// end inline asm
	// begin inline asm
	{	
fma.rn.f64 %fd6397, %fd6398, %fd6399 , %fd6397;
	fma.rn.f64 %fd6397, %fd6398, %fd6399 , %fd6397;
	fma.rn.f64 %fd6397, %fd6398, %fd6399 , %fd6397;
	fma.rn.f64 %fd6397, %fd6398, %fd6399 , %fd6397;
	}
	// end inline asm
	// begin inline asm
	{	
fma.rn.f64 %fd6397, %fd6398, %fd6399 , %fd6397;
	fma.rn.f64 %fd6397, %fd6398, %fd6399 , %fd6397;
	fma.rn.f64 %fd6397, %fd6398, %fd6399 , %fd6397;
	fma.rn.f64 %fd6397, %fd6398, %fd6399 , %fd6397;
	}
	// end inline asm
	// begin inline asm
	{	
fma.rn.f64 %fd6397, %fd6398, %fd6399 , %fd6397;
	fma.rn.f64 %fd6397, %fd6398, %fd6399 , %fd6397;
	fma.rn.f64 %fd6397, %fd6398, %fd6399 , %fd6397;
	fma.rn.f64 %fd6397, %fd6398, %fd6399 , %fd6397;
	}
	// end inline asm
	// begin inline asm
	{	
fma.rn.f64 %fd6397, %fd6398, %fd6399 , %fd6397;
	fma.rn.f64 %fd6397, %fd6398, %fd6399 , %fd6397;
	fma.rn.f64 %fd6397, %fd6398, %fd6399 , %fd6397;
	fma.rn.f64 %fd6397, %fd6398, %fd6399 , %fd6397;
	}
	// end inline asm
	// begin inline asm
	{	
fma.rn.f64 %fd6397, %fd6398, %fd6399 , %fd6397;
	fma.rn.f64 %fd6397, %fd6398, %fd6399 , %fd6397;
	fma.rn.f64 %fd6397, %fd6398, %fd6399 , %fd6397;
	fma.rn.f64 %fd6397, %fd6398, %fd6399 , %fd6397;
	}
	// end inline asm
	// begin inline asm
	{	
fma.rn.f64 %fd6397, %fd6398, %fd6399 , %fd6397;
	fma.rn.f64 %fd6397, %fd6398, %fd6399 , %fd6397;
	fma.rn.f64 %fd6397, %fd6398, %fd6399 , %fd6397;
	fma.rn.f64 %fd6397, %fd6398, %fd6399 , %fd6397;
	}
	// end inline asm
	// begin inline asm
	{	
fma.rn.f64 %fd6397, %fd6398, %fd6399 , %fd6397;
	fma.rn.f64 %fd6397, %fd6398, %fd6399 , %fd6397;
	fma.rn.f64 %fd6397, %fd6398, %fd6399 , %fd6397;
	fma.rn.f64 %fd6397, %fd6398, %fd6399 , %fd6397;
	}
	// end inline asm
	// begin inline asm
	{	
fma.rn.f64 %fd6397, %fd6398, %fd6399 , %fd6397;
	fma.rn.f64 %fd6397, %fd6398, %fd6399 , %fd6397;
	fma.rn.f64 %fd6397, %fd6398, %fd6399 , %fd6397;
	fma.rn.f64 %fd6397, %fd6398, %fd6399 , %fd6397;
	}
	// end inline asm
	// begin inline asm
	{	
fma.rn.f64 %fd6397, %fd6398, %fd6399 , %fd6397;
	fma.rn.f64 %fd6397, %fd6398, %fd6399 , %fd6397;
	fma.rn.f64 %fd6397, %fd6398, %fd6399 , %fd6397;
	fma.rn.f64 %fd6397, %fd6398, %fd6399 , %fd6397;
	}
	// end inline asm
	// begin inline asm
	{	
fma.rn.f64 %fd6397, %fd6398, %fd6399 , %fd6397;
	fma.rn.f64 %fd6397, %fd6398, %fd6399 , %fd6397;
	fma.rn.f64 %fd6397, %fd6398, %fd6399 , %fd6397;
	fma.rn.f64 %fd6397, %fd6398, %fd6399 , %fd6397;
	}
	// end inline asm
	// begin inline asm
	{	
fma.rn.f64 %fd6397, %fd6398, %fd6399 , %fd6397;
	fma.rn.f64 %fd6397, %fd6398, %fd6399 , %fd6397;
	fma.rn.f64 %fd6397, %fd6398, %fd6399 , %fd6397;
	fma.rn.f64 %fd6397, %fd6398, %fd6399 , %fd6397;
	}
	// end inline asm
	// begin inline asm
	{	
fma.rn.f64 %fd6397, %fd6398, %fd6399 , %fd6397;
	fma.rn.f64 %fd6397, %fd6398, %fd6399 , %fd6397;
	fma.rn.f64 %fd6397, %fd6398, %fd6399 , %fd6397;
	fma.rn.f64 %fd6397, %fd6398, %fd6399 , %fd6397;
	}
	// end inline asm
	// begin inline asm
	{	
fma.rn.f64 %fd6397, %fd6398, %fd6399 , %fd6397;
	fma.rn.f64 %fd6397, %fd6398, %fd6399 , %fd6397;
	fma.rn.f64 %fd6397, %fd6398, %fd6399 , %fd6397;
	fma.rn.f64 %fd6397, %fd6398, %fd6399 , %fd6397;
	}
	// end inline asm
	// begin inline asm
	{	
fma.rn.f64 %fd6397, %fd6398, %fd6399 , %fd6397;
	fma.rn.f64 %fd6397, %fd6398, %fd6399 , %fd6397;
	fma.rn.f64 %fd6397, %fd6398, %fd6399 , %fd6397;
	fma.rn.f64 %fd6397, %fd6398, %fd6399 , %fd6397;
	}
	// end inline asm
	// begin inline asm
	{	
fma.rn.f64 %fd6397, %fd6398, %fd6399 , %fd6397;
	fma.rn.f64 %fd6397, %fd6398, %fd6399 , %fd6397;
	fma.rn.f64 %fd6397, %fd6398, %fd6399 , %fd6397;
	fma.rn.f64 %fd6397, %fd6398, %fd6399 , %fd6397;
	}
	// end inline asm
	// begin inline asm
	{	
fma.rn.f64 %fd6397, %fd6398, %fd6399 , %fd6397;
	fma.rn.f64 %fd6397, %fd6398, %fd6399 , %fd6397;
	fma.rn.f64 %fd6397, %fd6398, %fd6399 , %fd6397;
	fma.rn.f64 %fd6397, %fd6398, %fd6399 , %fd6397;
	}
	// end inline asm
	// begin inline asm
	{	
fma.rn.f64 %fd6397, %fd6398, %fd6399 , %fd6397;
	fma.rn.f64 %fd6397, %fd6398, %fd6399 , %fd6397;
	fma.rn.f64 %fd6397, %fd6398, %fd6399 , %fd6397;
	fma.rn.f64 %fd6397, %fd6398, %fd6399 , %fd6397;
	}
	// end inline asm
	// begin inline asm
	{	
fma.rn.f64 %fd6397, %fd6398, %fd6399 , %fd6397;
	fma.rn.f64 %fd6397, %fd6398, %fd6399 , %fd6397;
	fma.rn.f64 %fd6397, %fd6398, %fd6399 , %fd6397;
	fma.rn.f64 %fd6397, %fd6398, %fd6399 , %fd6397;
	}
	// end inline asm
	// begin inline asm
	{	
fma.rn.f64 %fd6397, %fd6398, %fd6399 , %fd6397;
	fma.rn.f64 %fd6397, %fd6398, %fd6399 , %fd6397;
	fma.rn.f64 %fd6397, %fd6398, %fd6399 , %fd6397;
	fma.rn.f64 %fd6397, %fd6398, %fd6399 , %fd6397;
	}
	// end inline asm
	// begin inline asm
	{	
fma.rn.f64 %fd6397, %fd6398, %fd6399 , %fd6397;
	fma.rn.f64 %fd6397, %fd6398, %fd6399 , %fd6397;
	fma.rn.f64 %fd6397, %fd6398, %fd6399 , %fd6397;
	fma.rn.f64 %fd6397, %fd6398, %fd6399 , %fd6397;
	}
	// end inline asm
	// begin inline asm
	{	
fma.rn.f64 %fd6397, %fd6398, %fd6399 , %fd6397;
	fma.rn.f64 %fd6397, %fd6398, %fd6399 , %fd6397;
	fma.rn.f64 %fd6397, %fd6398, %fd6399 , %fd6397;
	fma.rn.f64 %fd6397, %fd6398, %fd6399 , %fd6397;
	}
	// end inline asm
	// begin inline asm
	{	
fma.rn.f64 %fd6397, %fd6398, %fd6399 , %fd6397;
	fma.rn.f64 %fd6397, %fd6398, %fd6399 , %fd6397;
	fma.rn.f64 %fd6397, %fd6398, %fd6399 , %fd6397;
	fma.rn.f64 %fd6397, %fd6398, %fd6399 , %fd6397;
	}
	// end inline asm
	// begin inline asm
	{	
fma.rn.f64 %fd6397, %fd6398, %fd6399 , %fd6397;
	fma.rn.f64 %fd6397, %fd6398, %fd6399 , %fd6397;
	fma.rn.f64 %fd6397, %fd6398, %fd6399 , %fd6397;
	fma.rn.f64 %fd6397, %fd6398, %fd6399 , %fd6397;
	}
	// end inline asm
	// begin inline asm
	{	
fma.rn.f64 %fd6397, %fd6398, %fd6399 , %fd6397;
	fma.rn.f64 %fd6397, %fd6398, %fd6399 , %fd6397;
	fma.rn.f64 %fd6397, %fd6398, %fd6399 , %fd6397;
	fma.rn.f64 %fd6397, %fd6398, %fd6399 , %fd6397;
	}
	// end inline asm
	// begin inline asm
	{	
fma.rn.f64 %fd6397, %fd6398, %fd6399 , %fd6397;
	fma.rn.f64 %fd6397, %fd6398, %fd6399 , %fd6397;
	fma.rn.f64 %fd6397, %fd6398, %fd6399 , %fd6397;
	fma.rn.f64 %fd6397, %fd6398, %fd6399 , %fd6397;
	}
	// end inline asm
	// begin inline asm
	{	
fma.rn.f64 %fd6397, %fd6398, %fd6399 , %fd6397;
	fma.rn.f64 %fd6397, %fd6398, %fd6399 , %fd6397;
	fma.rn.f64 %fd6397, %fd6398, %fd6399 , %fd6397;
	fma.rn.f64 %fd6397, %fd6398, %fd6399 , %fd6397;
	}
	// end inline asm
	// begin inline asm
	{	
fma.rn.f64 %fd6397, %fd6398, %fd6399 , %fd6397;
	fma.rn.f64 %fd6397, %fd6398, %fd6399 , %fd6397;
	fma.rn.f64 %fd6397, %fd6398, %fd6399 , %fd6397;
	fma.rn.f64 %fd6397, %fd6398, %fd6399 , %fd6397;
	}
	// end inline asm
	// begin inline asm
	{	
fma.rn.f64 %fd6397, %fd6398, %fd6399 , %fd6397;
	fma.rn.f64 %fd6397, %fd6398, %fd6399 , %fd6397;
	fma.rn.f64 %fd6397, %fd6398, %fd6399 , %fd6397;
	fma.rn.f64 %fd6397, %fd6398, %fd6399 , %fd6397;
	}
	// end inline asm
	// begin inline asm
	{	
fma.rn.f64 %fd6397, %fd6398, %fd6399 , %fd6397;
	fma.rn.f64 %fd6397, %fd6398, %fd6399 , %fd6397;
	fma.rn.f64 %fd6397, %fd6398, %fd6399 , %fd6397;
	fma.rn.f64 %fd6397, %fd6398, %fd6399 , %fd6397;
	}
	// end inline asm
	// begin inline asm
	{	
fma.rn.f64 %fd6397, %fd6398, %fd6399 , %fd6397;
	fma.rn.f64 %fd6397, %fd6398, %fd6399 , %fd6397;
	fma.rn.f64 %fd6397, %fd6398, %fd6399 , %fd6397;
	fma.rn.f64 %fd6397, %fd6398, %fd6399 , %fd6397;
	}
	// end inline asm
	// begin inline asm
	{	
fma.rn.f64 %fd6397, %fd6398, %fd6399 , %fd6397;
	fma.rn.f64 %fd6397, %fd6398, %fd6399 , %fd6397;
	fma.rn.f64 %fd6397, %fd6398, %fd6399 , %fd6397;
	fma.rn.f64 %fd6397, %fd6398, %fd6399 , %fd6397;
	}
	// end inline asm
	// begin inline asm
	{	
fma.rn.f64 %fd6397, %fd6398, %fd6399 , %fd6397;
	fma.rn.f64 %fd6397, %fd6398, %fd6399 , %fd6397;
	fma.rn.f64 %fd6397, %fd6398, %fd6399 , %fd6397;
	fma.rn.f64 %fd6397, %fd6398, %fd6399 , %fd6397;
	}
	// end inline asm
	// begin inline asm
	{	
fma.rn.f64 %fd6397, %fd6398, %fd6399 , %fd6397;
	fma.rn.f64 %fd6397, %fd6398, %fd6399 , %fd6397;
	fma.rn.f64 %fd6397, %fd6398, %fd6399 , %fd6397;
	fma.rn.f64 %fd6397, %fd6398, %fd6399 , %fd6397;
	}
	// end inline asm
	// begin inline asm
	{	
fma.rn.f64 %fd6397, %fd6398, %fd6399 , %fd6397;
	fma.rn.f64 %fd6397, %fd6398, %fd6399 , %fd6397;
	fma.rn.f64 %fd6397, %fd6398, %fd6399 , %fd6397;
	fma.rn.f64 %fd6397, %fd6398, %fd6399 , %fd6397;
	}
	// end inline asm
	// begin inline asm
	{	
fma.rn.f64 %fd6397, %fd6398, %fd6399 , %fd6397;
	fma.rn.f64 %fd6397, %fd6398, %fd6399 , %fd6397;
	fma.rn.f64 %fd6397, %fd6398, %fd6399 , %fd6397;
	fma.rn.f64 %fd6397, %fd6398, %fd6399 , %fd6397;
	}
	// end inline asm
	// begin inline asm
	{	
fma.rn.f64 %fd6397, %fd6398, %fd6399 , %fd6397;
	fma.rn.f64 %fd6397, %fd6398, %fd6399 , %fd6397;
	fma.rn.f64 %fd6397, %fd6398, %fd6399 , %fd6397;
	fma.rn.f64 %fd6397, %fd6398, %fd6399 , %fd6397;
	}
	// end inline asm
	// begin inline asm
	{	
fma.rn.f64 %fd6397, %fd6398, %fd6399 , %fd6397;
	fma.rn.f64 %fd6397, %fd6398, %fd6399 , %fd6397;
	fma.rn.f64 %fd6397, %fd6398, %fd6399 , %fd6397;
	fma.rn.f64 %fd6397, %fd6398, %fd6399 , %fd6397;
	}
	// end inline asm
	// begin inline asm
	{	
fma.rn.f64 %fd6397, %fd6398, %fd6399 , %fd6397;
	fma.rn.f64 %fd6397, %fd6398, %fd6399 , %fd6397;
	fma.rn.f64 %fd6397, %fd6398, %fd6399 , %fd6397;
	fma.rn.f64 %fd6397, %fd6398, %fd6399 , %fd6397;
	}
	// end inline asm
	// begin inline asm
	{	
fma.rn.f64 %fd6397, %fd6398, %fd6399 , %fd6397;
	fma.rn.f64 %fd6397, %fd6398, %fd6399 , %fd6397;
	fma.rn.f64 %fd6397, %fd6398, %fd6399 , %fd6397;
	fma.rn.f64 %fd6397, %fd6398, %fd6399 , %fd6397;
	}
	// end inline asm
	// begin inline asm
	{	
fma.rn.f64 %fd6397, %fd6398, %fd6399 , %fd6397;
	fma.rn.f64 %fd6397, %fd6398, %fd6399 , %fd6397;
	fma.rn.f64 %fd6397, %fd6398, %fd6399 , %fd6397;
	fma.rn.f64 %fd6397, %fd6398, %fd6399 , %fd6397;
	}
	// end inline asm
	// begin inline asm
	{	
fma.rn.f64 %fd6397, %fd6398, %fd6399 , %fd6397;
	fma.rn.f64 %fd6397, %fd6398, %fd6399 , %fd6397;
	fma.rn.f64 %fd6397, %fd6398, %fd6399 , %fd6397;
	fma.rn.f64 %fd6397, %fd6398, %fd6399 , %fd6397;
	}
	// end inline asm
	// begin inline asm
	{	
fma.rn.f64 %fd6397, %fd6398, %fd6399 , %fd6397;
	fma.rn.f64 %fd6397, %fd6398, %fd6399 , %fd6397;
	fma.rn.f64 %fd6397, %fd6398, %fd6399 , %fd6397;
	fma.rn.f64 %fd6397, %fd6398, %fd6399 , %fd6397;
	}
	// end inline asm
	// begin inline asm
	{	
fma.rn.f64 %fd6397, %fd6398, %fd6399 , %fd6397;
	fma.rn.f64 %fd6397, %fd6398, %fd6399 , %fd6397;
	fma.rn.f64 %fd6397, %fd6398, %fd6399 , %fd6397;
	fma.rn.f64 %fd6397, %fd6398, %fd6399 , %fd6397;
	}
	// end inline asm
	// begin inline asm
	{	
fma.rn.f64 %fd6397, %fd6398, %fd6399 , %fd6397;
	fma.rn.f64 %fd6397, %fd6398, %fd6399 , %fd6397;
	fma.rn.f64 %fd6397, %fd6398, %fd6399 , %fd6397;
	fma.rn.f64 %fd6397, %fd6398, %fd6399 , %fd6397;
	}
	// end inline asm
	// begin inline asm
	{	
fma.rn.f64 %fd6397, %fd6398, %fd6399 , %fd6397;
	fma.rn.f64 %fd6397, %fd6398, %fd6399 , %fd6397;
	fma.rn.f64 %fd6397, %fd6398, %fd6399 , %fd6397;
	fma.rn.f64 %fd6397, %fd6398, %fd6399 , %fd6397;
	}
	// end inline asm
	// begin inline asm
	{	
fma.rn.f64 %fd6397, %fd6398, %fd6399 , %fd6397;
	fma.rn.f64 %fd6397, %fd6398, %fd6399 , %fd6397;
	fma.rn.f64 %fd6397, %fd6398, %fd6399 , %fd6397;
	fma.rn.f64 %fd6397, %fd6398, %fd6399 , %fd6397;
	}
	// end inline asm
	// begin inline asm
	{	
fma.rn.f64 %fd6397, %fd6398, %fd6399 , %fd6397;
	fma.rn.f64 %fd6397, %fd6398, %fd6399 , %fd6397;
	fma.rn.f64 %fd6397, %fd6398, %fd6399 , %fd6397;
	fma.rn.f64 %fd6397, %fd6398, %fd6399 , %fd6397;
	}
	// end inline asm
	// begin inline asm
	{	
fma.rn.f64 %fd6397, %fd6398, %fd6399 , %fd6397;
	fma.rn.f64 %fd6397, %fd6398, %fd6399 , %fd6397;
	fma.rn.f64 %fd6397, %fd6398, %fd6399 , %fd6397;
	fma.rn.f64 %fd6397, %fd6398, %fd6399 , %fd6397;
	}
	// end inline asm
	// begin inline asm
	{	
fma.rn.f64 %fd6397, %fd6398, %fd6399 , %fd6397;
	fma.rn.f64 %fd6397, %fd6398, %fd6399 , %fd6397;
	fma.rn.f64 %fd6397, %fd6398, %fd6399 , %fd6397;
	fma.rn.f64 %fd6397, %fd6398, %fd6399 , %fd6397;
	}
	// end inline asm
	// begin inline asm
	{	
fma.rn.f64 %fd6397, %fd6398, %fd6399 , %fd6397;
	fma.rn.f64 %fd6397, %fd6398, %fd6399 , %fd6397;
	fma.rn.f64 %fd6397, %fd6398, %fd6399 , %fd6397;
	fma.rn.f64 %fd6397, %fd6398, %fd6399 , %fd6397;
	}
	// end inline asm
	// begin inline asm
	{	
fma.rn.f64 %fd6397, %fd6398, %fd6399 , %fd6397;
	fma.rn.f64 %fd6397, %fd6398, %fd6399 , %fd6397;
	fma.rn.f64 %fd6397, %fd6398, %fd6399 , %fd6397;
	fma.rn.f64 %fd6397, %fd6398, %fd6399 , %fd6397;
	}
	// end inline asm
	mov.f64 	%fd8528, %fd6398;
	mov.f64 	%fd8527, %fd6397;
	mov.f64 	%fd8529, %fd6399;
	// begin inline asm
	{	
fma.rn.f64 %fd8527, %fd8528, %fd8529 , %fd8527;
	fma.rn.f64 %fd8527, %fd8528, %fd8529 , %fd8527;
	fma.rn.f64 %fd8527, %fd8528, %fd8529 , %fd8527;
	fma.rn.f64 %fd8527, %fd8528, %fd8529 , %fd8527;
	}
	// end inline asm
	// begin inline asm
	{	
fma.rn.f64 %fd8527, %fd8528, %fd8529 , %fd8527;
	fma.rn.f64 %fd8527, %fd8528, %fd8529 , %fd8527;
	fma.rn.f64 %fd8527, %fd8528, %fd8529 , %fd8527;
	fma.rn.f64 %fd8527, %fd8528, %fd8529 , %fd8527;
	}
	// end inline asm
	// begin inline asm
	{	
fma.rn.f64 %fd8527, %fd8528, %fd8529 , %fd8527;
	fma.rn.f64 %fd8527, %fd8528, %fd8529 , %fd8527;
	fma.rn.f64 %fd8527, %fd8528, %fd8529 , %fd8527;
	fma.rn.f64 %fd8527, %fd8528, %fd8529 , %fd8527;
	}
	// end inline asm
	// begin inline asm
	{	
fma.rn.f64 %fd8527, %fd8528, %fd8529 , %fd8527;
	fma.rn.f64 %fd8527, %fd8528, %fd8529 , %fd8527;
	fma.rn.f64 %fd8527, %fd8528, %fd8529 , %fd8527;
	fma.rn.f64 %fd8527, %fd8528, %fd8529 , %fd8527;
	}
	// end inline asm
	// begin inline asm
	{	
fma.rn.f64 %fd8527, %fd8528, %fd8529 , %fd8527;
	fma.rn.f64 %fd8527, %fd8528, %fd8529 , %fd8527;
	fma.rn.f64 %fd8527, %fd8528, %fd8529 , %fd8527;
	fma.rn.f64 %fd8527, %fd8528, %fd8529 , %fd8527;
	}
	// end inline asm
	// begin inline asm
	{	
fma.rn.f64 %fd8527, %fd8528, %fd8529 , %fd8527;
	fma.rn.f64 %fd8527, %fd8528, %fd8529 , %fd8527;
	fma.rn.f64 %fd8527, %fd8528, %fd8529 , %fd8527;
	fma.rn.f64 %fd8527, %fd8528, %fd8529 , %fd8527;
	}
	// end inline asm
	// begin inline asm
	{	
fma.rn.f64 %fd8527, %fd8528, %fd8529 , %fd8527;
	fma.rn.f64 %fd8527, %fd8528, %fd8529 , %fd8527;
	fma.rn.f64 %fd8527, %fd8528, %fd8529 , %fd8527;
	fma.rn.f64 %fd8527, %fd8528, %fd8529 , %fd8527;
	}
	// end inline asm
	// begin inline asm
	{	
fma.rn.f64 %fd8527, %fd8528, %fd8529 , %fd8527;
	fma.rn.f64 %fd8527, %fd8528, %fd8529 , %fd8527;
	fma.rn.f64 %fd8527, %fd8528, %fd8529 , %fd8527;
	fma.rn.f64 %fd8527, %fd8528, %fd8529 , %fd8527;
	}
	// end inline asm
	// begin inline asm
	{	
fma.rn.f64 %fd8527, %fd8528, %fd8529 , %fd8527;
	fma.rn.f64 %fd8527, %fd8528, %fd8529 , %fd8527;
	fma.rn.f64 %fd8527, %fd8528, %fd8529 , %fd8527;
	fma.rn.f64 %fd8527, %fd8528, %fd8529 , %fd8527;
	}
	// end inline asm
	// begin inline asm
	{	
fma.rn.f64 %fd8527, %fd8528, %fd8529 , %fd8527;
	fma.rn.f64 %fd8527, %fd8528, %fd8529 , %fd8527;
	fma.rn.f64 %fd8527, %fd8528, %fd8529 , %fd8527;
	fma.rn.f64 %fd8527, %fd8528, %fd8529 , %fd8527;
	}
	// end inline asm
	// begin inline asm
	{	
fma.rn.f64 %fd8527, %fd8528, %fd8529 , %fd8527;
	fma.rn.f64 %fd8527, %fd8528, %fd8529 , %fd8527;
	fma.rn.f64 %fd8527, %fd8528, %fd8529 , %fd8527;
	fma.rn.f64 %fd8527, %fd8528, %fd8529 , %fd8527;
	}
	// end inline asm
	// begin inline asm
	{	
fma.rn.f64 %fd8527, %fd8528, %fd8529 , %fd8527;
	fma.rn.f64 %fd8527, %fd8528, %fd8529 , %fd8527;
	fma.rn.f64 %fd8527, %fd8528, %fd8529 , %fd8527;
	fma.rn.f64 %fd8527, %fd8528, %fd8529 , %fd8527;
	}
	// end inline asm
	// begin inline asm
	{	
fma.rn.f64 %fd8527, %fd8528, %fd8529 , %fd8527;
	fma.rn.f64 %fd8527, %fd8528, %fd8529 , %fd8527;
	fma.rn.f64 %fd8527, %fd8528, %fd8529 , %fd8527;
	fma.rn.f64 %fd8527, %fd8528, %fd8529 , %fd8527;
	}
	// end inline asm
	// begin inline asm
	{	
fma.rn.f64 %fd8527, %fd8528, %fd8529 , %fd8527;
	fma.rn.f64 %fd8527, %fd8528, %fd8529 , %fd8527;
	fma.rn.f64 %fd8527, %fd8528, %fd8529 , %fd8527;
	fma.rn.f64 %fd8527, %fd8528, %fd8529 , %fd8527;
	}
	// end inline asm
	// begin inline asm
	{	
fma.rn.f64 %fd8527, %fd8528, %fd8529 , %fd8527;
	fma.rn.f64 %fd8527, %fd8528, %fd8529 , %fd8527;
	fma.rn.f64 %fd8527, %fd8528, %fd8529 , %fd8527;
	fma.rn.f64 %fd8527, %fd8528, %fd8529 , %fd8527;
	}
	// end inline asm
	// begin inline asm
	{	
fma.rn.f64 %fd8527, %fd8528, %fd8529 , %fd8527;
	fma.rn.f64 %fd8527, %fd8528, %fd8529 , %fd8527;
	fma.rn.f64 %fd8527, %fd8528, %fd8529 , %fd8527;
	fma.rn.f64 %fd8527, %fd8528, %fd8529 , %fd8527;
	}
	// end inline asm
	// begin inline asm
	{	
fma.rn.f64 %fd8527, %fd8528, %fd8529 , %fd8527;
	fma.rn.f64 %fd8527, %fd8528, %fd8529 , %fd8527;
	fma.rn.f64 %fd8527, %fd8528, %fd8529 , %fd8527;
	fma.rn.f64 %fd8527, %fd8528, %fd8529 , %fd8527;
	}
	// end inline asm
	// begin inline asm
	{	
fma.rn.f64 %fd8527, %fd8528, %fd8529 , %fd8527;
	fma.rn.f64 %fd8527, %fd8528, %fd8529 , %fd8527;
	fma.rn.f64 %fd8527, %fd8528, %fd8529 , %fd8527;
	fma.rn.f64 %fd8527, %fd8528, %fd8529 , %fd8527;
	}
	// end inline asm
	// begin inline asm
	{	
fma.rn.f64 %fd8527, %fd8528, %fd8529 , %fd8527;
	fma.rn.f64 %fd8527, %fd8528, %fd8529 , %fd8527;
	fma.rn.f64 %fd8527, %fd8528, %fd8529 , %fd8527;
	fma.rn.f64 %fd8527, %fd8528, %fd8529 , %fd8527;
	}
	// end inline asm
	// begin inline asm
	{	
fma.rn.f64 %fd8527, %fd8528, %fd8529 , %fd8527;
	fma.rn.f64 %fd8527, %fd8528, %fd8529 , %fd8527;
	fma.rn.f64 %fd8527, %fd8528, %fd8529 , %fd8527;
	fma.rn.f64 %fd8527, %fd8528, %fd8529 , %fd8527;
	}
	// end inline asm
	// begin inline asm
	{	
fma.rn.f64 %fd8527, %fd8528, %fd8529 , %fd8527;
	fma.rn.f64 %fd8527, %fd8528, %fd8529 , %fd8527;
	fma.rn.f64 %fd8527, %fd8528, %fd8529 , %fd8527;
	fma.rn.f64 %fd8527, %fd8528, %fd8529 , %fd8527;
	}
	// end inline asm
	// begin inline asm
	{	
fma.rn.f64 %fd8527, %fd8528, %fd8529 , %fd8527;
	fma.rn.f64 %fd8527, %fd8528, %fd8529 , %fd8527;
	fma.rn.f64 %fd8527, %fd8528, %fd8529 , %fd8527;
	fma.rn.f64 %fd8527, %fd8528, %fd8529 , %fd8527;
	}
	// end inline asm
	// begin inline asm
	{	
fma.rn.f64 %fd8527, %fd8528, %fd8529 , %fd8527;
	fma.rn.f64 %fd8527, %fd8528, %fd8529 , %fd8527;
	fma.rn.f64 %fd8527, %fd8528, %fd8529 , %fd8527;
	fma.rn.f64 %fd8527, %fd8528, %fd8529 , %fd8527;
	}
	// end inline asm
	// begin inline asm
	{	
fma.rn.f64 %fd8527, %fd8528, %fd8529 , %fd8527;
	fma.rn.f64 %fd8527, %fd8528, %fd8529 , %fd8527;
	fma.rn.f64 %fd8527, %fd8528, %fd8529 , %fd8527;
	fma.rn.f64 %fd8527, %fd8528, %fd8529 , %fd8527;
	}
	// end inline asm
	// begin inline asm
	{	
fma.rn.f64 %fd8527, %fd8528, %fd8529 , %fd8527;
	fma.rn.f64 %fd8527, %fd8528, %fd8529 , %fd8527;
	fma.rn.f64 %fd8527, %fd8528, %fd8529 , %fd8527;
	fma.rn.f64 %fd8527, %fd8528, %fd8529 , %fd8527;
	}
	// end inline asm
	// begin inline asm
	{	
fma.rn.f64 %fd8527, %fd8528, %fd8529 , %fd8527;
	fma.rn.f64 %fd8527, %fd8528, %fd8529 , %fd8527;
	fma.rn.f64 %fd8527, %fd8528, %fd8529 , %fd8527;
	fma.rn.f64 %fd8527, %fd8528, %fd8529 , %fd8527;
	}
	// end inline asm
	// begin inline asm
	{	
fma.rn.f64 %fd8527, %fd8528, %fd8529 , %fd8527;
	fma.rn.f64 %fd8527, %fd8528, %fd8529 , %fd8527;
	fma.rn.f64 %fd8527, %fd8528, %fd8529 , %fd8527;
	fma.rn.f64 %fd8527, %fd8528, %fd8529 , %fd8527;
	}
	// end inline asm
	// begin inline asm
	{	
fma.rn.f64 %fd8527, %fd8528, %fd8529 , %fd8527;
	fma.rn.f64 %fd8527, %fd8528, %fd8529 , %fd8527;
	fma.rn.f64 %fd8527, %fd8528, %fd8529 , %fd8527;
	fma.rn.f64 %fd8527, %fd8528, %fd8529 , %fd8527;
	}
	// end inline asm
	// begin inline asm
	{	
fma.rn.f64 %fd8527, %fd8528, %fd8529 , %fd8527;
	fma.rn.f64 %fd8527, %fd8528, %fd8529 , %fd8527;
	fma.rn.f64 %fd8527, %fd8528, %fd8529 , %fd8527;
	fma.rn.f64 %fd8527, %fd8528, %fd8529 , %fd8527;
	}
	// end inline asm
	// begin inline asm
	{	
fma.rn.f64 %fd8527, %fd8528, %fd8529 , %fd8527;
	fma.rn.f64 %fd8527, %fd8528, %fd8529 , %fd8527;
	fma.rn.f64 %fd8527, %fd8528, %fd8529 , %fd8527;
	fma.rn.f64 %fd8527, %fd8528, %fd8529 , %fd8527;
	}
	// end inline asm
	// begin inline asm
	{	
fma.rn.f64 %fd8527, %fd8528, %fd8529 , %fd8527;
	fma.rn.f64 %fd8527, %fd8528, %fd8529 , %fd8527;
	fma.rn.f64 %fd8527, %fd8528, %fd8529 , %fd8527;
	fma.rn.f64 %fd8527, %fd8528, %fd8529 , %fd8527;
	}
	// end inline asm
	// begin inline asm
	{	
fma.rn.f64 %fd8527, %fd8528, %fd8529 , %fd8527;
	fma.rn.f64 %fd8527, %fd8528, %fd8529 , %fd8527;
	fma.rn.f64 %fd8527, %fd8528, %fd8529 , %fd8527;
	fma.rn.f64 %fd8527, %fd8528, %fd8529 , %fd8527;
	}
	// end inline asm
	// begin inline asm
	{	
fma.rn.f64 %fd8527, %fd8528, %fd8529 , %fd8527;
	fma.rn.f64 %fd8527, %fd8528, %fd8529 , %fd8527;
	fma.rn.f64 %fd8527, %fd8528, %fd8529 , %fd8527;
	fma.rn.f64 %fd8527, %fd8528, %fd8529 , %fd8527;
	}
	// end inline asm
	// begin inline asm
	{	
fma.rn.f64 %fd8527, %fd8528, %fd8529 , %fd8527;
	fma.rn.f64 %fd8527, %fd8528, %fd8529 , %fd8527;
	fma.rn.f64 %fd8527, %fd8528, %fd8529 , %fd8527;
	fma.rn.f64 %fd8527, %fd8528, %fd8529 , %fd8527;
	}
	// end inline asm
	// begin inline asm
	{	
fma.rn.f64 %fd8527, %fd8528, %fd8529 , %fd8527;
	fma.rn.f64 %fd8527, %fd8528, %fd8529 , %fd8527;
	fma.rn.f64 %fd8527, %fd8528, %fd8529 , %fd8527;
	fma.rn.f64 %fd8527, %fd8528, %fd8529 , %fd8527;
	}
	// end inline asm
	// begin inline asm
	{	
fma.rn.f64 %fd8527, %fd8528, %fd8529 , %fd8527;
	fma.rn.f64 %fd8527, %fd8528, %fd8529 , %fd8527;
	fma.rn.f64 %fd8527, %fd8528, %fd8529 , %fd8527;
	fma.rn.f64 %fd8527, %fd8528, %fd8529 , %fd8527;
	}
	// end inline asm
	// begin inline asm
	{	
fma.rn.f64 %fd8527, %fd8528, %fd8529 , %fd8527;
	fma.rn.f64 %fd8527, %fd8528, %fd8529 , %fd8527;
	fma.rn.f64 %fd8527, %fd8528, %fd8529 , %fd8527;
	fma.rn.f64 %fd8527, %fd8528, %fd8529 , %fd8527;
	}
	// end inline asm
	// begin inline asm
	{	
fma.rn.f64 %fd8527, %fd8528, %fd8529 , %fd8527;
	fma.rn.f64 %fd8527, %fd8528, %fd8529 , %fd8527;
	fma.rn.f64 %fd8527, %fd8528, %fd8529 , %fd8527;
	fma.rn.f64 %fd8527, %fd8528, %fd8529 , %fd8527;
	}
	// end inline asm
	// begin inline asm
	{	
fma.rn.f64 %fd8527, %fd8528, %fd8529 , %fd8527;
	fma.rn.f64 %fd8527, %fd8528, %fd8529 , %fd8527;
	fma.rn.f64 %fd8527, %fd8528, %fd8529 , %fd8527;
	fma.rn.f64 %fd8527, %fd8528, %fd8529 , %fd8527;
	}
	// end inline asm
	// begin inline asm
	{	
fma.rn.f64 %fd8527, %fd8528, %fd8529 , %fd8527;
	fma.rn.f64 %fd8527, %fd8528, %fd8529 , %fd8527;
	fma.rn.f64 %fd8527, %fd8528, %fd8529 , %fd8527;
	fma.rn.f64 %fd8527, %fd8528, %fd8529 , %fd8527;
	}
	// end inline asm
	// begin inline asm
	{	
fma.rn.f64 %fd8527, %fd8528, %fd8529 , %fd8527;
	fma.rn.f64 %fd8527, %fd8528, %fd8529 , %fd8527;
	fma.rn.f64 %fd8527, %fd8528, %fd8529 , %fd8527;
	fma.rn.f64 %fd8527, %fd8528, %fd8529 , %fd8527;
	}
	// end inline asm
	// begin inline asm
	{	
fma.rn.f64 %fd8527, %fd8528, %fd8529 , %fd8527;
	fma.rn.f64 %fd8527, %fd8528, %fd8529 , %fd8527;
	fma.rn.f64 %fd8527, %fd8528, %fd8529 , %fd8527;
	fma.rn.f64 %fd8527, %fd8528, %fd8529 , %fd8527;
	}
	// end inline asm
	// begin inline asm
	{	
fma.rn.f64 %fd8527, %fd8528, %fd8529 , %fd8527;
	fma.rn.f64 %fd8527, %fd8528, %fd8529 , %fd8527;
	fma.rn.f64 %fd8527, %fd8528, %fd8529 , %fd8527;
	fma.rn.f64 %fd8527, %fd8528, %fd8529 , %fd8527;
	}
	// end inline asm
	// begin inline asm
	{	
fma.rn.f64 %fd8527, %fd8528, %fd8529 , %fd8527;
	fma.rn.f64 %fd8527, %fd8528, %fd8529 , %fd8527;
	fma.rn.f64 %fd8527, %fd8528, %fd8529 , %fd8527;
	fma.rn.f64 %fd8527, %fd8528, %fd8529 , %fd8527;
	}
	// end inline asm
	// begin inline asm
	{	
fma.rn.f64 %fd8527, %fd8528, %fd8529 , %fd8527;
	fma.rn.f64 %fd8527, %fd8528, %fd8529 , %fd8527;
	fma.rn.f64 %fd8527, %fd8528, %fd8529 , %fd8527;
	fma.rn.f64 %fd8527, %fd8528, %fd8529 , %fd8527;
	}
	// end inline asm
	// begin inline asm
	{	
fma.rn.f64 %fd8527, %fd8528, %fd8529 , %fd8527;
	fma.rn.f64 %fd8527, %fd8528, %fd8529 , %fd8527;
	fma.rn.f64 %fd8527, %fd8528, %fd8529 , %fd8527;
	fma.rn.f64 %fd8527, %fd8528, %fd8529 , %fd8527;
	}
	// end inline asm
	// begin inline asm
	{	
fma.rn.f64 %fd8527, %fd8528, %fd8529 , %fd8527;
	fma.rn.f64 %fd8527, %fd8528, %fd8529 , %fd8527;
	fma.rn.f64 %fd8527, %fd8528, %fd8529 , %fd8527;
	fma.rn.f64 %fd8527, %fd8528, %fd8529 , %fd8527;
	}
	// end inline asm
	// begin inline asm
	{	
fma.rn.f64 %fd8527, %fd8528, %fd8529 , %fd8527;
	fma.rn.f64 %fd8527, %fd8528, %fd8529 , %fd8527;
	fma.rn.f64 %fd8527, %fd8528, %fd8529 , %fd8527;
	fma.rn.f64 %fd8527, %fd8528, %fd8529 , %fd8527;
	}
	// end inline asm
	// begin inline asm
	{	
fma.rn.f64 %fd8527, %fd8528, %fd8529 , %fd8527;
	fma.rn.f64 %fd8527, %fd8528, %fd8529 , %fd8527;
	fma.rn.f64 %fd8527, %fd8528, %fd8529 , %fd8527;
	fma.rn.f64 %fd8527, %fd8528, %fd8529 , %fd8527;
	}
	// end inline asm
	// begin inline asm
	{	
fma.rn.f64 %fd8527, %fd8528, %fd8529 , %fd8527;
	fma.rn.f64 %fd8527, %fd8528, %fd8529 , %fd8527;
	fma.rn.f64 %fd8527, %fd8528, %fd8529 , %fd8527;
	fma.rn.f64 %fd8527, %fd8528, %fd8529 , %fd8527;
	}
	// end inline asm
	// begin inline asm
	{	
fma.rn.f64 %fd8527, %fd8528, %fd8529 , %fd8527;
	fma.rn.f64 %fd8527, %fd8528, %fd8529 , %fd8527;
	fma.rn.f64 %fd8527, %fd8528, %fd8529 , %fd8527;
	fma.rn.f64 %fd8527, %fd8528, %fd8529 , %fd8527;
	}
	// end inline asm
	// begin inline asm
	{	
fma.rn.f64 %fd8527, %fd8528, %fd8529 , %fd8527;
	fma.rn.f64 %fd8527, %fd8528, %fd8529 , %fd8527;
	fma.rn.f64 %fd8527, %fd8528, %fd8529 , %fd8527;
	fma.rn.f64 %fd8527, %fd8528, %fd8529 , %fd8527;
	}
	// end inline asm
	// begin inline asm
	{	
fma.rn.f64 %fd8527, %fd8528, %fd8529 , %fd8527;
	fma.rn.f64 %fd8527, %fd8528, %fd8529 , %fd8527;
	fma.rn.f64 %fd8527, %fd8528, %fd8529 , %fd8527;
	fma.rn.f64 %fd8527, %fd8528, %fd8529 , %fd8527;
	}
	// end inline asm
	// begin inline asm
	{	
fma.rn.f64 %fd8527, %fd8528, %fd8529 , %fd8527;
	fma.rn.f64 %fd8527, %fd8528, %fd8529 , %fd8527;
	fma.rn.f64 %fd8527, %fd8528, %fd8529 , %fd8527;
	fma.rn.f64 %fd8527, %fd8528, %fd8529 , %fd8527;
	}
	// end inline asm
	// begin inline asm
	{	
fma.rn.f64 %fd8527, %fd8528, %fd8529 , %fd8527;
	fma.rn.f64 %fd8527, %fd8528, %fd8529 , %fd8527;
	fma.rn.f64 %fd8527, %fd8528, %fd8529 , %fd8527;
	fma.rn.f64 %fd8527, %fd8528, %fd8529 , %fd8527;
	}
	// end inline asm
	// begin inline asm
	{	
fma.rn.f64 %fd8527, %fd8528, %fd8529 , %fd8527;
	fma.rn.f64 %fd8527, %fd8528, %fd8529 , %fd8527;
	fma.rn.f64 %fd8527, %fd8528, %fd8529 , %fd8527;
	fma.rn.f64 %fd8527, %fd8528, %fd8529 , %fd8527;
	}
	// end inline asm
	// begin inline asm
	{	
fma.rn.f64 %fd8527, %fd8528, %fd8529 , %fd8527;
	fma.rn.f64 %fd8527, %fd8528, %fd8529 , %fd8527;
	fma.rn.f64 %fd8527, %fd8528, %fd8529 , %fd8527;
	fma.rn.f64 %fd8527, %fd8528, %fd8529 , %fd8527;
	}
	// end inline asm
	// begin inline asm
	{	
fma.rn.f64 %fd8527, %fd8528, %fd8529 , %fd8527;
	fma.rn.f64 %fd8527, %fd8528, %fd8529 , %fd8527;
	fma.rn.f64 %fd8527, %fd8528, %fd8529 , %fd8527;
	fma.rn.f64 %fd8527, %fd8528, %fd8529 , %fd8527;
	}
	// end inline asm
	// begin inline asm
	{	
fma.rn.f64 %fd8527, %fd8528, %fd8529 , %fd8527;
	fma.rn.f64 %fd8527, %fd8528, %fd8529 , %fd8527;
	fma.rn.f64 %fd8527, %fd8528, %fd8529 , %fd8527;
	fma.rn.f64 %fd8527, %fd8528, %fd8529 , %fd8527;
	}
	// end inline asm
	// begin inline asm
	{	
fma.rn.f64 %fd8527, %fd8528, %fd8529 , %fd8527;
	fma.rn.f64 %fd8527, %fd8528, %fd8529 , %fd8527;
	fma.rn.f64 %fd8527, %fd8528, %fd8529 , %fd8527;
	fma.rn.f64 %fd8527, %fd8528, %fd8529 , %fd8527;
	}
	// end inline asm
	// begin inline asm
	{	
fma.rn.f64 %fd8527, %fd8528, %fd8529 , %fd8527;
	fma.rn.f64 %fd8527, %fd8528, %fd8529 , %fd8527;
	fma.rn.f64 %fd8527, %fd8528, %fd8529 , %fd8527;
	fma.rn.f64 %fd8527, %fd8528, %fd8529 , %fd8527;
	}
	// end inline asm
	// begin inline asm
	{	
fma.rn.f64 %fd8527, %fd8528, %fd8529 , %fd8527;
	fma.rn.f64 %fd8527, %fd8528, %fd8529 , %fd8527;
	fma.rn.f64 %fd8527, %fd8528, %fd8529 , %fd8527;
	fma.rn.f64 %fd8527, %fd8528, %fd8529 , %fd8527;
	}
	// end inline asm
	// begin inline asm
	{	
fma.rn.f64 %fd8527, %fd8528, %fd8529 , %fd8527;
	fma.rn.f64 %fd8527, %fd8528, %fd8529 , %fd8527;
	fma.rn.f64 %fd8527, %fd8528, %fd8529 , %fd8527;
	fma.rn.f64 %fd8527, %fd8528, %fd8529 , %fd8527;
	}
	// end inline asm
	// begin inline asm
	{	
fma.rn.f64 %fd8527, %fd8528, %fd8529 , %fd8527;
	fma.rn.f64 %fd8527, %fd8528, %fd8529 , %fd8527;
	fma.rn.f64 %fd8527, %fd8528, %fd8529 , %fd8527;
	fma.rn.f64 %fd8527, %fd8528, %fd8529 , %fd8527;
	}
	// end inline asm
	// begin inline asm
	{	
fma.rn.f64 %fd8527, %fd8528, %fd8529 , %fd8527;
	fma.rn.f64 %fd8527, %fd8528, %fd8529 , %fd8527;
	fma.rn.f64 %fd8527, %fd8528, %fd8529 , %fd8527;
	fma.rn.f64 %fd8527, %fd8528, %fd8529 , %fd8527;
	}
	// end inline asm
	// begin inline asm
	{	
fma.rn.f64 %fd8527, %fd8528, %fd8529 , %fd8527;
	fma.rn.f64 %fd8527, %fd8528, %fd8529 , %fd8527;
	fma.rn.f64 %fd8527, %fd8528, %fd8529 , %fd8527;
	fma.rn.f64 %fd8527, %fd8528, %fd8529 , %fd8527;
	}
	// end inline asm
	// begin inline asm
	{	
fma.rn.f64 %fd8527, %fd8528, %fd8529 , %fd8527;
	fma.rn.f64 %fd8527, %fd8528, %fd8529 , %fd8527;
	fma.rn.f64 %fd8527, %fd8528, %fd8529 , %fd8527;
	fma.rn.f64 %fd8527, %fd8528, %fd8529 , %fd8527;
	}
	// end inline asm
	// begin inline asm
	{	
fma.rn.f64 %fd8527, %fd8528, %fd8529 , %fd8527;
	fma.rn.f64 %fd8527, %fd8528, %fd8529 , %fd8527;
	fma.rn.f64 %fd8527, %fd8528, %fd8529 , %fd8527;
	fma.rn.f64 %fd8527, %fd8528, %fd8529 , %fd8527;
	}
	// end inline asm
	// begin inline asm
	{	
fma.rn.f64 %fd8527, %fd8528, %fd8529 , %fd8527;
	fma.rn.f64 %fd8527, %fd8528, %fd8529 , %fd8527;
	fma.rn.f64 %fd8527, %fd8528, %fd8529 , %fd8527;
	fma.rn.f64 %fd8527, %fd8528, %fd8529 , %fd8527;
	}
	// end inline asm
	// begin inline asm
	{	
fma.rn.f64 %fd8527, %fd8528, %fd8529 , %fd8527;
	fma.rn.f64 %fd8527, %fd8528, %fd8529 , %fd8527;
	fma.rn.f64 %fd8527, %fd8528, %fd8529 , %fd8527;
	fma.rn.f64 %fd8527, %fd8528, %fd8529 , %fd8527;
	}
	// end inline asm
	// begin inline asm
	{	
fma.rn.f64 %fd8527, %fd8528, %fd8529 , %fd8527;
	fma.rn.f64 %fd8527, %fd8528, %fd8529 , %fd8527;
	fma.rn.f64 %fd8527, %fd8528, %fd8529 , %fd8527;
	fma.rn.f64 %fd8527, %fd8528, %fd8529 , %fd8527;
	}
	// end inline asm
	// begin inline asm
	{	
fma.rn.f64 %fd8527, %fd8528, %fd8529 , %fd8527;
	fma.rn.f64 %fd8527, %fd8528, %fd8529 , %fd8527;
	fma.rn.f64 %fd8527, %fd8528, %fd8529 , %fd8527;
	fma.rn.f64 %fd8527, %fd8528, %fd8529 , %fd8527;
	}
	// end inline asm
	// begin inline asm
	{	
fma.rn.f64 %fd8527, %fd8528, %fd8529 , %fd8527;
	fma.rn.f64 %fd8527, %fd8528, %fd8529 , %fd8527;
	fma.rn.f64 %fd8527, %fd8528, %fd8529 , %fd8527;
	fma.rn.f64 %fd8527, %fd8528, %fd8529 , %fd8527;
	}
	// end inline asm
	// begin inline asm
	{	
fma.rn.f64 %fd8527, %fd8528, %fd8529 , %fd8527;
	fma.rn.f64 %fd8527, %fd8528, %fd8529 , %fd8527;
	fma.rn.f64 %fd8527, %fd8528, %fd8529 , %fd8527;
	fma.rn.f64 %fd8527, %fd8528, %fd8529 , %fd8527;
	}
	// end inline asm
	// begin inline asm
	{	
fma.rn.f64 %fd8527, %fd8528, %fd8529 , %fd8527;
	fma.rn.f64 %fd8527, %fd8528, %fd8529 , %fd8527;
	fma.rn.f64 %fd8527, %fd8528, %fd8529 , %fd8527;
	fma.rn.f64 %fd8527, %fd8528, %fd8529 , %fd8527;
	}
	// end inline asm
	// begin inline asm
	{	
fma.rn.f64 %fd8527, %fd8528, %fd8529 , %fd8527;
	fma.rn.f64 %fd8527, %fd8528, %fd8529 , %fd8527;
	fma.rn.f64 %fd8527, %fd8528, %fd8529 , %fd8527;
	fma.rn.f64 %fd8527, %fd8528, %fd8529 , %fd8527;
	}
	// end inline asm
	// begin inline asm
	{	
fma.rn.f64 %fd8527, %fd8528, %fd8529 , %fd8527;
	fma.rn.f64 %fd8527, %fd8528, %fd8529 , %fd8527;
	fma.rn.f64 %fd8527, %fd8528, %fd8529 , %fd8527;
	fma.rn.f64 %fd8527, %fd8528, %fd8529 , %fd8527;
	}
	// end inline asm
	// begin inline asm
	{	
fma.rn.f64 %fd8527, %fd8528, %fd8529 , %fd8527;
	fma.rn.f64 %fd8527, %fd8528, %fd8529 , %fd8527;
	fma.rn.f64 %fd8527, %fd8528, %fd8529 , %fd8527;
	fma.rn.f64 %fd8527, %fd8528, %fd8529 , %fd8527;
	}
	// end inline asm
	// begin inline asm
	{	
fma.rn.f64 %fd8527, %fd8528, %fd8529 , %fd8527;
	fma.rn.f64 %fd8527, %fd8528, %fd8529 , %fd8527;
	fma.rn.f64 %fd8527, %fd8528, %fd8529 , %fd8527;
	fma.rn.f64 %fd8527, %fd8528, %fd8529 , %fd8527;
	}
	// end inline asm
	// begin inline asm
	{	
fma.rn.f64 %fd8527, %fd8528, %fd8529 , %fd8527;
	fma.rn.f64 %fd8527, %fd8528, %fd8529 , %fd8527;
	fma.rn.f64 %fd8527, %fd8528, %fd8529 , %fd8527;
	fma.rn.f64 %fd8527, %fd8528, %fd8529 , %fd8527;
	}
	// end inline asm
	// begin inline asm
	{	
fma.rn.f64 %fd8527, %fd8528, %fd8529 , %fd8527;
	fma.rn.f64 %fd8527, %fd8528, %fd8529 , %fd8527;
	fma.rn.f64 %fd8527, %fd8528, %fd8529 , %fd8527;
	fma.rn.f64 %fd8527, %fd8528, %fd8529 , %fd8527;
	}
	// end inline asm
	// begin inline asm
	{	
fma.rn.f64 %fd8527, %fd8528, %fd8529 , %fd8527;
	fma.rn.f64 %fd8527, %fd8528, %fd8529 , %fd8527;
	fma.rn.f64 %fd8527, %fd8528, %fd8529 , %fd8527;
	fma.rn.f64 %fd8527, %fd8528, %fd8529 , %fd8527;
	}
	// end inline asm
	// begin inline asm
	{	
fma.rn.f64 %fd8527, %fd8528, %fd8529 , %fd8527;
	fma.rn.f64 %fd8527, %fd8528, %fd8529 , %fd8527;
	fma.rn.f64 %fd8527, %fd8528, %fd8529 , %fd8527;
	fma.rn.f64 %fd8527, %fd8528, %fd8529 , %fd8527;
	}
	// end inline asm
	// begin inline asm
	{	
fma.rn.f64 %fd8527, %fd8528, %fd8529 , %fd8527;
	fma.rn.f64 %fd8527, %fd8528, %fd8529 , %fd8527;
	fma.rn.f64 %fd8527, %fd8528, %fd8529 , %fd8527;
	fma.rn.f64 %fd8527, %fd8528, %fd8529 , %fd8527;
	}
	// end inline asm
	// begin inline asm
	{	
fma.rn.f64 %fd8527, %fd8528, %fd8529 , %fd8527;
	fma.rn.f64 %fd8527, %fd8528, %fd8529 , %fd8527;
	fma.rn.f64 %fd8527, %fd8528, %fd8529 , %fd8527;
	fma.rn.f64 %fd8527, %fd8528, %fd8529 , %fd8527;
	}
	// end inline asm
	// begin inline asm
	{	
fma.rn.f64 %fd8527, %fd8528, %fd8529 , %fd8527;
	fma.rn.f64 %fd8527, %fd8528, %fd8529 , %fd8527;
	fma.rn.f64 %fd8527, %fd8528, %fd8529 , %fd8527;
	fma.rn.f64 %fd8527, %fd8528, %fd8529 , %fd8527;
	}
	// end inline asm
	// begin inline asm
	{	
fma.rn.f64 %fd8527, %fd8528, %fd8529 , %fd8527;
	fma.rn.f64 %fd8527, %fd8528, %fd8529 , %fd8527;
	fma.rn.f64 %fd8527, %fd8528, %fd8529 , %fd8527;
	fma.rn.f64 %fd8527, %fd8528, %fd8529 , %fd8527;
	}
	// end inline asm
	// begin inline asm
	{	
fma.rn.f64 %fd8527, %fd8528, %fd8529 , %fd8527;
	fma.rn.f64 %fd8527, %fd8528, %fd8529 , %fd8527;
	fma.rn.f64 %fd8527, %fd8528, %fd8529 , %fd8527;
	fma.rn.f64 %fd8527, %fd8528, %fd8529 , %fd8527;
	}
	// end inline asm
	// begin inline asm
	{	
fma.rn.f64 %fd8527, %fd8528, %fd8529 , %fd8527;
	fma.rn.f64 %fd8527, %fd8528, %fd8529 , %fd8527;
	fma.rn.f64 %fd8527, %fd8528, %fd8529 , %fd8527;
	fma.rn.f64 %fd8527, %fd8528, %fd8529 , %fd8527;
	}
	// end inline asm
	// begin inline asm
	{	
fma.rn.f64 %fd8527, %fd8528, %fd8529 , %fd8527;
	fma.rn.f64 %fd8527, %fd8528, %fd8529 , %fd8527;
	fma.rn.f64 %fd8527, %fd8528, %fd8529 , %fd8527;
	fma.rn.f64 %fd8527, %fd8528, %fd8529 , %fd8527;
	}
	// end inline asm
	// begin inline asm
	{	
fma.rn.f64 %fd8527, %fd8528, %fd8529 , %fd8527;
	fma.rn.f64 %fd8527, %fd8528, %fd8529 , %fd8527;
	fma.rn.f64 %fd8527, %fd8528, %fd8529 , %fd8527;
	fma.rn.f64 %fd8527, %fd8528, %fd8529 , %fd8527;
	}
	// end inline asm
	// begin inline asm
	{	
fma.rn.f64 %fd8527, %fd8528, %fd8529 , %fd8527;
	fma.rn.f64 %fd8527, %fd8528, %fd8529 , %fd8527;
	fma.rn.f64 %fd8527, %fd8528, %fd8529 , %fd8527;
	fma.rn.f64 %fd8527, %fd8528, %fd8529 , %fd8527;
	}
	// end inline asm
	// begin inline asm
	{	
fma.rn.f64 %fd8527, %fd8528, %fd8529 , %fd8527;
	fma.rn.f64 %fd8527, %fd8528, %fd8529 , %fd8527;
	fma.rn.f64 %fd8527, %fd8528, %fd8529 , %fd8527;
	fma.rn.f64 %fd8527, %fd8528, %fd8529 , %fd8527;
	}
	// end inline asm
	// begin inline asm
	{	
fma.rn.f64 %fd8527, %fd8528, %fd8529 , %fd8527;
	fma.rn.f64 %fd8527, %fd8528, %fd8529 , %fd8527;
	fma.rn.f64 %fd8527, %fd8528, %fd8529 , %fd8527;
	fma.rn.f64 %fd8527, %fd8528, %fd8529 , %fd8527;
	}
	// end inline asm
	// begin inline asm
	{	
fma.rn.f64 %fd8527, %fd8528, %fd8529 , %fd8527;
	fma.rn.f64 %fd8527, %fd8528, %fd8529 , %fd8527;
	fma.rn.f64 %fd8527, %fd8528, %fd8529 , %fd8527;
	fma.rn.f64 %fd8527, %fd8528, %fd8529 , %fd8527;
	}
	// end inline asm
	// begin inline asm
	{	
fma.rn.f64 %fd8527, %fd8528, %fd8529 , %fd8527;
	fma.rn.f64 %fd8527, %fd8528, %fd8529 , %fd8527;
	fma.rn.f64 %fd8527, %fd8528, %fd8529 , %fd8527;
	fma.rn.f64 %fd8527, %fd8528, %fd8529 , %fd8527;
	}
	// end inline asm
	// begin inline asm
	{	
fma.rn.f64 %fd8527, %fd8528, %fd8529 , %fd8527;
	fma.rn.f64 %fd8527, %fd8528, %fd8529 , %fd8527;
	fma.rn.f64 %fd8527, %fd8528, %fd8529 , %fd8527;
	fma.rn.f64 %fd8527, %fd8528, %fd8529 , %fd8527;
	}
	// end inline asm
	// begin inline asm
	{	
fma.rn.f64 %fd8527, %fd8528, %fd8529 , %fd8527;
	fma.rn.f64 %fd8527, %fd8528, %fd8529 , %fd8527;
	fma.rn.f64 %fd8527, %fd8528, %fd8529 , %fd8527;
	fma.rn.f64 %fd8527, %fd8528, %fd8529 , %fd8527;
	}
	// end inline asm
	// begin inline asm
	{	
fma.rn.f64 %fd8527, %fd8528, %fd8529 , %fd8527;
	fma.rn.f64 %fd8527, %fd8528, %fd8529 , %fd8527;
	fma.rn.f64 %fd8527, %fd8528, %fd8529 , %fd8527;
	fma.rn.f64 %fd8527, %fd8528, %fd8529 , %fd8527;
	}
	// end inline asm
	// begin inline asm
	{	
fma.rn.f64 %fd8527, %fd8528, %fd8529 , %fd8527;
	fma.rn.f64 %fd8527, %fd8528, %fd8529 , %fd8527;
	fma.rn.f64 %fd8527, %fd8528, %fd8529 , %fd8527;
	fma.rn.f64 %fd8527, %fd8528, %fd8529 , %fd8527;
	}
	// end inline asm
	// begin inline asm
	{	
fma.rn.f64 %fd8527, %fd8528, %fd8529 , %fd8527;
	fma.rn.f64 %fd8527, %fd8528, %fd8529 , %fd8527;
	fma.rn.f64 %fd8527, %fd8528, %fd8529 , %fd8527;
	fma.rn.f64 %fd8527, %fd8528, %fd8529 , %fd8527;
	}
	// end inline asm
	// begin inline asm
	{	
fma.rn.f64 %fd8527, %fd8528, %fd8529 , %fd8527;
	fma.rn.f64 %fd8527, %fd8528, %fd8529 , %fd8527;
	fma.rn.f64 %fd8527, %fd8528, %fd8529 , %fd8527;
	fma.rn.f64 %fd8527, %fd8528, %fd8529 , %fd8527;
	}
	// end inline asm
	// begin inline asm
	{	
fma.rn.f64 %fd8527, %fd8528, %fd8529 , %fd8527;
	fma.rn.f64 %fd8527, %fd8528, %fd8529 , %fd8527;
	fma.rn.f64 %fd8527, %fd8528, %fd8529 , %fd8527;
	fma.rn.f64 %fd8527, %fd8528, %fd8529 , %fd8527;
	}
	// end inline asm
	// begin inline asm
	{	
fma.rn.f64 %fd8527, %fd8528, %fd8529 , %fd8527;
	fma.rn.f64 %fd8527, %fd8528, %fd8529 , %fd8527;
	fma.rn.f64 %fd8527, %fd8528, %fd8529 , %fd8527;
	fma.rn.f64 %fd8527, %fd8528, %fd8529 , %fd8527;
	}
	// end inline asm
	// begin inline asm
	{	
fma.rn.f64 %fd8527, %fd8528, %fd8529 , %fd8527;
	fma.rn.f64 %fd8527, %fd8528, %fd8529 , %fd8527;
	fma.rn.f64 %fd8527, %fd8528, %fd8529 , %fd8527;
	fma.rn.f64 %fd8527, %fd8528, %fd8529 , %fd8527;
	}
	// end inline asm
	// begin inline asm
	{	
fma.rn.f64 %fd8527, %fd8528, %fd8529 , %fd8527;
	fma.rn.f64 %fd8527, %fd8528, %fd8529 , %fd8527;
	fma.rn.f64 %fd8527, %fd8528, %fd8529 , %fd8527;
	fma.rn.f64 %fd8527, %fd8528, %fd8529 , %fd8527;
	}
	// end inline asm
	// begin inline asm
	{	
fma.rn.f64 %fd8527, %fd8528, %fd8529 , %fd8527;
	fma.rn.f64 %fd8527, %fd8528, %fd8529 , %fd8527;
	fma.rn.f64 %fd8527, %fd8528, %fd8529 , %fd8527;
	fma.rn.f64 %fd8527, %fd8528, %fd8529 , %fd8527;
	}
	// end inline asm
	// begin inline asm
	{	
fma.rn.f64 %fd8527, %fd8528, %fd8529 , %fd8527;
	fma.rn.f64 %fd8527, %fd8528, %fd8529 , %fd8527;
	fma.rn.f64 %fd8527, %fd8528, %fd8529 , %fd8527;
	fma.rn.f64 %fd8527, %fd8528, %fd8529 , %fd8527;
	}
	// end inline asm
	// begin inline asm
	{	
fma.rn.f64 %fd8527, %fd8528, %fd8529 , %fd8527;
	fma.rn.f64 %fd8527, %fd8528, %fd8529 , %fd8527;
	fma.rn.f64 %fd8527, %fd8528, %fd8529 , %fd8527;
	fma.rn.f64 %fd8527, %fd8528, %fd8529 , %fd8527;
	}
	// end inline asm
	// begin inline asm
	{	
fma.rn.f64 %fd8527, %fd8528, %fd8529 , %fd8527;
	fma.rn.f64 %fd8527, %fd8528, %fd8529 , %fd8527;
	fma.rn.f64 %fd8527, %fd8528, %fd8529 , %fd8527;
	fma.rn.f64 %fd8527, %fd8528, %fd8529 , %fd8527;
	}
	// end inline asm
	// begin inline asm
	{	
fma.rn.f64 %fd8527, %fd8528, %fd8529 , %fd8527;
	fma.rn.f64 %fd8527, %fd8528, %fd8529 , %fd8527;
	fma.rn.f64 %fd8527, %fd8528, %fd8529 , %fd8527;
	fma.rn.f64 %fd8527, %fd8528, %fd8529 , %fd8527;
	}
	// end inline asm
	// begin inline asm
	{	
fma.rn.f64 %fd8527, %fd8528, %fd8529 , %fd8527;
	fma.rn.f64 %fd8527, %fd8528, %fd8529 , %fd8527;
	fma.rn.f64 %fd8527, %fd8528, %fd8529 , %fd8527;
	fma.rn.f64 %fd8527, %fd8528, %fd8529 , %fd8527;
	}
	// end inline asm
	// begin inline asm
	{	
fma.rn.f64 %fd8527, %fd8528, %fd8529 , %fd8527;
	fma.rn.f64 %fd8527, %fd8528, %fd8529 , %fd8527;
	fma.rn.f64 %fd8527, %fd8528, %fd8529 , %fd8527;
	fma.rn.f64 %fd8527, %fd8528, %fd8529 , %fd8527;
	}
	// end inline asm
	// begin inline asm
	{	
fma.rn.f64 %fd8527, %fd8528, %fd8529 , %fd8527;
	fma.rn.f64 %fd8527, %fd8528, %fd8529 , %fd8527;
	fma.rn.f64 %fd8527, %fd8528, %fd8529 , %fd8527;
	fma.rn.f64 %fd8527, %fd8528, %fd8529 , %fd8527;
	}
	// end inline asm
	// begin inline asm
	{	
fma.rn.f64 %fd8527, %fd8528, %fd8529 , %fd8527;
	fma.rn.f64 %fd8527, %fd8528, %fd8529 , %fd8527;
	fma.rn.f64 %fd8527, %fd8528, %fd8529 , %fd8527;
	fma.rn.f64 %fd8527, %fd8528, %fd8529 , %fd8527;
	}
	// end inline asm
	// begin inline asm
	{	
fma.rn.f64 %fd8527, %fd8528, %fd8529 , %fd8527;
	fma.rn.f64 %fd8527, %fd8528, %fd8529 , %fd8527;
	fma.rn.f64 %fd8527, %fd8528, %fd8529 , %fd8527;
	fma.rn.f64 %fd8527, %fd8528, %fd8529 , %fd8527;
	}
	// end inline asm
	// begin inline asm
	{	
fma.rn.f64 %fd8527, %fd8528, %fd8529 , %fd8527;
	fma.rn.f64 %fd8527, %fd8528, %fd8529 , %fd8527;
	fma.rn.f64 %fd8527, %fd8528, %fd8529 , %fd8527;
	fma.rn.f64 %fd8527, %fd8528, %fd8529 , %fd8527;
	}
	// end inline asm
	// begin inline asm
	{	
fma.rn.f64 %fd8527, %fd8528, %fd8529 , %fd8527;
	fma.rn.f64 %fd8527, %fd8528, %fd8529 , %fd8527;
	fma.rn.f64 %fd8527, %fd8528, %fd8529 , %fd8527;
	fma.rn.f64 %fd8527, %fd8528, %fd8529 , %fd8527;
	}
	// end inline asm
	// begin inline asm
	{	
fma.rn.f64 %fd8527, %fd8528, %fd8529 , %fd8527;
	fma.rn.f64 %fd8527, %fd8528, %fd8529 , %fd8527;
	fma.rn.f64 %fd8527, %fd8528, %fd8529 , %fd8527;
	fma.rn.f64 %fd8527, %fd8528, %fd8529 , %fd8527;
	}
	// end inline asm
	// begin inline asm
	{	
fma.rn.f64 %fd8527, %fd8528, %fd8529 , %fd8527;
	fma.rn.f64 %fd8527, %fd8528, %fd8529 , %fd8527;
	fma.rn.f64 %fd8527, %fd8528, %fd8529 , %fd8527;
	fma.rn.f64 %fd8527, %fd8528, %fd8529 , %fd8527;
	}
	// end inline asm
	// begin inline asm
	{	
fma.rn.f64 %fd8527, %fd8528, %fd8529 , %fd8527;
	fma.rn.f64 %fd8527, %fd8528, %fd8529 , %fd8527;
	fma.rn.f64 %fd8527, %fd8528, %fd8529 , %fd8527;
	fma.rn.f64 %fd8527, %fd8528, %fd8529 , %fd8527;
	}
	// end inline asm
	// begin inline asm
	{	
fma.rn.f64 %fd8527, %fd8528, %fd8529 , %fd8527;
	fma.rn.f64 %fd8527, %fd8528, %fd8529 , %fd8527;
	fma.rn.f64 %fd8527, %fd8528, %fd8529 , %fd8527;
	fma.rn.f64 %fd8527, %fd8528, %fd8529 , %fd8527;
	}
	// end inline asm
	// begin inline asm
	{	
fma.rn.f64 %fd8527, %fd8528, %fd8529 , %fd8527;
	fma.rn.f64 %fd8527, %fd8528, %fd8529 , %fd8527;
	fma.rn.f64 %fd8527, %fd8528, %fd8529 , %fd8527;
	fma.rn.f64 %fd8527, %fd8528, %fd8529 , %fd8527;
	}
	// end inline asm
	// begin inline asm
	{	
fma.rn.f64 %fd8527, %fd8528, %fd8529 , %fd8527;
	fma.rn.f64 %fd8527, %fd8528, %fd8529 , %fd8527;
	fma.rn.f64 %fd8527, %fd8528, %fd8529 , %fd8527;
	fma.rn.f64 %fd8527, %fd8528, %fd8529 , %fd8527;
	}
	// end inline asm
	// begin inline asm
	{	
fma.rn.f64 %fd8527, %fd8528, %fd8529 , %fd8527;
	fma.rn.f64 %fd8527, %fd8528, %fd8529 , %fd8527;
	fma.rn.f64 %fd8527, %fd8528, %fd8529 , %fd8527;
	fma.rn.f64 %fd8527, %fd8528, %fd8529 , %fd8527;
	}
	// end inline asm
	// begin inline asm
	{	
fma.rn.f64 %fd8527, %fd8528, %fd8529 , %fd8527;
	fma.rn.f64 %fd8527, %fd8528, %fd8529 , %fd8527;
	fma.rn.f64 %fd8527, %fd8528, %fd8529 , %fd8527;
	fma.rn.f64 %fd8527, %fd8528, %fd8529 , %fd8527;
	}
	// end inline asm
	// begin inline asm
	{	
fma.rn.f64 %fd8527, %fd8528, %fd8529 , %fd8527;
	fma.rn.f64 %fd8527, %fd8528, %fd8529 , %fd8527;
	fma.rn.f64 %fd8527, %fd8528, %fd8529 , %fd8527;
	fma.rn.f64 %fd8527, %fd8528, %fd8529 , %fd8527;
	}
	// end inline asm
	// begin inline asm
	{	
fma.rn.f64 %fd8527, %fd8528, %fd8529 , %fd8527;
	fma.rn.f64 %fd8527, %fd8528, %fd8529 , %fd8527;
	fma.rn.f64 %fd8527, %fd8528, %fd8529 , %fd8527;
	fma.rn.f64 %fd8527, %fd8528, %fd8529 , %fd8527;
	}
	// end inline asm
	// begin inline asm
	{	
fma.rn.f64 %fd8527, %fd8528, %fd8529 , %fd8527;
	fma.rn.f64 %fd8527, %fd8528, %fd8529 , %fd8527;
	fma.rn.f64 %fd8527, %fd8528, %fd8529 , %fd8527;
	fma.rn.f64 %fd8527, %fd8528, %fd8529 , %fd8527;
	}
	// end inline asm
	// begin inline asm
	{	
fma.rn.f64 %fd8527, %fd8528, %fd8529 , %fd8527;
	fma.rn.f64 %fd8527, %fd8528, %fd8529 , %fd8527;
	fma.rn.f64 %fd8527, %fd8528, %fd8529 , %fd8527;
	fma.rn.f64 %fd8527, %fd8528, %fd8529 , %fd8527;
	}
	// end inline asm
	// begin inline asm
	{	
fma.rn.f64 %fd8527, %fd8528, %fd8529 , %fd8527;
	fma.rn.f64 %fd8527, %fd8528, %fd8529 , %fd8527;
	fma.rn.f64 %fd8527, %fd8528, %fd8529 , %fd8527;
	fma.rn.f64 %fd8527, %fd8528, %fd8529 , %fd8527;
	}
	// end inline asm
	// begin inline asm
	{	
fma.rn.f64 %fd8527, %fd8528, %fd8529 , %fd8527;
	fma.rn.f64 %fd8527, %fd8528, %fd8529 , %fd8527;
	fma.rn.f64 %fd8527, %fd8528, %fd8529 , %fd8527;
	fma.rn.f64 %fd8527, %fd8528, %fd8529 , %fd8527;
	}
	// end inline asm
	// begin inline asm
	{	
fma.rn.f64 %fd8527, %fd8528, %fd8529 , %fd8527;
	fma.rn.f64 %fd8527, %fd8528, %fd8529 , %fd8527;
	fma.rn.f64 %fd8527, %fd8528, %fd8529 , %fd8527;
	fma.rn.f64 %fd8527, %fd8528, %fd8529 , %fd8527;
	}
	// end inline asm
	// begin inline asm
	{	
fma.rn.f64 %fd8527, %fd8528, %fd8529 , %fd8527;
	fma.rn.f64 %fd8527, %fd8528, %fd8529 , %fd8527;
	fma.rn.f64 %fd8527, %fd8528, %fd8529 , %fd8527;
	fma.rn.f64 %fd8527, %fd8528, %fd8529 , %fd8527;
	}
	// end inline asm
	// begin inline asm
	{	
fma.rn.f64 %fd8527, %fd8528, %fd8529 , %fd8527;
	fma.rn.f64 %fd8527, %fd8528, %fd8529 , %fd8527;
	fma.rn.f64 %fd8527, %fd8528, %fd8529 , %fd8527;
	fma.rn.f64 %fd8527, %fd8528, %fd8529 , %fd8527;
	}
	// end inline asm
	// begin inline asm
	{	
fma.rn.f64 %fd8527, %fd8528, %fd8529 , %fd8527;
	fma.rn.f64 %fd8527, %fd8528, %fd8529 , %fd8527;
	fma.rn.f64 %fd8527, %fd8528, %fd8529 , %fd8527;
	fma.rn.f64 %fd8527, %fd8528, %fd8529 , %fd8527;
	}
	// end inline asm
	// begin inline asm
	{	
fma.rn.f64 %fd8527, %fd8528, %fd8529 , %fd8527;
	fma.rn.f64 %fd8527, %fd8528, %fd8529 , %fd8527;
	fma.rn.f64 %fd8527, %fd8528, %fd8529 , %fd8527;
	fma.rn.f64 %fd8527, %fd8528, %fd8529 , %fd8527;
	}
	// end inline asm
	// begin inline asm
	{	
fma.rn.f64 %fd8527, %fd8528, %fd8529 , %fd8527;
	fma.rn.f64 %fd8527, %fd8528, %fd8529 , %fd8527;
	fma.rn.f64 %fd8527, %fd8528, %fd8529 , %fd8527;
	fma.rn.f64 %fd8527, %fd8528, %fd8529 , %fd8527;
	}
	// end inline asm
	// begin inline asm
	{	
fma.rn.f64 %fd8527, %fd8528, %fd8529 , %fd8527;
	fma.rn.f64 %fd8527, %fd8528, %fd8529 , %fd8527;
	fma.rn.f64 %fd8527, %fd8528, %fd8529 , %fd8527;
	fma.rn.f64 %fd8527, %fd8528, %fd8529 , %fd8527;
	}
	// end inline asm
	// begin inline asm
	{	
fma.rn.f64 %fd8527, %fd8528, %fd8529 , %fd8527;
	fma.rn.f64 %fd8527, %fd8528, %fd8529 , %fd8527;
	fma.rn.f64 %fd8527, %fd8528, %fd8529 , %fd8527;
	fma.rn.f64 %fd8527, %fd8528, %fd8529 , %fd8527;
	}
	// end inline asm
	// begin inline asm
	{	
fma.rn.f64 %fd8527, %fd8528, %fd8529 , %fd8527;
	fma.rn.f64 %fd8527, %fd8528, %fd8529 , %fd8527;
	fma.rn.f64 %fd8527, %fd8528, %fd8529 , %fd8527;
	fma.rn.f64 %fd8527, %fd8528, %fd8529 , %fd8527;
	}
	// end inline asm
	// begin inline asm
	{	
fma.rn.f64 %fd8527, %fd8528, %fd8529 , %fd8527;
	fma.rn.f64 %fd8527, %fd8528, %fd8529 , %fd8527;
	fma.rn.f64 %fd8527, %fd8528, %fd8529 , %fd8527;
	fma.rn.f64 %fd8527, %fd8528, %fd8529 , %fd8527;
	}
	// end inline asm
	// begin inline asm
	{	
fma.rn.f64 %fd8527, %fd8528, %fd8529 , %fd8527;
	fma.rn.f64 %fd8527, %fd8528, %fd8529 , %fd8527;
	fma.rn.f64 %fd8527, %fd8528, %fd8529 , %fd8527;
	fma.rn.f64 %fd8527, %fd8528, %fd8529 , %fd8527;
	}
	// end inline asm
	// begin inline asm
	{	
fma.rn.f64 %fd8527, %fd8528, %fd8529 , %fd8527;
	fma.rn.f64 %fd8527, %fd8528, %fd8529 , %fd8527;
	fma.rn.f64 %fd8527, %fd8528, %fd8529 , %fd8527;
	fma.rn.f64 %fd8527, %fd8528, %fd8529 , %fd8527;
	}
	// end inline asm
	// begin inline asm
	{	
fma.rn.f64 %fd8527, %fd8528, %fd8529 , %fd8527;
	fma.rn.f64 %fd8527, %fd8528, %fd8529 , %fd8527;
	fma.rn.f64 %fd8527, %fd8528, %fd8529 , %fd8527;
	fma.rn.f64 %fd8527, %fd8528, %fd8529 , %fd8527;
	}
	// end inline asm
	// begin inline asm
	{	
fma.rn.f64 %fd8527, %fd8528, %fd8529 , %fd8527;
	fma.rn.f64 %fd8527, %fd8528, %fd8529 , %fd8527;
	fma.rn.f64 %fd8527, %fd8528, %fd8529 , %fd8527;
	fma.rn.f64 %fd8527, %fd8528, %fd8529 , %fd8527;
	}
	// end inline asm
	// begin inline asm
	{	
fma.rn.f64 %fd8527, %fd8528, %fd8529 , %fd8527;
	fma.rn.f64 %fd8527, %fd8528, %fd8529 , %fd8527;
	fma.rn.f64 %fd8527, %fd8528, %fd8529 , %fd8527;
	fma.rn.f64 %fd8527, %fd8528, %fd8529 , %fd8527;
	}
	// end inline asm
	// begin inline asm
	{	
fma.rn.f64 %fd8527, %fd8528, %fd8529 , %fd8527;
	fma.rn.f64 %fd8527, %fd8528, %fd8529 , %fd8527;
	fma.rn.f64 %fd8527, %fd8528, %fd8529 , %fd8527;
	fma.rn.f64 %fd8527, %fd8528, %fd8529 , %fd8527;
	}
	// end inline asm
	// begin inline asm
	{	
fma.rn.f64 %fd8527, %fd8528, %fd8529 , %fd8527;
	fma.rn.f64 %fd8527, %fd8528, %fd8529 , %fd8527;
	fma.rn.f64 %fd8527, %fd8528, %fd8529 , %fd8527;
	fma.rn.f64 %fd8527, %fd8528, %fd8529 , %fd8527;
	}
	// end inline asm
	// begin inline asm
	{	
fma.rn.f64 %fd8527, %fd8528, %fd8529 , %fd8527;
	fma.rn.f64 %fd8527, %fd8528, %fd8529 , %fd8527;
	fma.rn.f64 %fd8527, %fd8528, %fd8529 , %fd8527;
	fma.rn.f64 %fd8527, %fd8528, %fd8529 , %fd8527;
	}
	// end inline asm
	// begin inline asm
	{	
fma.rn.f64 %fd8527, %fd8528, %fd8529 , %fd8527;
	fma.rn.f64 %fd8527, %fd8528, %fd8529 , %fd8527;
	fma.rn.f64 %fd8527, %fd8528, %fd8529 , %fd8527;
	fma.rn.f64 %fd8527, %fd8528, %fd8529 , %fd8527;
	}
	// end inline asm
	// begin inline asm
	{	
fma.rn.f64 %fd8527, %fd8528, %fd8529 , %fd8527;
	fma.rn.f64 %fd8527, %fd8528, %fd8529 , %fd8527;
	fma.rn.f64 %fd8527, %fd8528, %fd8529 , %fd8527;
	fma.rn.f64 %fd8527, %fd8528, %fd8529 , %fd8527;
	}
	// end inline asm
	// begin inline asm
	{	
fma.rn.f64 %fd8527, %fd8528, %fd8529 , %fd8527;
	fma.rn.f64 %fd8527, %fd8528, %fd8529 , %fd8527;
	fma.rn.f64 %fd8527, %fd8528, %fd8529 , %fd8527;
	fma.rn.f64 %fd8527, %fd8528, %fd8529 , %fd8527;
	}
	// end inline asm
	// begin inline asm
	{	
fma.rn.f64 %fd8527, %fd8528, %fd8529 , %fd8527;
	fma.rn.f64 %fd8527, %fd8528, %fd8529 , %fd8527;
	fma.rn.f64 %fd8527, %fd8528, %fd8529 , %fd8527;
	fma.rn.f64 %fd8527, %fd8528, %fd8529 , %fd8527;
	}
	// end inline asm
	// begin inline asm
	{	
fma.rn.f64 %fd8527, %fd8528, %fd8529 , %fd8527;
	fma.rn.f64 %fd8527, %fd8528, %fd8529 , %fd8527;
	fma.rn.f64 %fd8527, %fd8528, %fd8529 , %fd8527;
	fma.rn.f64 %fd8527, %fd8528, %fd8529 , %fd8527;
	}
	// end inline asm
	// begin inline asm
	{	
fma.rn.f64 %fd8527, %fd8528, %fd8529 , %fd8527;
	fma.rn.f64 %fd8527, %fd8528, %fd8529 , %fd8527;
	fma.rn.f64 %fd8527, %fd8528, %fd8529 , %fd8527;
	fma.rn.f64 %fd8527, %fd8528, %fd8529 , %fd8527;
	}
	// end inline asm
	// begin inline asm
	{	
fma.rn.f64 %fd8527, %fd8528, %fd8529 , %fd8527;
	fma.rn.f64 %fd8527, %fd8528, %fd8529 , %fd8527;
	fma.rn.f64 %fd8527, %fd8528, %fd8529 , %fd8527;
	fma.rn.f64 %fd8527, %fd8528, %fd8529 , %fd8527;
	}
	// end inline asm
	// begin inline asm
	{	
fma.rn.f64 %fd8527, %fd8528, %fd8529 , %fd8527;
	fma.rn.f64 %fd8527, %fd8528, %fd8529 , %fd8527;
	fma.rn.f64 %fd8527, %fd8528, %fd8529 , %fd8527;
	fma.rn.f64 %fd8527, %fd8528, %fd8529 , %fd8527;
	}
	// end inline asm
	// begin inline asm
	{	
fma.rn.f64 %fd8527, %fd8528, %fd8529 , %fd8527;
	fma.rn.f64 %fd8527, %fd8528, %fd8529 , %fd8527;
	fma.rn.f64 %fd8527, %fd8528, %fd8529 , %fd8527;
	fma.rn.f64 %fd8527, %fd8528, %fd8529 , %fd8527;
	}
	// end inline asm
	// begin inline asm
	{	
fma.rn.f64 %fd8527, %fd8528, %fd8529 , %fd8527;
	fma.rn.f64 %fd8527, %fd8528, %fd8529 , %fd8527;
	fma.rn.f64 %fd8527, %fd8528, %fd8529 , %fd8527;
	fma.rn.f64 %fd8527, %fd8528, %fd8529 , %fd8527;
	}
	// end inline asm
	// begin inline asm
	{	
fma.rn.f64 %fd8527, %fd8528, %fd8529 , %fd8527;
	fma.rn.f64 %fd8527, %fd8528, %fd8529 , %fd8527;
	fma.rn.f64 %fd8527, %fd8528, %fd8529 , %fd8527;
	fma.rn.f64 %fd8527, %fd8528, %fd8529 , %fd8527;
	}
	// end inline asm
	// begin inline asm
	{	
fma.rn.f64 %fd8527, %fd8528, %fd8529 , %fd8527;
	fma.rn.f64 %fd8527, %fd8528, %fd8529 , %fd8527;
	fma.rn.f64 %fd8527, %fd8528, %fd8529 , %fd8527;
	fma.rn.f64 %fd8527, %fd8528, %fd8529 , %fd8527;
	}
	// end inline asm
	// begin inline asm
	{	
fma.rn.f64 %fd8527, %fd8528, %fd8529 , %fd8527;
	fma.rn.f64 %fd8527, %fd8528, %fd8529 , %fd8527;
	fma.rn.f64 %fd8527, %fd8528, %fd8529 , %fd8527;
	fma.rn.f64 %fd8527, %fd8528, %fd8529 , %fd8527;
	}
	// end inline asm
	// begin inline asm
	{	
fma.rn.f64 %fd8527, %fd8528, %fd8529 , %fd8527;
	fma.rn.f64 %fd8527, %fd8528, %fd8529 , %fd8527;
	fma.rn.f64 %fd8527, %fd8528, %fd8529 , %fd8527;
	fma.rn.f64 %fd8527, %fd8528, %fd8529 , %fd8527;
	}
	// end inline asm
	// begin inline asm
	{	
fma.rn.f64 %fd8527, %fd8528, %fd8529 , %fd8527;
	fma.rn.f64 %fd8527, %fd8528, %fd8529 , %fd8527;
	fma.rn.f64 %fd8527, %fd8528, %fd8529 , %fd8527;
	fma.rn.f64 %fd8527, %fd8528, %fd8529 , %fd8527;
	}
	// end inline asm
	// begin inline asm
	{	
fma.rn.f64 %fd8527, %fd8528, %fd8529 , %fd8527;
	fma.rn.f64 %fd8527, %fd8528, %fd8529 , %fd8527;
	fma.rn.f64 %fd8527, %fd8528, %fd8529 , %fd8527;
	fma.rn.f64 %fd8527, %fd8528, %fd8529 , %fd8527;
	}
	// end inline asm
	// begin inline asm
	{	
fma.rn.f64 %fd8527, %fd8528, %fd8529 , %fd8527;
	fma.rn.f64 %fd8527, %fd8528, %fd8529 , %fd8527;
	fma.rn.f64 %fd8527, %fd8528, %fd8529 , %fd8527;
	fma.rn.f64 %fd8527, %fd8528, %fd8529 , %fd8527;
	}
	// end inline asm
	// begin inline asm
	{	
fma.rn.f64 %fd8527, %fd8528, %fd8529 , %fd8527;
	fma.rn.f64 %fd8527, %fd8528, %fd8529 , %fd8527;
	fma.rn.f64 %fd8527, %fd8528, %fd8529 , %fd8527;
	fma.rn.f64 %fd8527, %fd8528, %fd8529 , %fd8527;
	}
	// end inline asm
	// begin inline asm
	{	
fma.rn.f64 %fd8527, %fd8528, %fd8529 , %fd8527;
	fma.rn.f64 %fd8527, %fd8528, %fd8529 , %fd8527;
	fma.rn.f64 %fd8527, %fd8528, %fd8529 , %fd8527;
	fma.rn.f64 %fd8527, %fd8528, %fd8529 , %fd8527;
	}
	// end inline asm
	// begin inline asm
	{	
fma.rn.f64 %fd8527, %fd8528, %fd8529 , %fd8527;
	fma.rn.f64 %fd8527, %fd8528, %fd8529 , %fd8527;
	fma.rn.f64 %fd8527, %fd8528, %fd8529 , %fd8527;
	fma.rn.f64 %fd8527, %fd8528, %fd8529 , %fd8527;
	}
	// end inline asm
	// begin inline asm
	{	
fma.rn.f64 %fd8527, %fd8528, %fd8529 , %fd8527;
	fma.rn.f64 %fd8527, %fd8528, %fd8529 , %fd8527;
	fma.rn.f64 %fd8527, %fd8528, %fd8529 , %fd8527;
	fma.rn.f64 %fd8527, %fd8528, %fd8529 , %fd8527;
	}
	// end inline asm
	// begin inline asm
	{	
fma.rn.f64 %fd8527, %fd8528, %fd8529 , %fd8527;
	fma.rn.f64 %fd8527, %fd8528, %fd8529 , %fd8527;
	fma.rn.f64 %fd8527, %fd8528, %fd8529 , %fd8527;
	fma.rn.f64 %fd8527, %fd8528, %fd8529 , %fd8527;
	}
	// end inline asm
	// begin inline asm
	{	
fma.rn.f64 %fd8527, %fd8528, %fd8529 , %fd8527;
	fma.rn.f64 %fd8527, %fd8528, %fd8529 , %fd8527;
	fma.rn.f64 %fd8527, %fd8528, %fd8529 , %fd8527;
	fma.rn.f64 %fd8527, %fd8528, %fd8529 , %fd8527;
	}
	// end inline asm
	// begin inline asm
	{	
fma.rn.f64 %fd8527, %fd8528, %fd8529 , %fd8527;
	fma.rn.f64 %fd8527, %fd8528, %fd8529 , %fd8527;
	fma.rn.f64 %fd8527, %fd8528, %fd8529 , %fd8527;
	fma.rn.f64 %fd8527, %fd8528, %fd8529 , %fd8527;
	}
	// end inline asm
	// begin inline asm
	{	
fma.rn.f64 %fd8527, %fd8528, %fd8529 , %fd8527;
	fma.rn.f64 %fd8527, %fd8528, %fd8529 , %fd8527;
	fma.rn.f64 %fd8527, %fd8528, %fd8529 , %fd8527;
	fma.rn.f64 %fd8527, %fd8528, %fd8529 , %fd8527;
	}
	// end inline asm
	// begin inline asm
	{	
fma.rn.f64 %fd8527, %fd8528, %fd8529 , %fd8527;
	fma.rn.f64 %fd8527, %fd8528, %fd8529 , %fd8527;
	fma.rn.f64 %fd8527, %fd8528, %fd8529 , %fd8527;
	fma.rn.f64 %fd8527, %fd8528, %fd8529 , %fd8527;
	}
	// end inline asm
	// begin inline asm
	{	
fma.rn.f64 %fd8527, %fd8528, %fd8529 , %fd8527;
	fma.rn.f64 %fd8527, %fd8528, %fd8529 , %fd8527;
	fma.rn.f64 %fd8527, %fd8528, %fd8529 , %fd8527;
	fma.rn.f64 %fd8527, %fd8528, %fd8529 , %fd8527;
	}
	// end inline asm
	// begin inline asm
	{	
fma.rn.f64 %fd8527, %fd8528, %fd8529 , %fd8527;
	fma.rn.f64 %fd8527, %fd8528, %fd8529 , %fd8527;
	fma.rn.f64 %fd8527, %fd8528, %fd8529 , %fd8527;
	fma.rn.f64 %fd8527, %fd8528, %fd8529 , %fd8527;
	}
	// end inline asm
	// begin inline asm
	{	
fma.rn.f64 %fd8527, %fd8528, %fd8529 , %fd8527;
	fma.rn.f64 %fd8527, %fd8528, %fd8529 , %fd8527;
	fma.rn.f64 %fd8527, %fd8528, %fd8529 , %fd8527;
	fma.rn.f64 %fd8527, %fd8528, %fd8529 , %fd8527;
	}
	// end inline asm
	// begin inline asm
	{	
fma.rn.f64 %fd8527, %fd8528, %fd8529 , %fd8527;
	fma.rn.f64 %fd8527, %fd8528, %fd8529 , %fd8527;
	fma.rn.f64 %fd8527, %fd8528, %fd8529 , %fd8527;
	fma.rn.f64 %fd8527, %fd8528, %fd8529 , %fd8527;
	}
	// end inline asm
	// begin inline asm
	{	
fma.rn.f64 %fd8527, %fd8528, %fd8529 , %fd8527;
	fma.rn.f64 %fd8527, %fd8528, %fd8529 , %fd8527;
	fma.rn.f64 %fd8527, %fd8528, %fd8529 , %fd8527;
	fma.rn.f64 %fd8527, %fd8528, %fd8529 , %fd8527;
	}
	// end inline asm
	// begin inline asm
	{	
fma.rn.f64 %fd8527, %fd8528, %fd8529 , %fd8527;
	fma.rn.f64 %fd8527, %fd8528, %fd8529 , %fd8527;
	fma.rn.f64 %fd8527, %fd8528, %fd8529 , %fd8527;
	fma.rn.f64 %fd8527, %fd8528, %fd8529 , %fd8527;
	}
	// end inline asm
	// begin inline asm
	{	
fma.rn.f64 %fd8527, %fd8528, %fd8529 , %fd8527;
	fma.rn.f64 %fd8527, %fd8528, %fd8529 , %fd8527;
	fma.rn.f64 %fd8527, %fd8528, %fd8529 , %fd8527;
	fma.rn.f64 %fd8527, %fd8528, %fd8529 , %fd8527;
	}
	// end inline asm
	// begin inline asm
	{	
fma.rn.f64 %fd8527, %fd8528, %fd8529 , %fd8527;
	fma.rn.f64 %fd8527, %fd8528, %fd8529 , %fd8527;
	fma.rn.f64 %fd8527, %fd8528, %fd8529 , %fd8527;
	fma.rn.f64 %fd8527, %fd8528, %fd8529 , %fd8527;
	}
	// end inline asm
	// begin inline asm
	{	
fma.rn.f64 %fd8527, %fd8528, %fd8529 , %fd8527;
	fma.rn.f64 %fd8527, %fd8528, %fd8529 , %fd8527;
	fma.rn.f64 %fd8527, %fd8528, %fd8529 , %fd8527;
	fma.rn.f64 %fd8527, %fd8528, %fd8529 , %fd8527;
	}
	// end inline asm
	// begin inline asm
	{	
fma.rn.f64 %fd8527, %fd8528, %fd8529 , %fd8527;
	fma.rn.f64 %fd8527, %fd8528, %fd8529 , %fd8527;
	fma.rn.f64 %fd8527, %fd8528, %fd8529 , %fd8527;
	fma.rn.f64 %fd8527, %fd8528, %fd8529 , %fd8527;
	}
	// end inline asm
	// begin inline asm
	{	
fma.rn.f64 %fd8527, %fd8528, %fd8529 , %fd8527;
	fma.rn.f64 %fd8527, %fd8528, %fd8529 , %fd8527;
	fma.rn.f64 %fd8527, %fd8528, %fd8529 , %fd8527;
	fma.rn.f64 %fd8527, %fd8528, %fd8529 , %fd8527;
	}
	// end inline asm
	// begin inline asm
	{	
fma.rn.f64 %fd8527, %fd8528, %fd8529 , %fd8527;
	fma.rn.f64 %fd8527, %fd8528, %fd8529 , %fd8527;
	fma.rn.f64 %fd8527, %fd8528, %fd8529 , %fd8527;
	fma.rn.f64 %fd8527, %fd8528, %fd8529 , %fd8527;
	}
	// end inline asm
	// begin inline asm
	{	
fma.rn.f64 %fd8527, %fd8528, %fd8529 , %fd8527;
	fma.rn.f64 %fd8527, %fd8528, %fd8529 , %fd8527;
	fma.rn.f64 %fd8527, %fd8528, %fd8529 , %fd8527;
	fma.rn.f64 %fd8527, %fd8528, %fd8529 , %fd8527;
	}
	// end inline asm
	// begin inline asm
	{	
fma.rn.f64 %fd8527, %fd8528, %fd8529 , %fd8527;
	fma.rn.f64 %fd8527, %fd8528, %fd8529 , %fd8527;
	fma.rn.f64 %fd8527, %fd8528, %fd8529 , %fd8527;
	fma.rn.f64 %fd8527, %fd8528, %fd8529 , %fd8527;
	}
	// end inline asm
	// begin inline asm
	{	
fma.rn.f64 %fd8527, %fd8528, %fd8529 , %fd8527;
	fma.rn.f64 %fd8527, %fd8528, %fd8529 , %fd8527;
	fma.rn.f64 %fd8527, %fd8528, %fd8529 , %fd8527;
	fma.rn.f64 %fd8527, %fd8528, %fd8529 , %fd8527;
	}
	// end inline asm
	// begin inline asm
	{	
fma.rn.f64 %fd8527, %fd8528, %fd8529 , %fd8527;
	fma.rn.f64 %fd8527, %fd8528, %fd8529 , %fd8527;
	fma.rn.f64 %fd8527, %fd8528, %fd8529 , %fd8527;
	fma.rn.f64 %fd8527, %fd8528, %fd8529 , %fd8527;
	}
	// end inline asm
	// begin inline asm
	{	
fma.rn.f64 %fd8527, %fd8528, %fd8529 , %fd8527;
	fma.rn.f64 %fd8527, %fd8528, %fd8529 , %fd8527;
	fma.rn.f64 %fd8527, %fd8528, %fd8529 , %fd8527;
	fma.rn.f64 %fd8527, %fd8528, %fd8529 , %fd8527;
	}
	// end inline asm
	// begin inline asm
	{	
fma.rn.f64 %fd8527, %fd8528, %fd8529 , %fd8527;
	fma.rn.f64 %fd8527, %fd8528, %fd8529 , %fd8527;
	fma.rn.f64 %fd8527, %fd8528, %fd8529 , %fd8527;
	fma.rn.f64 %fd8527, %fd8528, %fd8529 , %fd8527;
	}
	// end inline asm
	// begin inline asm
	{	
fma.rn.f64 %fd8527, %fd8528, %fd8529 , %fd8527;
	fma.rn.f64 %fd8527, %fd8528, %fd8529 , %fd8527;
	fma.rn.f64 %fd8527, %fd8528, %fd8529 , %fd8527;
	fma.rn.f64 %fd8527, %fd8528, %fd8529 , %fd8527;
	}
	// end inline asm
	// begin inline asm
	{	
fma.rn.f64 %fd8527, %fd8528, %fd8529 , %fd8527;
	fma.rn.f64 %fd8527, %fd8528, %fd8529 , %fd8527;
	fma.rn.f64 %fd8527, %fd8528, %fd8529 , %fd8527;
	fma.rn.f64 %fd8527, %fd8528, %fd8529 , %fd8527;
	}
	// end inline asm
	// begin inline asm
	{	
fma.rn.f64 %fd8527, %fd8528, %fd8529 , %fd8527;
	fma.rn.f64 %fd8527, %fd8528, %fd8529 , %fd8527;
	fma.rn.f64 %fd8527, %fd8528, %fd8529 , %fd8527;
	fma.rn.f64 %fd8527, %fd8528, %fd8529 , %fd8527;
	}
	// end inline asm
	// begin inline asm
	{	
fma.rn.f64 %fd8527, %fd8528, %fd8529 , %fd8527;
	fma.rn.f64 %fd8527, %fd8528, %fd8529 , %fd8527;
	fma.rn.f64 %fd8527, %fd8528, %fd8529 , %fd8527;
	fma.rn.f64 %fd8527, %fd8528, %fd8529 , %fd8527;
	}
	// end inline asm
	// begin inline asm
	{	
fma.rn.f64 %fd8527, %fd8528, %fd8529 , %fd8527;
	fma.rn.f64 %fd8527, %fd8528, %fd8529 , %fd8527;
	fma.rn.f64 %fd8527, %fd8528, %fd8529 , %fd8527;
	fma.rn.f64 %fd8527, %fd8528, %fd8529 , %fd8527;
	}
	// end inline asm
	// begin inline asm
	{	
fma.rn.f64 %fd8527, %fd8528, %fd8529 , %fd8527;
	fma.rn.f64 %fd8527, %fd8528, %fd8529 , %fd8527;
	fma.rn.f64 %fd8527, %fd8528, %fd8529 , %fd8527;
	fma.rn.f64 %fd8527, %fd8528, %fd8529 , %fd8527;
	}
	// end inline asm
	// begin inline asm
	{	
fma.rn.f64 %fd8527, %fd8528, %fd8529 , %fd8527;
	fma.rn.f64 %fd8527, %fd8528, %fd8529 , %fd8527;
	fma.rn.f64 %fd8527, %fd8528, %fd8529 , %fd8527;
	fma.rn.f64 %fd8527, %fd8528, %fd8529 , %fd8527;
	}
	// end inline asm
	// begin inline asm
	{	
fma.rn.f64 %fd8527, %fd8528, %fd8529 , %fd8527;
	fma.rn.f64 %fd8527, %fd8528, %fd8529 , %fd8527;
	fma.rn.f64 %fd8527, %fd8528, %fd8529 , %fd8527;
	fma.rn.f64 %fd8527, %fd8528, %fd8529 , %fd8527;
	}
	// end inline asm
	// begin inline asm
	{	
fma.rn.f64 %fd8527, %fd8528, %fd8529 , %fd8527;
	fma.rn.f64 %fd8527, %fd8528, %fd8529 , %fd8527;
	fma.rn.f64 %fd8527, %fd8528, %fd8529 , %fd8527;
	fma.rn.f64 %fd8527, %fd8528, %fd8529 , %fd8527;
	}
	// end inline asm
	// begin inline asm
	{	
fma.rn.f64 %fd8527, %fd8528, %fd8529 , %fd8527;
	fma.rn.f64 %fd8527, %fd8528, %fd8529 , %fd8527;
	fma.rn.f64 %fd8527, %fd8528, %fd8529 , %fd8527;
	fma.rn.f64 %fd8527, %fd8528, %fd8529 , %fd8527;
	}
	// end inline asm
	// begin inline asm
	{	
fma.rn.f64 %fd8527, %fd8528, %fd8529 , %fd8527;
	fma.rn.f64 %fd8527, %fd8528, %fd8529 , %fd8527;
	fma.rn.f64 %fd8527, %fd8528, %fd8529 , %fd8527;
	fma.rn.f64 %fd8527, %fd8528, %fd8529 , %fd8527;
	}
	// end inline asm
	// begin inline asm
	{	
fma.rn.f64 %fd8527, %fd8528, %fd8529 , %fd8527;
	fma.rn.f64 %fd8527, %fd8528, %fd8529 , %fd8527;
	fma.rn.f64 %fd8527, %fd8528, %fd8529 , %fd8527;
	fma.rn.f64 %fd8527, %fd8528, %fd8529 , %fd8527;
	}
	// end inline asm
	// begin inline asm
	{	
fma.rn.f64 %fd8527, %fd8528, %fd8529 , %fd8527;
	fma.rn.f64 %fd8527, %fd8528, %fd8529 , %fd8527;
	fma.rn.f64 %fd8527, %fd8528, %fd8529 , %fd8527;
	fma.rn.f64 %fd8527, %fd8528, %fd8529 , %fd8527;
	}
	// end inline asm
	// begin inline asm
	{	
fma.rn.f64 %fd8527, %fd8528, %fd8529 , %fd8527;
	fma.rn.f64 %fd8527, %fd8528, %fd8529 , %fd8527;
	fma.rn.f64 %fd8527, %fd8528, %fd8529 , %fd8527;
	fma.rn.f64 %fd8527, %fd8528, %fd8529 , %fd8527;
	}
	// end inline asm
	// begin inline asm
	{	
fma.rn.f64 %fd8527, %fd8528, %fd8529 , %fd8527;
	fma.rn.f64 %fd8527, %fd8528, %fd8529 , %fd8527;
	fma.rn.f64 %fd8527, %fd8528, %fd8529 , %fd8527;
	fma.rn.f64 %fd8527, %fd8528, %fd8529 , %fd8527;
	}
	// end inline asm
	// begin inline asm
	{	
fma.rn.f64 %fd8527, %fd8528, %fd8529 , %fd8527;
	fma.rn.f64 %fd8527, %fd8528, %fd8529 , %fd8527;
	fma.rn.f64 %fd8527, %fd8528, %fd8529 , %fd8527;
	fma.rn.f64 %fd8527, %fd8528, %fd8529 , %fd8527;
	}
	// end inline asm
	// begin inline asm
	{	
fma.rn.f64 %fd8527, %fd8528, %fd8529 , %fd8527;
	fma.rn.f64 %fd8527, %fd8528, %fd8529 , %fd8527;
	fma.rn.f64 %fd8527, %fd8528, %fd8529 , %fd8527;
	fma.rn.f64 %fd8527, %fd8528, %fd8529 , %fd8527;
	}
	// end inline asm
	// begin inline asm
	{	
fma.rn.f64 %fd8527, %fd8528, %fd8529 , %fd8527;
	fma.rn.f64 %fd8527, %fd8528, %fd8529 , %fd8527;
	fma.rn.f64 %fd8527, %fd8528, %fd8529 , %fd8527;
	fma.rn.f64 %fd8527, %fd8528, %fd8529 , %fd8527;
	}
	// end inline asm
	// begin inline asm
	{	
fma.rn.f64 %fd8527, %fd8528, %fd8529 , %fd8527;
	fma.rn.f64 %fd8527, %fd8528, %fd8529 , %fd8527;
	fma.rn.f64 %fd8527, %fd8528, %fd8529 , %fd8527;
	fma.rn.f64 %fd8527, %fd8528, %fd8529 , %fd8527;
	}
	// end inline asm
	// begin inline asm
	{	
fma.rn.f64 %fd8527, %fd8528, %fd8529 , %fd8527;
	fma.rn.f64 %fd8527, %fd8528, %fd8529 , %fd8527;
	fma.rn.f64 %fd8527, %fd8528, %fd8529 , %fd8527;
	fma.rn.f64 %fd8527, %fd8528, %fd8529 , %fd8527;
	}
	// end inline asm
	// begin inline asm
	{	
fma.rn.f64 %fd8527, %fd8528, %fd8529 , %fd8527;
	fma.rn.f64 %fd8527, %fd8528, %fd8529 , %fd8527;
	fma.rn.f64 %fd8527, %fd8528, %fd8529 , %fd8527;
	fma.rn.f64 %fd8527, %fd8528, %fd8529 , %fd8527;
	}
	// end inline asm
	// begin inline asm
	{	
fma.rn.f64 %fd8527, %fd8528, %fd8529 , %fd8527;
	fma.rn.f64 %fd8527, %fd8528, %fd8529 , %fd8527;
	fma.rn.f64 %fd8527, %fd8528, %fd8529 , %fd8527;
	fma.rn.f64 %fd8527, %fd8528, %fd8529 , %fd8527;
	}
	// end inline asm
	// begin inline asm
	{	
fma.rn.f64 %fd8527, %fd8528, %fd8529 , %fd8527;
	fma.rn.f64 %fd8527, %fd8528, %fd8529 , %fd8527;
	fma.rn.f64 %fd8527, %fd8528, %fd8529 , %fd8527;
	fma.rn.f64 %fd8527, %fd8528, %fd8529 , %fd8527;
	}
	// end inline asm
	// begin inline asm
	{	
fma.rn.f64 %fd8527, %fd8528, %fd8529 , %fd8527;
	fma.rn.f64 %fd8527, %fd8528, %fd8529 , %fd8527;
	fma.rn.f64 %fd8527, %fd8528, %fd8529 , %fd8527;
	fma.rn.f64 %fd8527, %fd8528, %fd8529 , %fd8527;
	}
	// end inline asm
	// begin inline asm
	{	
fma.rn.f64 %fd8527, %fd8528, %fd8529 , %fd8527;
	fma.rn.f64 %fd8527, %fd8528, %fd8529 , %fd8527;
	fma.rn.f64 %fd8527, %fd8528, %fd8529 , %fd8527;
	fma.rn.f64 %fd8527, %fd8528, %fd8529 , %fd8527;
	}
	// end inline asm
	// begin inline asm
	{	
fma.rn.f64 %fd8527, %fd8528, %fd8529 , %fd8527;
	fma.rn.f64 %fd8527, %fd8528, %fd8529 , %fd8527;
	fma.rn.f64 %fd8527, %fd8528, %fd8529 , %fd8527;
	fma.rn.f64 %fd8527, %fd8528, %fd8529 , %fd8527;
	}
	// end inline asm
	// begin inline asm
	{	
fma.rn.f64 %fd8527, %fd8528, %fd8529 , %fd8527;
	fma.rn.f64 %fd8527, %fd8528, %fd8529 , %fd8527;
	fma.rn.f64 %fd8527, %fd8528, %fd8529 , %fd8527;
	fma.rn.f64 %fd8527, %fd8528, %fd8529 , %fd8527;
	}
	// end inline asm
	// begin inline asm
	{	
fma.rn.f64 %fd8527, %fd8528, %fd8529 , %fd8527;
	fma.rn.f64 %fd8527, %fd8528, %fd8529 , %fd8527;
	fma.rn.f64 %fd8527, %fd8528, %fd8529 , %fd8527;
	fma.rn.f64 %fd8527, %fd8528, %fd8529 , %fd8527;
	}
	// end inline asm
	// begin inline asm
	{	
fma.rn.f64 %fd8527, %fd8528, %fd8529 , %fd8527;
	fma.rn.f64 %fd8527, %fd8528, %fd8529 , %fd8527;
	fma.rn.f64 %fd8527, %fd8528, %fd8529 , %fd8527;
	fma.rn.f64 %fd8527, %fd8528, %fd8529 , %fd8527;
	}
	// end inline asm
	// begin inline asm
	{	
fma.rn.f64 %fd8527, %fd8528, %fd8529 , %fd8527;
	fma.rn.f64 %fd8527, %fd8528, %fd8529 , %fd8527;
	fma.rn.f64 %fd8527, %fd8528, %fd8529 , %fd8527;
	fma.rn.f64 %fd8527, %fd8528, %fd8529 , %fd8527;
	}
	// end inline asm
	// begin inline asm
	{	
fma.rn.f64 %fd8527, %fd8528, %fd8529 , %fd8527;
	fma.rn.f64 %fd8527, %fd8528, %fd8529 , %fd8527;
	fma.rn.f64 %fd8527, %fd8528, %fd8529 , %fd8527;
	fma.rn.f64 %fd8527, %fd8528, %fd8529 , %fd8527;
	}
	// end inline asm
	// begin inline asm
	{	
fma.rn.f64 %fd8527, %fd8528, %fd8529 , %fd8527;
	fma.rn.f64 %fd8527, %fd8528, %fd8529 , %fd8527;
	fma.rn.f64 %fd8527, %fd8528, %fd8529 , %fd8527;
	fma.rn.f64 %fd8527, %fd8528, %fd8529 , %fd8527;
	}
	// end inline asm
	// begin inline asm
	{	
fma.rn.f64 %fd8527, %fd8528, %fd8529 , %fd8527;
	fma.rn.f64 %fd8527, %fd8528, %fd8529 , %fd8527;
	fma.rn.f64 %fd8527, %fd8528, %fd8529 , %fd8527;
	fma.rn.f64 %fd8527, %fd8528, %fd8529 , %fd8527;
	}
	// end inline asm
	// begin inline asm
	{	
fma.rn.f64 %fd8527, %fd8528, %fd8529 , %fd8527;
	fma.rn.f64 %fd8527, %fd8528, %fd8529 , %fd8527;
	fma.rn.f64 %fd8527, %fd8528, %fd8529 , %fd8527;
	fma.rn.f64 %fd8527, %fd8528, %fd8529 , %fd8527;
	}
	// end inline asm
	// begin inline asm
	{	
fma.rn.f64 %fd8527, %fd8528, %fd8529 , %fd8527;
	fma.rn.f64 %fd8527, %fd8528, %fd8529 , %fd8527;
	fma.rn.f64 %fd8527, %fd8528, %fd8529 , %fd8527;
	fma.rn.f64 %fd8527, %fd8528, %fd8529 , %fd8527;
	}
	// end inline asm
	// begin inline asm
	{	
fma.rn.f64 %fd8527, %fd8528, %fd8529 , %fd8527;
	fma.rn.f64 %fd8527, %fd8528, %fd8529 , %fd8527;
	fma.rn.f64 %fd8527, %fd8528, %fd8529 , %fd8527;
	fma.rn.f64 %fd8527, %fd8528, %fd8529 , %fd8527;
	}
	// end inline asm
	// begin inline asm
	{	
fma.rn.f64 %fd8527, %fd8528, %fd8529 , %fd8527;
	fma.rn.f64 %fd8527, %fd8528, %fd8529 , %fd8527;
	fma.rn.f64 %fd8527, %fd8528, %fd8529 , %fd8527;
	fma.rn.f64 %fd8527, %fd8528, %fd8529 , %fd8527;
	}
	// end inline asm
	// begin inline asm
	{	
fma.rn.f64 %fd8527, %fd8528, %fd8529 , %fd8527;
	fma.rn.f64 %fd8527, %fd8528, %fd8529 , %fd8527;
	fma.rn.f64 %fd8527, %fd8528, %fd8529 , %fd8527;
	fma.rn.f64 %fd8527, %fd8528, %fd8529 , %fd8527;
	}
	// end inline asm
	// begin inline asm
	{	
fma.rn.f64 %fd8527, %fd8528, %fd8529 , %fd8527;
	fma.rn.f64 %fd8527, %fd8528, %fd8529 , %fd8527;
	fma.rn.f64 %fd8527, %fd8528, %fd8529 , %fd8527;
	fma.rn.f64 %fd8527, %fd8528, %fd8529 , %fd8527;
	}
	// end inline asm
	// begin inline asm
	{	
fma.rn.f64 %fd8527, %fd8528, %fd8529 , %fd8527;
	fma.rn.f64 %fd8527, %fd8528, %fd8529 , %fd8527;
	fma.rn.f64 %fd8527, %fd8528, %fd8529 , %fd8527;
	fma.rn.f64 %fd8527, %fd8528, %fd8529 , %fd8527;
	}
	// end inline asm
	// begin inline asm
	{	
fma.rn.f64 %fd8527, %fd8528, %fd8529 , %fd8527;
	fma.rn.f64 %fd8527, %fd8528, %fd8529 , %fd8527;
	fma.rn.f64 %fd8527, %fd8528, %fd8529 , %fd8527;
	fma.rn.f64 %fd8527, %fd8528, %fd8529 , %fd8527;
	}
	// end inline asm
	// begin inline asm
	{	
fma.rn.f64 %fd8527, %fd8528, %fd8529 , %fd8527;
	fma.rn.f64 %fd8527, %fd8528, %fd8529 , %fd8527;
	fma.rn.f64 %fd8527, %fd8528, %fd8529 , %fd8527;
	fma.rn.f64 %fd8527, %fd8528, %fd8529 , %fd8527;
	}
	// end inline asm
	// begin inline asm
	{	
fma.rn.f64 %fd8527, %fd8528, %fd8529 , %fd8527;
	fma.rn.f64 %fd8527, %fd8528, %fd8529 , %fd8527;
	fma.rn.f64 %fd8527, %fd8528, %fd8529 , %fd8527;
	fma.rn.f64 %fd8527, %fd8528, %fd8529 , %fd8527;
	}
	// end inline asm
	// begin inline asm
	{	
fma.rn.f64 %fd8527, %fd8528, %fd8529 , %fd8527;
	fma.rn.f64 %fd8527, %fd8528, %fd8529 , %fd8527;
	fma.rn.f64 %fd8527, %fd8528, %fd8529 , %fd8527;
	fma.rn.f64 %fd8527, %fd8528, %fd8529 , %fd8527;
	}
	// end inline asm
	// begin inline asm
	{	
fma.rn.f64 %fd8527, %fd8528, %fd8529 , %fd8527;
	fma.rn.f64 %fd8527, %fd8528, %fd8529 , %fd8527;
	fma.rn.f64 %fd8527, %fd8528, %fd8529 , %fd8527;
	fma.rn.f64 %fd8527, %fd8528, %fd8529 , %fd8527;
	}
	// end inline asm
	// begin inline asm
	{	
fma.rn.f64 %fd8527, %fd8528, %fd8529 , %fd8527;
	fma.rn.f64 %fd8527, %fd8528, %fd8529 , %fd8527;
	fma.rn.f64 %fd8527, %fd8528, %fd8529 , %fd8527;
	fma.rn.f64 %fd8527, %fd8528, %fd8529 , %fd8527;
	}
	// end inline asm
	// begin inline asm
	{	
fma.rn.f64 %fd8527, %fd8528, %fd8529 , %fd8527;
	fma.rn.f64 %fd8527, %fd8528, %fd8529 , %fd8527;
	fma.rn.f64 %fd8527, %fd8528, %fd8529 , %fd8527;
	fma.rn.f64 %fd8527, %fd8528, %fd8529 , %fd8527;
	}
	// end inline asm
	// begin inline asm
	{	
fma.rn.f64 %fd8527, %fd8528, %fd8529 , %fd8527;
	fma.rn.f64 %fd8527, %fd8528, %fd8529 , %fd8527;
	fma.rn.f64 %fd8527, %fd8528, %fd8529 , %fd8527;
	fma.rn.f64 %fd8527, %fd8528, %fd8529 , %fd8527;
	}
	// end inline asm
	// begin inline asm
	{	
fma.rn.f64 %fd8527, %fd8528, %fd8529 , %fd8527;
	fma.rn.f64 %fd8527, %fd8528, %fd8529 , %fd8527;
	fma.rn.f64 %fd8527, %fd8528, %fd8529 , %fd8527;
	fma.rn.f64 %fd8527, %fd8528, %fd8529 , %fd8527;
	}
	// end inline asm
	// begin inline asm
	{	
fma.rn.f64 %fd8527, %fd8528, %fd8529 , %fd8527;
	fma.rn.f64 %fd8527, %fd8528, %fd8529 , %fd8527;
	fma.rn.f64 %fd8527, %fd8528, %fd8529 , %fd8527;
	fma.rn.f64 %fd8527, %fd8528, %fd8529 , %fd8527;
	}
	// end inline asm
	// begin inline asm
	{	
fma.rn.f64 %fd8527, %fd8528, %fd8529 , %fd8527;
	fma.rn.f64 %fd8527, %fd8528, %fd8529 , %fd8527;
	fma.rn.f64 %fd8527, %fd8528, %fd8529 , %fd8527;
	fma.rn.f64 %fd8527, %fd8528, %fd8529 , %fd8527;
	}
	// end inline asm
	// begin inline asm
	{	
fma.rn.f64 %fd8527, %fd8528, %fd8529 , %fd8527;
	fma.rn.f64 %fd8527, %fd8528, %fd8529 , %fd8527;
	fma.rn.f64 %fd8527, %fd8528, %fd8529 , %fd8527;
	fma.rn.f64 %fd8527, %fd8528, %fd8529 , %fd8527;
	}
	// end inline asm
	// begin inline asm
	{	
fma.rn.f64 %fd8527, %fd8528, %fd8529 , %fd8527;
	fma.rn.f64 %fd8527, %fd8528, %fd8529 , %fd8527;
	fma.rn.f64 %fd8527, %fd8528, %fd8529 , %fd8527;
	fma.rn.f64 %fd8527, %fd8528, %fd8529 , %fd8527;
	}
	// end inline asm
	// begin inline asm
	{	
fma.rn.f64 %fd8527, %fd8528, %fd8529 , %fd8527;
	fma.rn.f64 %fd8527, %fd8528, %fd8529 , %fd8527;
	fma.rn.f64 %fd8527, %fd8528, %fd8529 , %fd8527;
	fma.rn.f64 %fd8527, %fd8528, %fd8529 , %fd8527;
	}
	// end inline asm
	// begin inline asm
	{	
fma.rn.f64 %fd8527, %fd8528, %fd8529 , %fd8527;
	fma.rn.f64 %fd8527, %fd8528, %fd8529 , %fd8527;
	fma.rn.f64 %fd8527, %fd8528, %fd8529 , %fd8527;
	fma.rn.f64 %fd8527, %fd8528, %fd8529 , %fd8527;
	}
	// end inline asm
	// begin inline asm
	{	
fma.rn.f64 %fd8527, %fd8528, %fd8529 , %fd8527;
	fma.rn.f64 %fd8527, %fd8528, %fd8529 , %fd8527;
	fma.rn.f64 %fd8527, %fd8528, %fd8529 , %fd8527;
	fma.rn.f64 %fd8527, %fd8528, %fd8529 , %fd8527;
	}
	// end inline asm
	// begin inline asm
	{	
fma.rn.f64 %fd8527, %fd8528, %fd8529 , %fd8527;
	fma.rn.f64 %fd8527, %fd8528, %fd8529 , %fd8527;
	fma.rn.f64 %fd8527, %fd8528, %fd8529 , %fd8527;
	fma.rn.f64 %fd8527, %fd8528, %fd8529 , %fd8527;
	}
	// end inline asm
	// begin inline asm
	{	
fma.rn.f64 %fd8527, %fd8528, %fd8529 , %fd8527;
	fma.rn.f64 %fd8527, %fd8528, %fd8529 , %fd8527;
	fma.rn.f64 %fd8527, %fd8528, %fd8529 , %fd8527;
	fma.rn.f64 %fd8527, %fd8528, %fd8529 , %fd8527;
	}
	// end inline asm
	// begin inline asm
	{	
fma.rn.f64 %fd8527, %fd8528, %fd8529 , %fd8527;
	fma.rn.f64 %fd8527, %fd8528, %fd8529 , %fd8527;
	fma.rn.f64 %fd8527, %fd8528, %fd8529 , %fd8527;
	fma.rn.f64 %fd8527, %fd8528, %fd8529 , %fd8527;
	}
	// end inline asm
	// begin inline asm
	{	
fma.rn.f64 %fd8527, %fd8528, %fd8529 , %fd8527;
	fma.rn.f64 %fd8527, %fd8528, %fd8529 , %fd8527;
	fma.rn.f64 %fd8527, %fd8528, %fd8529 , %fd8527;
	fma.rn.f64 %fd8527, %fd8528, %fd8529 , %fd8527;
	}
	// end inline asm
	// begin inline asm
	{	
fma.rn.f64 %fd8527, %fd8528, %fd8529 , %fd8527;
	fma.rn.f64 %fd8527, %fd8528, %fd8529 , %fd8527;
	fma.rn.f64 %fd8527, %fd8528, %fd8529 , %fd8527;
	fma.rn.f64 %fd8527, %fd8528, %fd8529 , %fd8527;
	}
	// end inline asm
	// begin inline asm
	{	
fma.rn.f64 %fd8527, %fd8528, %fd8529 , %fd8527;
	fma.rn.f64 %fd8527, %fd8528, %fd8529 , %fd8527;
	fma.rn.f64 %fd8527, %fd8528, %fd8529 , %fd8527;
	fma.rn.f64 %fd8527, %fd8528, %fd8529 , %fd8527;
	}
	// end inline asm
	// begin inline asm
	{	
fma.rn.f64 %fd8527, %fd8528, %fd8529 , %fd8527;
	fma.rn.f64 %fd8527, %fd8528, %fd8529 , %fd8527;
	fma.rn.f64 %fd8527, %fd8528, %fd8529 , %fd8527;
	fma.rn.f64 %fd8527, %fd8528, %fd8529 , %fd8527;
	}
	// end inline asm
	// begin inline asm
	{	
fma.rn.f64 %fd8527, %fd8528, %fd8529 , %fd8527;
	fma.rn.f64 %fd8527, %fd8528, %fd8529 , %fd8527;
	fma.rn.f64 %fd8527, %fd8528, %fd8529 , %fd8527;
	fma.rn.f64 %fd8527, %fd8528, %fd8529 , %fd8527;
	}
	// end inline asm
	// begin inline asm
	{	
fma.rn.f64 %fd8527, %fd8528, %fd8529 , %fd8527;
	fma.rn.f64 %fd8527, %fd8528, %fd8529 , %fd8527;
	fma.rn.f64 %fd8527, %fd8528, %fd8529 , %fd8527;
	fma.rn.f64 %fd8527, %fd8528, %fd8529 , %fd8527;
	}
	// end inline asm
	// begin inline asm
	{	
fma.rn.f64 %fd8527, %fd8528, %fd8529 , %fd8527;
	fma.rn.f64 %fd8527, %fd8528, %fd8529 , %fd8527;
	fma.rn.f64 %fd8527, %fd8528, %fd8529 , %fd8527;
	fma.rn.f64 %fd8527, %fd8528, %fd8529 , %fd8527;
	}
	// end inline asm
	// begin inline asm
	{	
fma.rn.f64 %fd8527, %fd8528, %fd8529 , %fd8527;
	fma.rn.f64 %fd8527, %fd8528, %fd8529 , %fd8527;
	fma.rn.f64 %fd8527, %fd8528, %fd8529 , %fd8527;
	fma.rn.f64 %fd8527, %fd8528, %fd8529 , %fd8527;
	}
	// end inline asm
	// begin inline asm
	{	
fma.rn.f64 %fd8527, %fd8528, %fd8529 , %fd8527;
	fma.rn.f64 %fd8527, %fd8528, %fd8529 , %fd8527;
	fma.rn.f64 %fd8527, %fd8528, %fd8529 , %fd8527;
	fma.rn.f64 %fd8527, %fd8528, %fd8529 , %fd8527;
	}
	// end inline asm
	// begin inline asm
	{	
fma.rn.f64 %fd8527, %fd8528, %fd8529 , %fd8527;
	fma.rn.f64 %fd8527, %fd8528, %fd8529 , %fd8527;
	fma.rn.f64 %fd8527, %fd8528, %fd8529 , %fd8527;
	fma.rn.f64 %fd8527, %fd8528, %fd8529 , %fd8527;
	}
	// end inline asm
	// begin inline asm
	{	
fma.rn.f64 %fd8527, %fd8528, %fd8529 , %fd8527;
	fma.rn.f64 %fd8527, %fd8528, %fd8529 , %fd8527;
	fma.rn.f64 %fd8527, %fd8528, %fd8529 , %fd8527;
	fma.rn.f64 %fd8527, %fd8528, %fd8529 , %fd8527;
	}
	// end inline asm
	// begin inline asm
	{	
fma.rn.f64 %fd8527, %fd8528, %fd8529 , %fd8527;
	fma.rn.f64 %fd8527, %fd8528, %fd8529 , %fd8527;
	fma.rn.f64 %fd8527, %fd8528, %fd8529 , %fd8527;
	fma.rn.f64 %fd8527, %fd8528, %fd8529 , %fd8527;
	}
	// end inline asm
	// begin inline asm
	{	
fma.rn.f64 %fd8527, %fd8528, %fd8529 , %fd8527;
	fma.rn.f64 %fd8527, %fd8528, %fd8529 , %fd8527;
	fma.rn.f64 %fd8527, %fd8528, %fd8529 , %fd8527;
	fma.rn.f64 %fd8527, %fd8528, %fd8529 , %fd8527;
	}
	// end inline asm
	// begin inline asm
	{	
fma.rn.f64 %fd8527, %fd8528, %fd8529 , %fd8527;
	fma.rn.f64 %fd8527, %fd8528, %fd8529 , %fd8527;
	fma.rn.f64 %fd8527, %fd8528, %fd8529 , %fd8527;
	fma.rn.f64 %fd8527, %fd8528, %fd8529 , %fd8527;
	}
	// end inline asm
	// begin inline asm
	{	
fma.rn.f64 %fd8527, %fd8528, %fd8529 , %fd8527;
	fma.rn.f64 %fd8527, %fd8528, %fd8529 , %fd8527;
	fma.rn.f64 %fd8527, %fd8528, %fd8529 , %fd8527;
	fma.rn.f64 %fd8527, %fd8528, %fd8529 , %fd8527;
	}
	// end inline asm
	// begin inline asm
	{	
fma.rn.f64 %fd8527, %fd8528, %fd8529 , %fd8527;
	fma.rn.f64 %fd8527, %fd8528, %fd8529 , %fd8527;
	fma.rn.f64 %fd8527, %fd8528, %fd8529 , %fd8527;
	fma.rn.f64 %fd8527, %fd8528, %fd8529 , %fd8527;
	}
	// end inline asm
	// begin inline asm
	{	
fma.rn.f64 %fd8527, %fd8528, %fd8529 , %fd8527;
	fma.rn.f64 %fd8527, %fd8528, %fd8529 , %fd8527;
	fma.rn.f64 %fd8527, %fd8528, %fd8529 , %fd8527;
	fma.rn.f64 %fd8527, %fd8528, %fd8529 , %fd8527;
	}
	// end inline asm
	// begin inline asm
	{	
fma.rn.f64 %fd8527, %fd8528, %fd8529 , %fd8527;
	fma.rn.f64 %fd8527, %fd8528, %fd8529 , %fd8527;
	fma.rn.f64 %fd8527, %fd8528, %fd8529 , %fd8527;
	fma.rn.f64 %fd8527, %fd8528, %fd8529 , %fd8527;
	}
	// end inline asm
	// begin inline asm
	{	
fma.rn.f64 %fd8527, %fd8528, %fd8529 , %fd8527;
	fma.rn.f64 %fd8527, %fd8528, %fd8529 , %fd8527;
	fma.rn.f64 %fd8527, %fd8528, %fd8529 , %fd8527;
	fma.rn.f64 %fd8527, %fd8528, %fd8529 , %fd8527;
	}
	// end inline asm
	// begin inline asm
	{	
fma.rn.f64 %fd8527, %fd8528, %fd8529 , %fd8527;
	fma.rn.f64 %fd8527, %fd8528, %fd8529 , %fd8527;
	fma.rn.f64 %fd8527, %fd8528, %fd8529 , %fd8527;
	fma.rn.f64 %fd8527, %fd8528, %fd8529 , %fd8527;
	}
	// end inline asm
	// begin inline asm
	{	
fma.rn.f64 %fd8527, %fd8528, %fd8529 , %fd8527;
	fma.rn.f64 %fd8527, %fd8528, %fd8529 , %fd8527;
	fma.rn.f64 %fd8527, %fd8528, %fd8529 , %fd8527;
	fma.rn.f64 %fd8527, %fd8528, %fd8529 , %fd8527;
	}
	// end inline asm
	// begin inline asm
	{	
fma.rn.f64 %fd8527, %fd8528, %fd8529 , %fd8527;
	fma.rn.f64 %fd8527, %fd8528, %fd8529 , %fd8527;
	fma.rn.f64 %fd8527, %fd8528, %fd8529 , %fd8527;
	fma.rn.f64 %fd8527, %fd8528, %fd8529 , %fd8527;
	}
	// end inline asm
	// begin inline asm
	{	
fma.rn.f64 %fd8527, %fd8528, %fd8529 , %fd8527;
	fma.rn.f64 %fd8527, %fd8528, %fd8529 , %fd8527;
	fma.rn.f64 %fd8527, %fd8528, %fd8529 , %fd8527;
	fma.rn.f64 %fd8527, %fd8528, %fd8529 , %fd8527;
	}
	// end inline asm
	// begin inline asm
	{	
fma.rn.f64 %fd8527, %fd8528, %fd8529 , %fd8527;
	fma.rn.f64 %fd8527, %fd8528, %fd8529 , %fd8527;
	fma.rn.f64 %fd8527, %fd8528, %fd8529 , %fd8527;
	fma.rn.f64 %fd8527, %fd8528, %fd8529 , %fd8527;
	}
	// end inline asm
	// begin inline asm
	{	
fma.rn.f64 %fd8527, %fd8528, %fd8529 , %fd8527;
	fma.rn.f64 %fd8527, %fd8528, %fd8529 , %fd8527;
	fma.rn.f64 %fd8527, %fd8528, %fd8529 , %fd8527;
	fma.rn.f64 %fd8527, %fd8528, %fd8529 , %fd8527;
	}
	// end inline asm
	// begin inline asm
	{	
fma.rn.f64 %fd8527, %fd8528, %fd8529 , %fd8527;
	fma.rn.f64 %fd8527, %fd8528, %fd8529 , %fd8527;
	fma.rn.f64 %fd8527, %fd8528, %fd8529 , %fd8527;
	fma.rn.f64 %fd8527, %fd8528, %fd8529 , %fd8527;
	}
	// end inline asm
	// begin inline asm
	{	
fma.rn.f64 %fd8527, %fd8528, %fd8529 , %fd8527;
	fma.rn.f64 %fd8527, %fd8528, %fd8529 , %fd8527;
	fma.rn.f64 %fd8527, %fd8528, %fd8529 , %fd8527;
	fma.rn.f64 %fd8527, %fd8528, %fd8529 , %fd8527;
	}
	// end inline asm
	// begin inline asm
	{	
fma.rn.f64 %fd8527, %fd8528, %fd8529 , %fd8527;
	fma.rn.f64 %fd8527, %fd8528, %fd8529 , %fd8527;
	fma.rn.f64 %fd8527, %fd8528, %fd8529 , %fd8527;
	fma.rn.f64 %fd8527, %fd8528, %fd8529 , %fd8527;
	}
	// end inline asm
	// begin inline asm
	{	
fma.rn.f64 %fd8527, %fd8528, %fd8529 , %fd8527;
	fma.rn.f64 %fd8527, %fd8528, %fd8529 , %fd8527;
	fma.rn.f64 %fd8527, %fd8528, %fd8529 , %fd8527;
	fma.rn.f64 %fd8527, %fd8528, %fd8529 , %fd8527;
	}
	// end inline asm
	// begin inline asm
	{	
fma.rn.f64 %fd8527, %fd8528, %fd8529 , %fd8527;
	fma.rn.f64 %fd8527, %fd8528, %fd8529 , %fd8527;
	fma.rn.f64 %fd8527, %fd8528, %fd8529 , %fd8527;
	fma.rn.f64 %fd8527, %fd8528, %fd8529 , %fd8527;
	}
	// end inline asm
	// begin inline asm
	{	
fma.rn.f64 %fd8527, %fd8528, %fd8529 , %fd8527;
	fma.rn.f64 %fd8527, %fd8528, %fd8529 , %fd8527;
	fma.rn.f64 %fd8527, %fd8528, %fd8529 , %fd8527;
	fma.rn.f64 %fd8527, %fd8528, %fd8529 , %fd8527;
	}
	// end inline asm
	// begin inline asm
	{	
fma.rn.f64 %fd8527, %fd8528, %fd8529 , %fd8527;
	fma.rn.f64 %fd8527, %fd8528, %fd8529 , %fd8527;
	fma.rn.f64 %fd8527, %fd8528, %fd8529 , %fd8527;
	fma.rn.f64 %fd8527, %fd8528, %fd8529 , %fd8527;
	}
	// end inline asm
	// begin inline asm
	{	
fma.rn.f64 %fd8527, %fd8528, %fd8529 , %fd8527;
	fma.rn.f64 %fd8527, %fd8528, %fd8529 , %fd8527;
	fma.rn.f64 %fd8527, %fd8528, %fd8529 , %fd8527;
	fma.rn.f64 %fd8527, %fd8528, %fd8529 , %fd8527;
	}
	// end inline asm
	// begin inline asm
	{	
fma.rn.f64 %fd8527, %fd8528, %fd8529 , %fd8527;
	fma.rn.f64 %fd8527, %fd8528, %fd8529 , %fd8527;
	fma.rn.f64 %fd8527, %fd8528, %fd8529 , %fd8527;
	fma.rn.f64 %fd8527, %fd8528, %fd8529 , %fd8527;
	}
	// end inline asm
	// begin inline asm
	{	
fma.rn.f64 %fd8527, %fd8528, %fd8529 , %fd8527;
	fma.rn.f64 %fd8527, %fd8528, %fd8529 , %fd8527;
	fma.rn.f64 %fd8527, %fd8528, %fd8529 , %fd8527;
	fma.rn.f64 %fd8527, %fd8528, %fd8529 , %fd8527;
	}
	// end inline asm
	// begin inline asm
	{	
fma.rn.f64 %fd8527, %fd8528, %fd8529 , %fd8527;
	fma.rn.f64 %fd8527, %fd8528, %fd8529 , %fd8527;
	fma.rn.f64 %fd8527, %fd8528, %fd8529 , %fd8527;
	fma.rn.f64 %fd8527, %fd8528, %fd8529 , %fd8527;
	}
	// end inline asm
	// begin inline asm
	{	
fma.rn.f64 %fd8527, %fd8528, %fd8529 , %fd8527;
	fma.rn.f64 %fd8527, %fd8528, %fd8529 , %fd8527;
	fma.rn.f64 %fd8527, %fd8528, %fd8529 , %fd8527;
	fma.rn.f64 %fd8527, %fd8528, %fd8529 , %fd8527;
	}
	// end inline asm
	// begin inline asm
	{	
fma.rn.f64 %fd8527, %fd8528, %fd8529 , %fd8527;
	fma.rn.f64 %fd8527, %fd8528, %fd8529 , %fd8527;
	fma.rn.f64 %fd8527, %fd8528, %fd8529 , %fd8527;
	fma.rn.f64 %fd8527, %fd8528, %fd8529 , %fd8527;
	}
	// end inline asm
	// begin inline asm
	{	
fma.rn.f64 %fd8527, %fd8528, %fd8529 , %fd8527;
	fma.rn.f64 %fd8527, %fd8528, %fd8529 , %fd8527;
	fma.rn.f64 %fd8527, %fd8528, %fd8529 , %fd8527;
	fma.rn.f64 %fd8527, %fd8528, %fd8529 , %fd8527;
	}
	// end inline asm
	// begin inline asm
	{	
fma.rn.f64 %fd8527, %fd8528, %fd8529 , %fd8527;
	fma.rn.f64 %fd8527, %fd8528, %fd8529 , %fd8527;
	fma.rn.f64 %fd8527, %fd8528, %fd8529 , %fd8527;
	fma.rn.f64 %fd8527, %fd8528, %fd8529 , %fd8527;
	}
	// end inline asm
	// begin inline asm
	{	
fma.rn.f64 %fd8527, %fd8528, %fd8529 , %fd8527;
	fma.rn.f64 %fd8527, %fd8528, %fd8529 , %fd8527;
	fma.rn.f64 %fd8527, %fd8528, %fd8529 , %fd8527;
	fma.rn.f64 %fd8527, %fd8528, %fd8529 , %fd8527;
	}
	// end inline asm
	// begin inline asm
	{	
fma.rn.f64 %fd8527, %fd8528, %fd8529 , %fd8527;
	fma.rn.f64 %fd8527, %fd8528, %fd8529 , %fd8527;
	fma.rn.f64 %fd8527, %fd8528, %fd8529 , %fd8527;
	fma.rn.f64 %fd8527, %fd8528, %fd8529 , %fd8527;
	}
	// end inline asm
	// begin inline asm
	{	
fma.rn.f64 %fd8527, %fd8528, %fd8529 , %fd8527;
	fma.rn.f64 %fd8527, %fd8528, %fd8529 , %fd8527;
	fma.rn.f64 %fd8527, %fd8528, %fd8529 , %fd8527;
	fma.rn.f64 %fd8527, %fd8528, %fd8529 , %fd8527;
	}
	// end inline asm
	// begin inline asm
	{	
fma.rn.f64 %fd8527, %fd8528, %fd8529 , %fd8527;
	fma.rn.f64 %fd8527, %fd8528, %fd8529 , %fd8527;
	fma.rn.f64 %fd8527, %fd8528, %fd8529 , %fd8527;
	fma.rn.f64 %fd8527, %fd8528, %fd8529 , %fd8527;
	}
	// end inline asm
	// begin inline asm
	{	
fma.rn.f64 %fd8527, %fd8528, %fd8529 , %fd8527;
	fma.rn.f64 %fd8527, %fd8528, %fd8529 , %fd8527;
	fma.rn.f64 %fd8527, %fd8528, %fd8529 , %fd8527;
	fma.rn.f64 %fd8527, %fd8528, %fd8529 , %fd8527;
	}
	// end inline asm
	// begin inline asm
	{	
fma.rn.f64 %fd8527, %fd8528, %fd8529 , %fd8527;
	fma.rn.f64 %fd8527, %fd8528, %fd8529 , %fd8527;
	fma.rn.f64 %fd8527, %fd8528, %fd8529 , %fd8527;
	fma.rn.f64 %fd8527, %fd8528, %fd8529 , %fd8527;
	}
	// end inline asm
	// begin inline asm
	{	
fma.rn.f64 %fd8527, %fd8528, %fd8529 , %fd8527;
	fma.rn.f64 %fd8527, %fd8528, %fd8529 , %fd8527;
	fma.rn.f64 %fd8527, %fd8528, %fd8529 , %fd8527;
	fma.rn.f64 %fd8527, %fd8528, %fd8529 , %fd8527;
	}
	// end inline asm
	// begin inline asm
	{	
fma.rn.f64 %fd8527, %fd8528, %fd8529 , %fd8527;
	fma.rn.f64 %fd8527, %fd8528, %fd8529 , %fd8527;
	fma.rn.f64 %fd8527, %fd8528, %fd8529 , %fd8527;
	fma.rn.f64 %fd8527, %fd8528, %fd8529 , %fd8527;
	}
	// end inline asm
	// begin inline asm
	{	
fma.rn.f64 %fd8527, %fd8528, %fd8529 , %fd8527;
	fma.rn.f64 %fd8527, %fd8528, %fd8529 , %fd8527;
	fma.rn.f64 %fd8527, %fd8528, %fd8529 , %fd8527;
	fma.rn.f64 %fd8527, %fd8528, %fd8529 , %fd8527;
	}
	// end inline asm
	// begin inline asm
	{	
fma.rn.f64 %fd8527, %fd8528, %fd8529 , %fd8527;
	fma.rn.f64 %fd8527, %fd8528, %fd8529 , %fd8527;
	fma.rn.f64 %fd8527, %fd8528, %fd8529 , %fd8527;
	fma.rn.f64 %fd8527, %fd8528, %fd8529 , %fd8527;
	}
	// end inline asm
	// begin inline asm
	{	
fma.rn.f64 %fd8527, %fd8528, %fd8529 , %fd8527;
	fma.rn.f64 %fd8527, %fd8528, %fd8529 , %fd8527;
	fma.rn.f64 %fd8527, %fd8528, %fd8529 , %fd8527;
	fma.rn.f64 %fd8527, %fd8528, %fd8529 , %fd8527;
	}
	// end inline asm
	// begin inline asm
	{	
fma.rn.f64 %fd8527, %fd8528, %fd8529 , %fd8527;
	fma.rn.f64 %fd8527, %fd8528, %fd8529 , %fd8527;
	fma.rn.f64 %fd8527, %fd8528, %fd8529 , %fd8527;
	fma.rn.f64 %fd8527, %fd8528, %fd8529 , %fd8527;
	}
	// end inline asm
	// begin inline asm
	{	
fma.rn.f64 %fd8527, %fd8528, %fd8529 , %fd8527;
	fma.rn.f64 %fd8527, %fd8528, %fd8529 , %fd8527;
	fma.rn.f64 %fd8527, %fd8528, %fd8529 , %fd8527;
	fma.rn.f64 %fd8527, %fd8528, %fd8529 , %fd8527;
	}
	// end inline asm
	// begin inline asm
	{	
fma.rn.f64 %fd8527, %fd8528, %fd8529 , %fd8527;
	fma.rn.f64 %fd8527, %fd8528, %fd8529 , %fd8527;
	fma.rn.f64 %fd8527, %fd8528, %fd8529 , %fd8527;
	fma.rn.f64 %fd8527, %fd8528, %fd8529 , %fd8527;
	}
	// end inline asm
	// begin inline asm
	{	
fma.rn.f64 %fd8527, %fd8528, %fd8529 , %fd8527;
	fma.rn.f64 %fd8527, %fd8528, %fd8529 , %fd8527;
	fma.rn.f64 %fd8527, %fd8528, %fd8529 , %fd8527;
	fma.rn.f64 %fd8527, %fd8528, %fd8529 , %fd8527;
	}
	// end inline asm
	// begin inline asm
	{	
fma.rn.f64 %fd8527, %fd8528, %fd8529 , %fd8527;
	fma.rn.f64 %fd8527, %fd8528, %fd8529 , %fd8527;
	fma.rn.f64 %fd8527, %fd8528, %fd8529 , %fd8527;
	fma.rn.f64 %fd8527, %fd8528, %fd8529 , %fd8527;
	}
	// end inline asm
	// begin inline asm
	{	
fma.rn.f64 %fd8527, %fd8528, %fd8529 , %fd8527;
	fma.rn.f64 %fd8527, %fd8528, %fd8529 , %fd8527;
	fma.rn.f64 %fd8527, %fd8528, %fd8529 , %fd8527;
	fma.rn.f64 %fd8527, %fd8528, %fd8529 , %fd8527;
	}
	// end inline asm
	// begin inline asm
	{	
fma.rn.f64 %fd8527, %fd8528, %fd8529 , %fd8527;
	fma.rn.f64 %fd8527, %fd8528, %fd8529 , %fd8527;
	fma.rn.f64 %fd8527, %fd8528, %fd8529 , %fd8527;
	fma.rn.f64 %fd8527, %fd8528, %fd8529 , %fd8527;
	}
	// end inline asm
	// begin inline asm
	{	
fma.rn.f64 %fd8527, %fd8528, %fd8529 , %fd8527;
	fma.rn.f64 %fd8527, %fd8528, %fd8529 , %fd8527;
	fma.rn.f64 %fd8527, %fd8528, %fd8529 , %fd8527;
	fma.rn.f64 %fd8527, %fd8528, %fd8529 , %fd8527;
	}
	// end inline asm
	// begin inline asm
	{	
fma.rn.f64 %fd8527, %fd8528, %fd8529 , %fd8527;
	fma.rn.f64 %fd8527, %fd8528, %fd8529 , %fd8527;
	fma.rn.f64 %fd8527, %fd8528, %fd8529 , %fd8527;
	fma.rn.f64 %fd8527, %fd8528, %fd8529 , %fd8527;
	}
	// end inline asm
	// begin inline asm
	{	
fma.rn.f64 %fd8527, %fd8528, %fd8529 , %fd8527;
	fma.rn.f64 %fd8527, %fd8528, %fd8529 , %fd8527;
	fma.rn.f64 %fd8527, %fd8528, %fd8529 , %fd8527;
	fma.rn.f64 %fd8527, %fd8528, %fd8529 , %fd8527;
	}
	// end inline asm
	// begin inline asm
	{	
fma.rn.f64 %fd8527, %fd8528, %fd8529 , %fd8527;
	fma.rn.f64 %fd8527, %fd8528, %fd8529 , %fd8527;
	fma.rn.f64 %fd8527, %fd8528, %fd8529 , %fd8527;
	fma.rn.f64 %fd8527, %fd8528, %fd8529 , %fd8527;
	}
	// end inline asm
	// begin inline asm
	{	
fma.rn.f64 %fd8527, %fd8528, %fd8529 , %fd8527;
	fma.rn.f64 %fd8527, %fd8528, %fd8529 , %fd8527;
	fma.rn.f64 %fd8527, %fd8528, %fd8529 , %fd8527;
	fma.rn.f64 %fd8527, %fd8528, %fd8529 , %fd8527;
	}
	// end inline asm
	// begin inline asm
	{	
fma.rn.f64 %fd8527, %fd8528, %fd8529 , %fd8527;
	fma.rn.f64 %fd8527, %fd8528, %fd8529 , %fd8527;
	fma.rn.f64 %fd8527, %fd8528, %fd8529 , %fd8527;
	fma.rn.f64 %fd8527, %fd8528, %fd8529 , %fd8527;
	}
	// end inline asm
	// begin inline asm
	{	
fma.rn.f64 %fd8527, %fd8528, %fd8529 , %fd8527;
	fma.rn.f64 %fd8527, %fd8528, %fd8529 , %fd8527;
	fma.rn.f64 %fd8527, %fd8528, %fd8529 , %fd8527;
	fma.rn.f64 %fd8527, %fd8528, %fd8529 , %fd8527;
	}
	// end inline asm
	// begin inline asm
	{	
fma.rn.f64 %fd8527, %fd8528, %fd8529 , %fd8527;
	fma.rn.f64 %fd8527, %fd8528, %fd8529 , %fd8527;
	fma.rn.f64 %fd8527, %fd8528, %fd8529 , %fd8527;
	fma.rn.f64 %fd8527, %fd8528, %fd8529 , %fd8527;
	}
	// end inline asm
	// begin inline asm
	{	
fma.rn.f64 %fd8527, %fd8528, %fd8529 , %fd8527;
	fma.rn.f64 %fd8527, %fd8528, %fd8529 , %fd8527;
	fma.rn.f64 %fd8527, %fd8528, %fd8529 , %fd8527;
	fma.rn.f64 %fd8527, %fd8528, %fd8529 , %fd8527;
	}
	// end inline asm
	// begin inline asm
	{	
fma.rn.f64 %fd8527, %fd8528, %fd8529 , %fd8527;
	fma.rn.f64 %fd8527, %fd8528, %fd8529 , %fd8527;
	fma.rn.f64 %fd8527, %fd8528, %fd8529 , %fd8527;
	fma.rn.f64 %fd8527, %fd8528, %fd8529 , %fd8527;
	}
	// end inline asm
	// begin inline asm
	{	
fma.rn.f64 %fd8527, %fd8528, %fd8529 , %fd8527;
	fma.rn.f64 %fd8527, %fd8528, %fd8529 , %fd8527;
	fma.rn.f64 %fd8527, %fd8528, %fd8529 , %fd8527;
	fma.rn.f64 %fd8527, %fd8528, %fd8529 , %fd8527;
	}
	// end inline asm
	// begin inline asm
	{	
fma.rn.f64 %fd8527, %fd8528, %fd8529 , %fd8527;
	fma.rn.f64 %fd8527, %fd8528, %fd8529 , %fd8527;
	fma.rn.f64 %fd8527, %fd8528, %fd8529 , %fd8527;
	fma.rn.f64 %fd8527, %fd8528, %fd8529 , %fd8527;
	}
	// end inline asm
	// begin inline asm
	{	
fma.rn.f64 %fd8527, %fd8528, %fd8529 , %fd8527;
	fma.rn.f64 %fd8527, %fd8528, %fd8529 , %fd8527;
	fma.rn.f64 %fd8527, %fd8528, %fd8529 , %fd8527;
	fma.rn.f64 %fd8527, %fd8528, %fd8529 , %fd8527;
	}
	// end inline asm
	// begin inline asm
	{	
fma.rn.f64 %fd8527, %fd8528, %fd8529 , %fd8527;
	fma.rn.f64 %fd8527, %fd8528, %fd8529 , %fd8527;
	fma.rn.f64 %fd8527, %fd8528, %fd8529 , %fd8527;
	fma.rn.f64 %fd8527, %fd8528, %fd8529 , %fd8527;
	}
	// end inline asm
	// begin inline asm
	{	
fma.rn.f64 %fd8527, %fd8528, %fd8529 , %fd8527;
	fma.rn.f64 %fd8527, %fd8528, %fd8529 , %fd8527;
	fma.rn.f64 %fd8527, %fd8528, %fd8529 , %fd8527;
	fma.rn.f64 %fd8527, %fd8528, %fd8529 , %fd8527;
	}
	// end inline asm
	// begin inline asm
	{	
fma.rn.f64 %fd8527, %fd8528, %fd8529 , %fd8527;
	fma.rn.f64 %fd8527, %fd8528, %fd8529 , %fd8527;
	fma.rn.f64 %fd8527, %fd8528, %fd8529 , %fd8527;
	fma.rn.f64 %fd8527, %fd8528, %fd8529 , %fd8527;
	}
	// end inline asm
	// begin inline asm
	{	
fma.rn.f64 %fd8527, %fd8528, %fd8529 , %fd8527;
	fma.rn.f64 %fd8527, %fd8528, %fd8529 , %fd8527;
	fma.rn.f64 %fd8527, %fd8528, %fd8529 , %fd8527;
	fma.rn.f64 %fd8527, %fd8528, %fd8529 , %fd8527;
	}
	// end inline asm
	// begin inline asm
	{	
fma.rn.f64 %fd8527, %fd8528, %fd8529 , %fd8527;
	fma.rn.f64 %fd8527, %fd8528, %fd8529 , %fd8527;
	fma.rn.f64 %fd8527, %fd8528, %fd8529 , %fd8527;
	fma.rn.f64 %fd8527, %fd8528, %fd8529 , %fd8527;
	}
	// end inline asm
	// begin inline asm
	{	
fma.rn.f64 %fd8527, %fd8528, %fd8529 , %fd8527;
	fma.rn.f64 %fd8527, %fd8528, %fd8529 , %fd8527;
	fma.rn.f64 %fd8527, %fd8528, %fd8529 , %fd8527;
	fma.rn.f64 %fd8527, %fd8528, %fd8529 , %fd8527;
	}
	// end inline asm
	// begin inline asm
	{	
fma.rn.f64 %fd8527, %fd8528, %fd8529 , %fd8527;
	fma.rn.f64 %fd8527, %fd8528, %fd8529 , %fd8527;
	fma.rn.f64 %fd8527, %fd8528, %fd8529 , %fd8527;
	fma.rn.f64 %fd8527, %fd8528, %fd8529 , %fd8527;
	}
	// end inline asm
	// begin inline asm
	{	
fma.rn.f64 %fd8527, %fd8528, %fd8529 , %fd8527;
	fma.rn.f64 %fd8527, %fd8528, %fd8529 , %fd8527;
	fma.rn.f64 %fd8527, %fd8528, %fd8529 , %fd8527;
	fma.rn.f64 %fd8527, %fd8528, %fd8529 , %fd8527;
	}
	// end inline asm
	// begin inline asm
	{	
fma.rn.f64 %fd8527, %fd8528, %fd8529 , %fd8527;
	fma.rn.f64 %fd8527, %fd8528, %fd8529 , %fd8527;
	fma.rn.f64 %fd8527, %fd8528, %fd8529 , %fd8527;
	fma.rn.f64 %fd8527, %fd8528, %fd8529 , %fd8527;
	}
	// end inline asm
	// begin inline asm
	{	
fma.rn.f64 %fd8527, %fd8528, %fd8529 , %fd8527;
	fma.rn.f64 %fd8527, %fd8528, %fd8529 , %fd8527;
	fma.rn.f64 %fd8527, %fd8528, %fd8529 , %fd8527;
	fma.rn.f64 %fd8527, %fd8528, %fd8529 , %fd8527;
	}
	// end inline asm
	// begin inline asm
	{	
fma.rn.f64 %fd8527, %fd8528, %fd8529 , %fd8527;
	fma.rn.f64 %fd8527, %fd8528, %fd8529 , %fd8527;
	fma.rn.f64 %fd8527, %fd8528, %fd8529 , %fd8527;
	fma.rn.f64 %fd8527, %fd8528, %fd8529 , %fd8527;
	}
	// end inline asm
	// begin inline asm
	{	
fma.rn.f64 %fd8527, %fd8528, %fd8529 , %fd8527;
	fma.rn.f64 %fd8527, %fd8528, %fd8529 , %fd8527;
	fma.rn.f64 %fd8527, %fd8528, %fd8529 , %fd8527;
	fma.rn.f64 %fd8527, %fd8528, %fd8529 , %fd8527;
	}
	// end inline asm
	// begin inline asm
	{	
fma.rn.f64 %fd8527, %fd8528, %fd8529 , %fd8527;
	fma.rn.f64 %fd8527, %fd8528, %fd8529 , %fd8527;
	fma.rn.f64 %fd8527, %fd8528, %fd8529 , %fd8527;
	fma.rn.f64 %fd8527, %fd8528, %fd8529 , %fd8527;
	}
	// end inline asm
	// begin inline asm
	{	
fma.rn.f64 %fd8527, %fd8528, %fd8529 , %fd8527;
	fma.rn.f64 %fd8527, %fd8528, %fd8529 , %fd8527;
	fma.rn.f64 %fd8527, %fd8528, %fd8529 , %fd8527;
	fma.rn.f64 %fd8527, %fd8528, %fd8529 , %fd8527;
	}
	// end inline asm
	// begin inline asm
	{	
fma.rn.f64 %fd8527, %fd8528, %fd8529 , %fd8527;
	fma.rn.f64 %fd8527, %fd8528, %fd8529 , %fd8527;
	fma.rn.f64 %fd8527, %fd8528, %fd8529 , %fd8527;
	fma.rn.f64 %fd8527, %fd8528, %fd8529 , %fd8527;
	}
	// end inline asm
	// begin inline asm
	{	
fma.rn.f64 %fd8527, %fd8528, %fd8529 , %fd8527;
	fma.rn.f64 %fd8527, %fd8528, %fd8529 , %fd8527;
	fma.rn.f64 %fd8527, %fd8528, %fd8529 , %fd8527;
	fma.rn.f64 %fd8527, %fd8528, %fd8529 , %fd8527;
	}
	// end inline asm
	// begin inline asm
	{	
fma.rn.f64 %fd8527, %fd8528, %fd8529 , %fd8527;
	fma.rn.f64 %fd8527, %fd8528, %fd8529 , %fd8527;
	fma.rn.f64 %fd8527, %fd8528, %fd8529 , %fd8527;
	fma.rn.f64 %fd8527, %fd8528, %fd8529 , %fd8527;
	}
	// end inline asm
	// begin inline asm
	{	
fma.rn.f64 %fd8527, %fd8528, %fd8529 , %fd8527;
	fma.rn.f64 %fd8527, %fd8528, %fd8529 , %fd8527;
	fma.rn.f64 %fd8527, %fd8528, %fd8529 , %fd8527;
	fma.rn.f64 %fd8527, %fd8528, %fd8529 , %fd8527;
	}
	// end inline asm
	// begin inline asm
	{	
fma.rn.f64 %fd8527, %fd8528, %fd8529 , %fd8527;
	fma.rn.f64 %fd8527, %fd8528, %fd8529 , %fd8527;
	fma.rn.f64 %fd8527, %fd8528, %fd8529 , %fd8527;
	fma.rn.f64 %fd8527, %fd8528, %fd8529 , %fd8527;
	}
	// end inline asm
	// begin inline asm
	{	
fma.rn.f64 %fd8527, %fd8528, %fd8529 , %fd8527;
	fma.rn.f64 %fd8527, %fd8528, %fd8529 , %fd8527;
	fma.rn.f64 %fd8527, %fd8528, %fd8529 , %fd8527;
	fma.rn.f64 %fd8527, %fd8528, %fd8529 , %fd8527;
	}
	// end inline asm
	// begin inline asm
	{	
fma.rn.f64 %fd8527, %fd8528, %fd8529 , %fd8527;
	fma.rn.f64 %fd8527, %fd8528, %fd8529 , %fd8527;
	fma.rn.f64 %fd8527, %fd8528, %fd8529 , %fd8527;
	fma.rn.f64 %fd8527, %fd8528, %fd8529 , %fd8527;
	}
	// end inline asm
	// begin inline asm
	{	
fma.rn.f64 %fd8527, %fd8528, %fd8529 , %fd8527;
	fma.rn.f64 %fd8527, %fd8528, %fd8529 , %fd8527;
	fma.rn.f64 %fd8527, %fd8528, %fd8529 , %fd8527;
	fma.rn.f64 %fd8527, %fd8528, %fd8529 , %fd8527;
	}
	// end inline asm
	// begin inline asm
	{	
fma.rn.f64 %fd8527, %fd8528, %fd8529 , %fd8527;
	fma.rn.f64 %fd8527, %fd8528, %fd8529 , %fd8527;
	fma.rn.f64 %fd8527, %fd8528, %fd8529 , %fd8527;
	fma.rn.f64 %fd8527, %fd8528, %fd8529 , %fd8527;
	}
	// end inline asm
	// begin inline asm
	{	
fma.rn.f64 %fd8527, %fd8528, %fd8529 , %fd8527;
	fma.rn.f64 %fd8527, %fd8528, %fd8529 , %fd8527;
	fma.rn.f64 %fd8527, %fd8528, %fd8529 , %fd8527;
	fma.rn.f64 %fd8527, %fd8528, %fd8529 , %fd8527;
	}
	// end inline asm
	// begin inline asm
	{	
fma.rn.f64 %fd8527, %fd8528, %fd8529 , %fd8527;
	fma.rn.f64 %fd8527, %fd8528, %fd8529 , %fd8527;
	fma.rn.f64 %fd8527, %fd8528, %fd8529 , %fd8527;
	fma.rn.f64 %fd8527, %fd8528, %fd8529 , %fd8527;
	}
	// end inline asm
	// begin inline asm
	{	
fma.rn.f64 %fd8527, %fd8528, %fd8529 , %fd8527;
	fma.rn.f64 %fd8527, %fd8528, %fd8529 , %fd8527;
	fma.rn.f64 %fd8527, %fd8528, %fd8529 , %fd8527;
	fma.rn.f64 %fd8527, %fd8528, %fd8529 , %fd8527;
	}
	// end inline asm
	// begin inline asm
	{	
fma.rn.f64 %fd8527, %fd8528, %fd8529 , %fd8527;
	fma.rn.f64 %fd8527, %fd8528, %fd8529 , %fd8527;
	fma.rn.f64 %fd8527, %fd8528, %fd8529 , %fd8527;
	fma.rn.f64 %fd8527, %fd8528, %fd8529 , %fd8527;
	}
	// end inline asm
	// begin inline asm
	{	
fma.rn.f64 %fd8527, %fd8528, %fd8529 , %fd8527;
	fma.rn.f64 %fd8527, %fd8528, %fd8529 , %fd8527;
	fma.rn.f64 %fd8527, %fd8528, %fd8529 , %fd8527;
	fma.rn.f64 %fd8527, %fd8528, %fd8529 , %fd8527;
	}
	// end inline asm
	// begin inline asm
	{	
fma.rn.f64 %fd8527, %fd8528, %fd8529 , %fd8527;
	fma.rn.f64 %fd8527, %fd8528, %fd8529 , %fd8527;
	fma.rn.f64 %fd8527, %fd8528, %fd8529 , %fd8527;
	fma.rn.f64 %fd8527, %fd8528, %fd8529 , %fd8527;
	}
	// end inline asm
	// begin inline asm
	{	
fma.rn.f64 %fd8527, %fd8528, %fd8529 , %fd8527;
	fma.rn.f64 %fd8527, %fd8528, %fd8529 , %fd8527;
	fma.rn.f64 %fd8527, %fd8528, %fd8529 , %fd8527;
	fma.rn.f64 %fd8527, %fd8528, %fd8529 , %fd8527;
	}
	// end inline asm
	// begin inline asm
	{	
fma.rn.f64 %fd8527, %fd8528, %fd8529 , %fd8527;
	fma.rn.f64 %fd8527, %fd8528, %fd8529 , %fd8527;
	fma.rn.f64 %fd8527, %fd8528, %fd8529 , %fd8527;
	fma.rn.f64 %fd8527, %fd8528, %fd8529 , %fd8527;
	}
	// end inline asm
	mov.f64 	%fd10657, %fd8527;
	mov.f64 	%fd10659, %fd8529;
	mov.f64 	%fd10658, %fd8528;
	// begin inline asm
	{	
fma.rn.f64 %fd10657, %fd10658, %fd10659 , %fd10657;
	fma.rn.f64 %fd10657, %fd10658, %fd10659 , %fd10657;
	fma.rn.f64 %fd10657, %fd10658, %fd10659 , %fd10657;
	fma.rn.f64 %fd10657, %fd10658, %fd10659 , %fd10657;
	}
	// end inline asm
	// begin inline asm
	{	
fma.rn.f64 %fd10657, %fd10658, %fd10659 , %fd10657;
	fma.rn.f64 %fd10657, %fd10658, %fd10659 , %fd10657;
	fma.rn.f64 %fd10657, %fd10658, %fd10659 , %fd10657;
	fma.rn.f64 %fd10657, %fd10658, %fd10659 , %fd10657;
	}
	// end inline asm
	// begin inline asm
	{	
fma.rn.f64 %fd10657, %fd10658, %fd10659 , %fd10657;
	fma.rn.f64 %fd10657, %fd10658, %fd10659 , %fd10657;
	fma.rn.f64 %fd10657, %fd10658, %fd10659 , %fd10657;
	fma.rn.f64 %fd10657, %fd10658, %fd10659 , %fd10657;
	}
	// end inline asm
	// begin inline asm
	{	
fma.rn.f64 %fd10657, %fd10658, %fd10659 , %fd10657;
	fma.rn.f64 %fd10657, %fd10658, %fd10659 , %fd10657;
	fma.rn.f64 %fd10657, %fd10658, %fd10659 , %fd10657;
	fma.rn.f64 %fd10657, %fd10658, %fd10659 , %fd10657;
	}
	// end inline asm
	// begin inline asm
	{	
fma.rn.f64 %fd10657, %fd10658, %fd10659 , %fd10657;
	fma.rn.f64 %fd10657, %fd10658, %fd10659 , %fd10657;
	fma.rn.f64 %fd10657, %fd10658, %fd10659 , %fd10657;
	fma.rn.f64 %fd10657, %fd10658, %fd10659 , %fd10657;
	}
	// end inline asm
	// begin inline asm
	{	
fma.rn.f64 %fd10657, %fd10658, %fd10659 , %fd10657;
	fma.rn.f64 %fd10657, %fd10658, %fd10659 , %fd10657;
	fma.rn.f64 %fd10657, %fd10658, %fd10659 , %fd10657;
	fma.rn.f64 %fd10657, %fd10658, %fd10659 , %fd10657;
	}
	// end inline asm
	// begin inline asm
	{	
fma.rn.f64 %fd10657, %fd10658, %fd10659 , %fd10657;
	fma.rn.f64 %fd10657, %fd10658, %fd10659 , %fd10657;
	fma.rn.f64 %fd10657, %fd10658, %fd10659 , %fd10657;
	fma.rn.f64 %fd10657, %fd10658, %fd10659 , %fd10657;
	}
	// end inline asm
	// begin inline asm
	{	
fma.rn.f64 %fd10657, %fd10658, %fd10659 , %fd10657;
	fma.rn.f64 %fd10657, %fd10658, %fd10659 , %fd10657;
	fma.rn.f64 %fd10657, %fd10658, %fd10659 , %fd10657;
	fma.rn.f64 %fd10657, %fd10658, %fd10659 , %fd10657;
	}
	// end inline asm
	// begin inline asm
	{	
fma.rn.f64 %fd10657, %fd10658, %fd10659 , %fd10657;
	fma.rn.f64 %fd10657, %fd10658, %fd10659 , %fd10657;
	fma.rn.f64 %fd10657, %fd10658, %fd10659 , %fd10657;
	fma.rn.f64 %fd10657, %fd10658, %fd10659 , %fd10657;
	}
	// end inline asm
	// begin inline asm
	{	
fma.rn.f64 %fd10657, %fd10658, %fd10659 , %fd10657;
	fma.rn.f64 %fd10657, %fd10658, %fd10659 , %fd10657;
	fma.rn.f64 %fd10657, %fd10658, %fd10659 , %fd10657;
	fma.rn.f64 %fd10657, %fd10658, %fd10659 , %fd10657;
	}
	// end inline asm
	// begin inline asm
	{	
fma.rn.f64 %fd10657, %fd10658, %fd10659 , %fd10657;
	fma.rn.f64 %fd10657, %fd10658, %fd10659 , %fd10657;
	fma.rn.f64 %fd10657, %fd10658, %fd10659 , %fd10657;
	fma.rn.f64 %fd10657, %fd10658, %fd10659 , %fd10657;
	}
	// end inline asm
	// begin inline asm
	{	
fma.rn.f64 %fd10657, %fd10658, %fd10659 , %fd10657;
	fma.rn.f64 %fd10657, %fd10658, %fd10659 , %fd10657;
	fma.rn.f64 %fd10657, %fd10658, %fd10659 , %fd10657;
	fma.rn.f64 %fd10657, %fd10658, %fd10659 , %fd10657;
	}
	// end inline asm
	// begin inline asm
	{	
fma.rn.f64 %fd10657, %fd10658, %fd10659 , %fd10657;
	fma.rn.f64 %fd10657, %fd10658, %fd10659 , %fd10657;
	fma.rn.f64 %fd10657, %fd10658, %fd10659 , %fd10657;
	fma.rn.f64 %fd10657, %fd10658, %fd10659 , %fd10657;
	}
	// end inline asm
	// begin inline asm
	{	
fma.rn.f64 %fd10657, %fd10658, %fd10659 , %fd10657;
	fma.rn.f64 %fd10657, %fd10658, %fd10659 , %fd10657;
	fma.rn.f64 %fd10657, %fd10658, %fd10659 , %fd10657;
	fma.rn.f64 %fd10657, %fd10658, %fd10659 , %fd10657;
	}
	// end inline asm
	// begin inline asm
	{	
fma.rn.f64 %fd10657, %fd10658, %fd10659 , %fd10657;
	fma.rn.f64 %fd10657, %fd10658, %fd10659 , %fd10657;
	fma.rn.f64 %fd10657, %fd10658, %fd10659 , %fd10657;
	fma.rn.f64 %fd10657, %fd10658, %fd10659 , %fd10657;
	}
	// end inline asm
	// begin inline asm
	{	
fma.rn.f64 %fd10657, %fd10658, %fd10659 , %fd10657;
	fma.rn.f64 %fd10657, %fd10658, %fd10659 , %fd10657;
	fma.rn.f64 %fd10657, %fd10658, %fd10659 , %fd10657;
	fma.rn.f64 %fd10657, %fd10658, %fd10659 , %fd10657;
	}
	// end inline asm
	// begin inline asm
	{	
fma.rn.f64 %fd10657, %fd10658, %fd10659 , %fd10657;
	fma.rn.f64 %fd10657, %fd10658, %fd10659 , %fd10657;
	fma.rn.f64 %fd10657, %fd10658, %fd10659 , %fd10657;
	fma.rn.f64 %fd10657, %fd10658, %fd10659 , %fd10657;
	}
	// end inline asm
	// begin inline asm
	{	
fma.rn.f64 %fd10657, %fd10658, %fd10659 , %fd10657;
	fma.rn.f64 %fd10657, %fd10658, %fd10659 , %fd10657;
	fma.rn.f64 %fd10657, %fd10658, %fd10659 , %fd10657;
	fma.rn.f64 %fd10657, %fd10658, %fd10659 , %fd10657;
	}
	// end inline asm
	// begin inline asm
	{	
fma.rn.f64 %fd10657, %fd10658, %fd10659 , %fd10657;
	fma.rn.f64 %fd10657, %fd10658, %fd10659 , %fd10657;
	fma.rn.f64 %fd10657, %fd10658, %fd10659 , %fd10657;
	fma.rn.f64 %fd10657, %fd10658, %fd10659 , %fd10657;
	}
	// end inline asm
	// begin inline asm
	{	
fma.rn.f64 %fd10657, %fd10658, %fd10659 , %fd10657;
	fma.rn.f64 %fd10657, %fd10658, %fd10659 , %fd10657;
	fma.rn.f64 %fd10657, %fd10658, %fd10659 , %fd10657;
	fma.rn.f64 %fd10657, %fd10658, %fd10659 , %fd10657;
	}
	// end inline asm
	// begin inline asm
	{	
fma.rn.f64 %fd10657, %fd10658, %fd10659 , %fd10657;
	fma.rn.f64 %fd10657, %fd10658, %fd10659 , %fd10657;
	fma.rn.f64 %fd10657, %fd10658, %fd10659 , %fd10657;
	fma.rn.f64 %fd10657, %fd10658, %fd10659 , %fd10657;
	}
	// end inline asm
	// begin inline asm
	{	
fma.rn.f64 %fd10657, %fd10658, %fd10659 , %fd10657;
	fma.rn.f64 %fd10657, %fd10658, %fd10659 , %fd10657;
	fma.rn.f64 %fd10657, %fd10658, %fd10659 , %fd10657;
	fma.rn.f64 %fd10657, %fd10658, %fd10659 , %fd10657;
	}
	// end inline asm
	// begin inline asm
	{	
fma.rn.f64 %fd10657, %fd10658, %fd10659 , %fd10657;
	fma.rn.f64 %fd10657, %fd10658, %fd10659 , %fd10657;
	fma.rn.f64 %fd10657, %fd10658, %fd10659 , %fd10657;
	fma.rn.f64 %fd10657, %fd10658, %fd10659 , %fd10657;
	}
	// end inline asm
	// begin inline asm
	{	
fma.rn.f64 %fd10657, %fd10658, %fd10659 , %fd10657;
	fma.rn.f64 %fd10657, %fd10658, %fd10659 , %fd10657;
	fma.rn.f64 %fd10657, %fd10658, %fd10659 , %fd10657;
	fma.rn.f64 %fd10657, %fd10658, %fd10659 , %fd10657;
	}
	// end inline asm
	// begin inline asm
	{	
fma.rn.f64 %fd10657, %fd10658, %fd10659 , %fd10657;
	fma.rn.f64 %fd10657, %fd10658, %fd10659 , %fd10657;
	fma.rn.f64 %fd10657, %fd10658, %fd10659 , %fd10657;
	fma.rn.f64 %fd10657, %fd10658, %fd10659 , %fd10657;
	}
	// end inline asm
	// begin inline asm
	{	
fma.rn.f64 %fd10657, %fd10658, %fd10659 , %fd10657;
	fma.rn.f64 %fd10657, %fd10658, %fd10659 , %fd10657;
	fma.rn.f64 %fd10657, %fd10658, %fd10659 , %fd10657;
	fma.rn.f64 %fd10657, %fd10658, %fd10659 , %fd10657;
	}
	// end inline asm
	// begin inline asm
	{	
fma.rn.f64 %fd10657, %fd10658, %fd10659 , %fd10657;
	fma.rn.f64 %fd10657, %fd10658, %fd10659 , %fd10657;
	fma.rn.f64 %fd10657, %fd10658, %fd10659 , %fd10657;
	fma.rn.f64 %fd10657, %fd10658, %fd10659 , %fd10657;
	}
	// end inline asm
	// begin inline asm
	{	
fma.rn.f64 %fd10657, %fd10658, %fd10659 , %fd10657;
	fma.rn.f64 %fd10657, %fd10658, %fd10659 , %fd10657;
	fma.rn.f64 %fd10657, %fd10658, %fd10659 , %fd10657;
	fma.rn.f64 %fd10657, %fd10658, %fd10659 , %fd10657;
	}
	// end inline asm
	// begin inline asm
	{	
fma.rn.f64 %fd10657, %fd10658, %fd10659 , %fd10657;
	fma.rn.f64 %fd10657, %fd10658, %fd10659 , %fd10657;
	fma.rn.f64 %fd10657, %fd10658, %fd10659 , %fd10657;
	fma.rn.f64 %fd10657, %fd10658, %fd10659 , %fd10657;
	}
	// end inline asm
	// begin inline asm
	{	
fma.rn.f64 %fd10657, %fd10658, %fd10659 , %fd10657;
	fma.rn.f64 %fd10657, %fd10658, %fd10659 , %fd10657;
	fma.rn.f64 %fd10657, %fd10658, %fd10659 , %fd10657;
	fma.rn.f64 %fd10657, %fd10658, %fd10659 , %fd10657;
	}
	// end inline asm
	// begin inline asm
	{	
fma.rn.f64 %fd10657, %fd10658, %fd10659 , %fd10657;
	fma.rn.f64 %fd10657, %fd10658, %fd10659 , %fd10657;
	fma.rn.f64 %fd10657, %fd10658, %fd10659 , %fd10657;
	fma.rn.f64 %fd10657, %fd10658, %fd10659 , %fd10657;
	}
	// end inline asm
	// begin inline asm
	{	
fma.rn.f64 %fd10657, %fd10658, %fd10659 , %fd10657;
	fma.rn.f64 %fd10657, %fd10658, %fd10659 , %fd10657;
	fma.rn.f64 %fd10657, %fd10658, %fd10659 , %fd10657;
	fma.rn.f64 %fd10657, %fd10658, %fd10659 , %fd10657;
	}
	// end inline asm
	// begin inline asm
	{	
fma.rn.f64 %fd10657, %fd10658, %fd10659 , %fd10657;
	fma.rn.f64 %fd10657, %fd10658, %fd10659 , %fd10657;
	fma.rn.f64 %fd10657, %fd10658, %fd10659 , %fd10657;
	fma.rn.f64 %fd10657, %fd10658, %fd10659 , %fd10657;
	}
	// end inline asm
	// begin inline asm
	{	
fma.rn.f64 %fd10657, %fd10658, %fd10659 , %fd10657;
	fma.rn.f64 %fd10657, %fd10658, %fd10659 , %fd10657;
	fma.rn.f64 %fd10657, %fd10658, %fd10659 , %fd10657;
	fma.rn.f64 %fd10657, %fd10658, %fd10659 , %fd10657;
	}
	// end inline asm
	// begin inline asm
	{	
fma.rn.f64 %fd10657, %fd10658, %fd10659 , %fd10657;
	fma.rn.f64 %fd10657, %fd10658, %fd10659 , %fd10657;
	fma.rn.f64 %fd10657, %fd10658, %fd10659 , %fd10657;
	fma.rn.f64 %fd10657, %fd10658, %fd10659 , %fd10657;
	}
	// end inline asm
	// begin inline asm
	{	
fma.rn.f64 %fd10657, %fd10658, %fd10659 , %fd10657;
	fma.rn.f64 %fd10657, %fd10658, %fd10659 , %fd10657;
	fma.rn.f64 %fd10657, %fd10658, %fd10659 , %fd10657;
	fma.rn.f64 %fd10657, %fd10658, %fd10659 , %fd10657;
	}
	// end inline asm
	// begin inline asm
	{	
fma.rn.f64 %fd10657, %fd10658, %fd10659 , %fd10657;
	fma.rn.f64 %fd10657, %fd10658, %fd10659 , %fd10657;
	fma.rn.f64 %fd10657, %fd10658, %fd10659 , %fd10657;
	fma.rn.f64 %fd10657, %fd10658, %fd10659 , %fd10657;
	}
	// end inline asm
	// begin inline asm
	{	
fma.rn.f64 %fd10657, %fd10658, %fd10659 , %fd10657;
	fma.rn.f64 %fd10657, %fd10658, %fd10659 , %fd10657;
	fma.rn.f64 %fd10657, %fd10658, %fd10659 , %fd10657;
	fma.rn.f64 %fd10657, %fd10658, %fd10659 , %fd10657;
	}
	// end inline asm
	// begin inline asm
	{	
fma.rn.f64 %fd10657, %fd10658, %fd10659 , %fd10657;
	fma.rn.f64 %fd10657, %fd10658, %fd10659 , %fd10657;
	fma.rn.f64 %fd10657, %fd10658, %fd10659 , %fd10657;
	fma.rn.f64 %fd10657, %fd10658, %fd10659 , %fd10657;
	}
	// end inline asm
	// begin inline asm
	{	
fma.rn.f64 %fd10657, %fd10658, %fd10659 , %fd10657;
	fma.rn.f64 %fd10657, %fd10658, %fd10659 , %fd10657;
	fma.rn.f64 %fd10657, %fd10658, %fd10659 , %fd10657;
	fma.rn.f64 %fd10657, %fd10658, %fd10659 , %fd10657;
	}
	// end inline asm
	// begin inline asm
	{	
fma.rn.f64 %fd10657, %fd10658, %fd10659 , %fd10657;
	fma.rn.f64 %fd10657, %fd10658, %fd10659 , %fd10657;
	fma.rn.f64 %fd10657, %fd10658, %fd10659 , %fd10657;
	fma.rn.f64 %fd10657, %fd10658, %fd10659 , %fd10657;
	}
	// end inline asm
	// begin inline asm
	{	
fma.rn.f64 %fd10657, %fd10658, %fd10659 , %fd10657;
	fma.rn.f64 %fd10657, %fd10658, %fd10659 , %fd10657;
	fma.rn.f64 %fd10657, %fd10658, %fd10659 , %fd10657;
	fma.rn.f64 %fd10657, %fd10658, %fd10659 , %fd10657;
	}
	// end inline asm
	// begin inline asm
	{	
fma.rn.f64 %fd10657, %fd10658, %fd10659 , %fd10657;
	fma.rn.f64 %fd10657, %fd10658, %fd10659 , %fd10657;
	fma.rn.f64 %fd10657, %fd10658, %fd10659 , %fd10657;
	fma.rn.f64 %fd10657, %fd10658, %fd10659 , %fd10657;
	}
	// end inline asm
	// begin inline asm
	{	
fma.rn.f64 %fd10657, %fd10658, %fd10659 , %fd10657;
	fma.rn.f64 %fd10657, %fd10658, %fd10659 , %fd10657;
	fma.rn.f64 %fd10657, %fd10658, %fd10659 , %fd10657;
	fma.rn.f64 %fd10657, %fd10658, %fd10659 , %fd10657;
	}
	// end inline asm
	// begin inline asm
	{	
fma.rn.f64 %fd10657, %fd10658, %fd10659 , %fd10657;
	fma.rn.f64 %fd10657, %fd10658, %fd10659 , %fd10657;
	fma.rn.f64 %fd10657, %fd10658, %fd10659 , %fd10657;
	fma.rn.f64 %fd10657, %fd10658, %fd10659 , %fd10657;
	}
	// end inline asm
	// begin inline asm
	{	
fma.rn.f64 %fd10657, %fd10658, %fd10659 , %fd10657;
	fma.rn.f64 %fd10657, %fd10658, %fd10659 , %fd10657;
	fma.rn.f64 %fd10657, %fd10658, %fd10659 , %fd10657;
	fma.rn.f64 %fd10657, %fd10658, %fd10659 , %fd10657;
	}
	// end inline asm
	// begin inline asm
	{	
fma.rn.f64 %fd10657, %fd10658, %fd10659 , %fd10657;
	fma.rn.f64 %fd10657, %fd10658, %fd10659 , %fd10657;
	fma.rn.f64 %fd10657, %fd10658, %fd10659 , %fd10657;
	fma.rn.f64 %fd10657, %fd10658, %fd10659 , %fd10657;
	}
	// end inline asm
	// begin inline asm
	{	
fma.rn.f64 %fd10657, %fd10658, %fd10659 , %fd10657;
	fma.rn.f64 %fd10657, %fd10658, %fd10659 , %fd10657;
	fma.rn.f64 %fd10657, %fd10658, %fd10659 , %fd10657;
	fma.rn.f64 %fd10657, %fd10658, %fd10659 , %fd10657;
	}
	// end inline asm
	// begin inline asm
	{	
fma.rn.f64 %fd10657, %fd10658, %fd10659 , %fd10657;
	fma.rn.f64 %fd10657, %fd10658, %fd10659 , %fd10657;
	fma.rn.f64 %fd10657, %fd10658, %fd10659 , %fd10657;
	fma.rn.f64 %fd10657, %fd10658, %fd10659 , %fd10657;
	}
	// end inline asm
	// begin inline asm
	{	
fma.rn.f64 %fd10657, %fd10658, %fd10659 , %fd10657;
	fma.rn.f64 %fd10657, %fd10658, %fd10659 , %fd10657;
	fma.rn.f64 %fd10657, %fd10658, %fd10659 , %fd10657;
	fma.rn.f64 %fd10657, %fd10658, %fd10659 , %fd10657;
	}
	// end inline asm
	// begin inline asm
	{	
fma.rn.f64 %fd10657, %fd10658, %fd10659 , %fd10657;
	fma.rn.f64 %fd10657, %fd10658, %fd10659 , %fd10657;
	fma.rn.f64 %fd10657, %fd10658, %fd10659 , %fd10657;
	fma.rn.f64 %fd10657, %fd10658, %fd10659 , %fd10657;
	}
	// end inline asm
	// begin inline asm
	{	
fma.rn.f64 %fd10657, %fd10658, %fd10659 , %fd10657;
	fma.rn.f64 %fd10657, %fd10658, %fd10659 , %fd10657;
	fma.rn.f64 %fd10657, %fd10658, %fd10659 , %fd10657;
	fma.rn.f64 %fd10657, %fd10658, %fd10659 , %fd10657;
	}
	// end inline asm
	// begin inline asm
	{	
fma.rn.f64 %fd10657, %fd10658, %fd10659 , %fd10657;
	fma.rn.f64 %fd10657, %fd10658, %fd10659 , %fd10657;
	fma.rn.f64 %fd10657, %fd10658, %fd10659 , %fd10657;
	fma.rn.f64 %fd10657, %fd10658, %fd10659 , %fd10657;
	}
	// end inline asm
	// begin inline asm
	{	
fma.rn.f64 %fd10657, %fd10658, %fd10659 , %fd10657;
	fma.rn.f64 %fd10657, %fd10658, %fd10659 , %fd10657;
	fma.rn.f64 %fd10657, %fd10658, %fd10659 , %fd10657;
	fma.rn.f64 %fd10657, %fd10658, %fd10659 , %fd10657;
	}
	// end inline asm
	// begin inline asm
	{	
fma.rn.f64 %fd10657, %fd10658, %fd10659 , %fd10657;
	fma.rn.f64 %fd10657, %fd10658, %fd10659 , %fd10657;
	fma.rn.f64 %fd10657, %fd10658, %fd10659 , %fd10657;
	fma.rn.f64 %fd10657, %fd10658, %fd10659 , %fd10657;
	}
	// end inline asm
	// begin inline asm
	{	
fma.rn.f64 %fd10657, %fd10658, %fd10659 , %fd10657;
	fma.rn.f64 %fd10657, %fd10658, %fd10659 , %fd10657;
	fma.rn.f64 %fd10657, %fd10658, %fd10659 , %fd10657;
	fma.rn.f64 %fd10657, %fd10658, %fd10659 , %fd10657;
	}
	// end inline asm
	// begin inline asm
	{	
fma.rn.f64 %fd10657, %fd10658, %fd10659 , %fd10657;
	fma.rn.f64 %fd10657, %fd10658, %fd10659 , %fd10657;
	fma.rn.f64 %fd10657, %fd10658, %fd10659 , %fd10657;
	fma.rn.f64 %fd10657, %fd10658, %fd10659 , %fd10657;
	}
	// end inline asm
	// begin inline asm
	{	
fma.rn.f64 %fd10657, %fd10658, %fd10659 , %fd10657;
	fma.rn.f64 %fd10657, %fd10658, %fd10659 , %fd10657;
	fma.rn.f64 %fd10657, %fd10658, %fd10659 , %fd10657;
	fma.rn.f64 %fd10657, %fd10658, %fd10659 , %fd10657;
	}
	// end inline asm
	// begin inline asm
	{	
fma.rn.f64 %fd10657, %fd10658, %fd10659 , %fd10657;
	fma.rn.f64 %fd10657, %fd10658, %fd10659 , %fd10657;
	fma.rn.f64 %fd10657, %fd10658, %fd10659 , %fd10657;
	fma.rn.f64 %fd10657, %fd10658, %fd10659 , %fd10657;
	}
	// end inline asm
	// begin inline asm
	{	
fma.rn.f64 %fd10657, %fd10658, %fd10659 , %fd10657;
	fma.rn.f64 %fd10657, %fd10658, %fd10659 , %fd10657;
	fma.rn.f64 %fd10657, %fd10658, %fd10659 , %fd10657;
	fma.rn.f64 %fd10657, %fd10658, %fd10659 , %fd10657;
	}
	// end inline asm
	// begin inline asm
	{	
fma.rn.f64 %fd10657, %fd10658, %fd10659 , %fd10657;
	fma.rn.f64 %fd10657, %fd10658, %fd10659 , %fd10657;
	fma.rn.f64 %fd10657, %fd10658, %fd10659 , %fd10657;
	fma.rn.f64 %fd10657, %fd10658, %fd10659 , %fd10657;
	}
	// end inline asm
	// begin inline asm
	{	
fma.rn.f64 %fd10657, %fd10658, %fd10659 , %fd10657;
	fma.rn.f64 %fd10657, %fd10658, %fd10659 , %fd10657;
	fma.rn.f64 %fd10657, %fd10658, %fd10659 , %fd10657;
	fma.rn.f64 %fd10657, %fd10658, %fd10659 , %fd10657;
	}
	// end inline asm
	// begin inline asm
	{	
fma.rn.f64 %fd10657, %fd10658, %fd10659 , %fd10657;
	fma.rn.f64 %fd10657, %fd10658, %fd10659 , %fd10657;
	fma.rn.f64 %fd10657, %fd10658, %fd10659 , %fd10657;
	fma.rn.f64 %fd10657, %fd10658, %fd10659 , %fd10657;
	}
	// end inline asm
	// begin inline asm
	{	
fma.rn.f64 %fd10657, %fd10658, %fd10659 , %fd10657;
	fma.rn.f64 %fd10657, %fd10658, %fd10659 , %fd10657;
	fma.rn.f64 %fd10657, %fd10658, %fd10659 , %fd10657;
	fma.rn.f64 %fd10657, %fd10658, %fd10659 , %fd10657;
	}
	// end inline asm
	// begin inline asm
	{	
fma.rn.f64 %fd10657, %fd10658, %fd10659 , %fd10657;
	fma.rn.f64 %fd10657, %fd10658, %fd10659 , %fd10657;
	fma.rn.f64 %fd10657, %fd10658, %fd10659 , %fd10657;
	fma.rn.f64 %fd10657, %fd10658, %fd10659 , %fd10657;
	}
	// end inline asm
	// begin inline asm
	{	
fma.rn.f64 %fd10657, %fd10658, %fd10659 , %fd10657;
	fma.rn.f64 %fd10657, %fd10658, %fd10659 , %fd10657;
	fma.rn.f64 %fd10657, %fd10658, %fd10659 , %fd10657;
	fma.rn.f64 %fd10657, %fd10658, %fd10659 , %fd10657;
	}
	// end inline asm
	// begin inline asm
	{	
fma.rn.f64 %fd10657, %fd10658, %fd10659 , %fd10657;
	fma.rn.f64 %fd10657, %fd10658, %fd10659 , %fd10657;
	fma.rn.f64 %fd10657, %fd10658, %fd10659 , %fd10657;
	fma.rn.f64 %fd10657, %fd10658, %fd10659 , %fd10657;
	}
	// end inline asm
	// begin inline asm
	{	
fma.rn.f64 %fd10657, %fd10658, %fd10659 , %fd10657;
	fma.rn.f64 %fd10657, %fd10658, %fd10659 , %fd10657;
	fma.rn.f64 %fd10657, %fd10658, %fd10659 , %fd10657;
	fma.rn.f64 %fd10657, %fd10658, %fd10659 , %fd10657;
	}
	// end inline asm
	// begin inline asm
	{	
fma.rn.f64 %fd10657, %fd10658, %fd10659 , %fd10657;
	fma.rn.f64 %fd10657, %fd10658, %fd10659 , %fd10657;
	fma.rn.f64 %fd10657, %fd10658, %fd10659 , %fd10657;
	fma.rn.f64 %fd10657, %fd10658, %fd10659 , %fd10657;
	}
	// end inline asm
	// begin inline asm
	{	
fma.rn.f64 %fd10657, %fd10658, %fd10659 , %fd10657;
	fma.rn.f64 %fd10657, %fd10658, %fd10659 , %fd10657;
	fma.rn.f64 %fd10657, %fd10658, %fd10659 , %fd10657;
	fma.rn.f64 %fd10657, %fd10658, %fd10659 , %fd10657;
	}
	// end inline asm
	// begin inline asm
	{	
fma.rn.f64 %fd10657, %fd10658, %fd10659 , %fd10657;
	fma.rn.f64 %fd10657, %fd10658, %fd10659 , %fd10657;
	fma.rn.f64 %fd10657, %fd10658, %fd10659 , %fd10657;
	fma.rn.f64 %fd10657, %fd10658, %fd10659 , %fd10657;
	}
	// end inline asm
	// begin inline asm
	{	
fma.rn.f64 %fd10657, %fd10658, %fd10659 , %fd10657;
	fma.rn.f64 %fd10657, %fd10658, %fd10659 , %fd10657;
	fma.rn.f64 %fd10657, %fd10658, %fd10659 , %fd10657;
	fma.rn.f64 %fd10657, %fd10658, %fd10659 , %fd10657;
	}
	// end inline asm
	// begin inline asm
	{	
fma.rn.f64 %fd10657, %fd10658, %fd10659 , %fd10657;
	fma.rn.f64 %fd10657, %fd10658, %fd10659 , %fd10657;
	fma.rn.f64 %fd10657, %fd10658, %fd10659 , %fd10657;
	fma.rn.f64 %fd10657, %fd10658, %fd10659 , %fd10657;
	}
	// end inline asm
	// begin inline asm
	{	
fma.rn.f64 %fd10657, %fd10658, %fd10659 , %fd10657;
	fma.rn.f64 %fd10657, %fd10658, %fd10659 , %fd10657;
	fma.rn.f64 %fd10657, %fd10658, %fd10659 , %fd10657;
	fma.rn.f64 %fd10657, %fd10658, %fd10659 , %fd10657;
	}
	// end inline asm
	// begin inline asm
	{	
fma.rn.f64 %fd10657, %fd10658, %fd10659 , %fd10657;
	fma.rn.f64 %fd10657, %fd10658, %fd10659 , %fd10657;
	fma.rn.f64 %fd10657, %fd10658, %fd10659 , %fd10657;
	fma.rn.f64 %fd10657, %fd10658, %fd10659 , %fd10657;
	}
	// end inline asm
	// begin inline asm
	{	
fma.rn.f64 %fd10657, %fd10658, %fd10659 , %fd10657;
	fma.rn.f64 %fd10657, %fd10658, %fd10659 , %fd10657;
	fma.rn.f64 %fd10657, %fd10658, %fd10659 , %fd10657;
	fma.rn.f64 %fd10657, %fd10658, %fd10659 , %fd10657;
	}
	// end inline asm
	// begin inline asm
	{	
fma.rn.f64 %fd10657, %fd10658, %fd10659 , %fd10657;
	fma.rn.f64 %fd10657, %fd10658, %fd10659 , %fd10657;
	fma.rn.f64 %fd10657, %fd10658, %fd10659 , %fd10657;
	fma.rn.f64 %fd10657, %fd10658, %fd10659 , %fd10657;
	}
	// end inline asm
	// begin inline asm
	{	
fma.rn.f64 %fd10657, %fd10658, %fd10659 , %fd10657;
	fma.rn.f64 %fd10657, %fd10658, %fd10659 , %fd10657;
	fma.rn.f64 %fd10657, %fd10658, %fd10659 , %fd10657;
	fma.rn.f64 %fd10657, %fd10658, %fd10659 , %fd10657;
	}
	// end inline asm
	// begin inline asm
	{	
fma.rn.f64 %fd10657, %fd10658, %fd10659 , %fd10657;
	fma.rn.f64 %fd10657, %fd10658, %fd10659 , %fd10657;
	fma.rn.f64 %fd10657, %fd10658, %fd10659 , %fd10657;
	fma.rn.f64 %fd10657, %fd10658, %fd10659 , %fd10657;
	}
	// end inline asm
	// begin inline asm
	{	
fma.rn.f64 %fd10657, %fd10658, %fd10659 , %fd10657;
	fma.rn.f64 %fd10657, %fd10658, %fd10659 , %fd10657;
	fma.rn.f64 %fd10657, %fd10658, %fd10659 , %fd10657;
	fma.rn.f64 %fd10657, %fd10658, %fd10659 , %fd10657;
	}
	// end inline asm
	// begin inline asm
	{	
fma.rn.f64 %fd10657, %fd10658, %fd10659 , %fd10657;
	fma.rn.f64 %fd10657, %fd10658, %fd10659 , %fd10657;
	fma.rn.f64 %fd10657, %fd10658, %fd10659 , %fd10657;
	fma.rn.f64 %fd10657, %fd10658, %fd10659 , %fd10657;
	}
	// end inline asm
	// begin inline asm
	{	
fma.rn.f64 %fd10657, %fd10658, %fd10659 , %fd10657;
	fma.rn.f64 %fd10657, %fd10658, %fd10659 , %fd10657;
	fma.rn.f64 %fd10657, %fd10658, %fd10659 , %fd10657;
	fma.rn.f64 %fd10657, %fd10658, %fd10659 , %fd10657;
	}
	// end inline asm
	// begin inline asm
	{	
fma.rn.f64 %fd10657, %fd10658, %fd10659 , %fd10657;
	fma.rn.f64 %fd10657, %fd10658, %fd10659 , %fd10657;
	fma.rn.f64 %fd10657, %fd10658, %fd10659 , %fd10657;
	fma.rn.f64 %fd10657, %fd10658, %fd10659 , %fd10657;
	}
	// end inline asm
	// begin inline asm
	{	
fma.rn.f64 %fd10657, %fd10658, %fd10659 , %fd10657;
	fma.rn.f64 %fd10657, %fd10658, %fd10659 , %fd10657;
	fma.rn.f64 %fd10657, %fd10658, %fd10659 , %fd10657;
	fma.rn.f64 %fd10657, %fd10658, %fd10659 , %fd10657;
	}
	// end inline asm
	// begin inline asm
	{	
fma.rn.f64 %fd10657, %fd10658, %fd10659 , %fd10657;
	fma.rn.f64 %fd10657, %fd10658, %fd10659 , %fd10657;
	fma.rn.f64 %fd10657, %fd10658, %fd10659 , %fd10657;
	fma.rn.f64 %fd10657, %fd10658, %fd10659 , %fd10657;
	}
	// end inline asm
	// begin inline asm
	{	
fma.rn.f64 %fd10657, %fd10658, %fd10659 , %fd10657;
	fma.rn.f64 %fd10657, %fd10658, %fd10659 , %fd10657;
	fma.rn.f64 %fd10657, %fd10658, %fd10659 , %fd10657;
	fma.rn.f64 %fd10657, %fd10658, %fd10659 , %fd10657;
	}
	// end inline asm
	// begin inline asm
	{	
fma.rn.f64 %fd10657, %fd10658, %fd10659 , %fd10657;
	fma.rn.f64 %fd10657, %fd10658, %fd10659 , %fd10657;
	fma.rn.f64 %fd10657, %fd10658, %fd10659 , %fd10657;
	fma.rn.f64 %fd10657, %fd10658, %fd10659 , %fd10657;
	}
	// end inline asm
	// begin inline asm
	{	
fma.rn.f64 %fd10657, %fd10658, %fd10659 , %fd10657;
	fma.rn.f64 %fd10657, %fd10658, %fd10659 , %fd10657;
	fma.rn.f64 %fd10657, %fd10658, %fd10659 , %fd10657;
	fma.rn.f64 %fd10657, %fd10658, %fd10659 , %fd10657;
	}
	// end inline asm
	// begin inline asm
	{	
fma.rn.f64 %fd10657, %fd10658, %fd10659 , %fd10657;
	fma.rn.f64 %fd10657, %fd10658, %fd10659 , %fd10657;
	fma.rn.f64 %fd10657, %fd10658, %fd10659 , %fd10657;
	fma.rn.f64 %fd10657, %fd10658, %fd10659 , %fd10657;
	}
	// end inline asm
	// begin inline asm
	{	
fma.rn.f64 %fd10657, %fd10658, %fd10659 , %fd10657;
	fma.rn.f64 %fd10657, %fd10658, %fd10659 , %fd10657;
	fma.rn.f64 %fd10657, %fd10658, %fd10659 , %fd10657;
	fma.rn.f64 %fd10657, %fd10658, %fd10659 , %fd10657;
	}
	// end inline asm
	// begin inline asm
	{	
fma.rn.f64 %fd10657, %fd10658, %fd10659 , %fd10657;
	fma.rn.f64 %fd10657, %fd10658, %fd10659 , %fd10657;
	fma.rn.f64 %fd10657, %fd10658, %fd10659 , %fd10657;
	fma.rn.f64 %fd10657, %fd10658, %fd10659 , %fd10657;
	}
	// end inline asm
	// begin inline asm
	{	
fma.rn.f64 %fd10657, %fd10658, %fd10659 , %fd10657;
	fma.rn.f64 %fd10657, %fd10658, %fd10659 , %fd10657;
	fma.rn.f64 %fd10657, %fd10658, %fd10659 , %fd10657;
	fma.rn.f64 %fd10657, %fd10658, %fd10659 , %fd10657;
	}
	// end inline asm
	// begin inline asm
	{	
fma.rn.f64 %fd10657, %fd10658, %fd10659 , %fd10657;
	fma.rn.f64 %fd10657, %fd10658, %fd10659 , %fd10657;
	fma.rn.f64 %fd10657, %fd10658, %fd10659 , %fd10657;
	fma.rn.f64 %fd10657, %fd10658, %fd10659 , %fd10657;
	}
	// end inline asm
	// begin inline asm
	{	
fma.rn.f64 %fd10657, %fd10658, %fd10659 , %fd10657;
	fma.rn.f64 %fd10657, %fd10658, %fd10659 , %fd10657;
	fma.rn.f64 %fd10657, %fd10658, %fd10659 , %fd10657;
	fma.rn.f64 %fd10657, %fd10658, %fd10659 , %fd10657;
	}
	// end inline asm
	// begin inline asm
	{	
fma.rn.f64 %fd10657, %fd10658, %fd10659 , %fd10657;
	fma.rn.f64 %fd10657, %fd10658, %fd10659 , %fd10657;
	fma.rn.f64 %fd10657, %fd10658, %fd10659 , %fd10657;
	fma.rn.f64 %fd10657, %fd10658, %fd10659 , %fd10657;
	}
	// end inline asm
	// begin inline asm
	{	
fma.rn.f64 %fd10657, %fd10658, %fd10659 , %fd10657;
	fma.rn.f64 %fd10657, %fd10658, %fd10659 , %fd10657;
	fma.rn.f64 %fd10657, %fd10658, %fd10659 , %fd10657;
	fma.rn.f64 %fd10657, %fd10658, %fd10659 , %fd10657;
	}
	// end inline asm
	// begin inline asm
	{	
fma.rn.f64 %fd10657, %fd10658, %fd10659 , %fd10657;
	fma.rn.f64 %fd10657, %fd10658, %fd10659 , %fd10657;
	fma.rn.f64 %fd10657, %fd10658, %fd10659 , %fd10657;
	fma.rn.f64 %fd10657, %fd10658, %fd10659 , %fd10657;
	}
	// end inline asm
	// begin inline asm
	{	
fma.rn.f64 %fd10657, %fd10658, %fd10659 , %fd10657;
	fma.rn.f64 %fd10657, %fd10658, %fd10659 , %fd10657;
	fma.rn.f64 %fd10657, %fd10658, %fd10659 , %fd10657;
	fma.rn.f64 %fd10657, %fd10658, %fd10659 , %fd10657;
	}
	// end inline asm
	// begin inline asm
	{	
fma.rn.f64 %fd10657, %fd10658, %fd10659 , %fd10657;
	fma.rn.f64 %fd10657, %fd10658, %fd10659 , %fd10657;
	fma.rn.f64 %fd10657, %fd10658, %fd10659 , %fd10657;
	fma.rn.f64 %fd10657, %fd10658, %fd10659 , %fd10657;
	}
	// end inline asm
	// begin inline asm
	{	
fma.rn.f64 %fd10657, %fd10658, %fd10659 , %fd10657;
	fma.rn.f64 %fd10657, %fd10658, %fd10659 , %fd10657;
	fma.rn.f64 %fd10657, %fd10658, %fd10659 , %fd10657;
	fma.rn.f64 %fd10657, %fd10658, %fd10659 , %fd10657;
	}
	// end inline asm
	// begin inline asm
	{	
fma.rn.f64 %fd10657, %fd10658, %fd10659 , %fd10657;
	fma.rn.f64 %fd10657, %fd10658, %fd10659 , %fd10657;
	fma.rn.f64 %fd10657, %fd10658, %fd10659 , %fd10657;
	fma.rn.f64 %fd10657, %fd10658, %fd10659 , %fd10657;
	}
	// end inline asm
	// begin inline asm
	{	
fma.rn.f64 %fd10657, %fd10658, %fd10659 , %fd10657;
	fma.rn.f64 %fd10657, %fd10658, %fd10659 , %fd10657;
	fma.rn.f64 %fd10657, %fd10658, %fd10659 , %fd10657;
	fma.rn.f64 %fd10657, %fd10658, %fd10659 , %fd10657;
	}
	// end inline asm
	// begin inline asm
	{	
fma.rn.f64 %fd10657, %fd10658, %fd10659 , %fd10657;
	fma.rn.f64 %fd10657, %fd10658, %fd10659 , %fd10657;
	fma.rn.f64 %fd10657, %fd10658, %fd10659 , %fd10657;
	fma.rn.f64 %fd10657, %fd10658, %fd10659 , %fd10657;
	}
	// end inline asm
	// begin inline asm
	{	
fma.rn.f64 %fd10657, %fd10658, %fd10659 , %fd10657;
	fma.rn.f64 %fd10657, %fd10658, %fd10659 , %fd10657;
	fma.rn.f64 %fd10657, %fd10658, %fd10659 , %fd10657;
	fma.rn.f64 %fd10657, %fd10658, %fd10659 , %fd10657;
	}
	// end inline asm
	// begin inline asm
	{	
fma.rn.f64 %fd10657, %fd10658, %fd10659 , %fd10657;
	fma.rn.f64 %fd10657, %fd10658, %fd10659 , %fd10657;
	fma.rn.f64 %fd10657, %fd10658, %fd10659 , %fd10657;
	fma.rn.f64 %fd10657, %fd10658, %fd10659 , %fd10657;
	}
	// end inline asm
	// begin inline asm
	{	
fma.rn.f64 %fd10657, %fd10658, %fd10659 , %fd10657;
	fma.rn.f64 %fd10657, %fd10658, %fd10659 , %fd10657;
	fma.rn.f64 %fd10657, %fd10658, %fd10659 , %fd10657;
	fma.rn.f64 %fd10657, %fd10658, %fd10659 , %fd10657;
	}
	// end inline asm
	// begin inline asm
	{	
fma.rn.f64 %fd10657, %fd10658, %fd10659 , %fd10657;
	fma.rn.f64 %fd10657, %fd10658, %fd10659 , %fd10657;
	fma.rn.f64 %fd10657, %fd10658, %fd10659 , %fd10657;
	fma.rn.f64 %fd10657, %fd10658, %fd10659 , %fd10657;
	}
	// end inline asm
	// begin inline asm
	{	
fma.rn.f64 %fd10657, %fd10658, %fd10659 , %fd10657;
	fma.rn.f64 %fd10657, %fd10658, %fd10659 , %fd10657;
	fma.rn.f64 %fd10657, %fd10658, %fd10659 , %fd10657;
	fma.rn.f64 %fd10657, %fd10658, %fd10659 , %fd10657;
	}
	// end inline asm
	// begin inline asm
	{	
fma.rn.f64 %fd10657, %fd10658, %fd10659 , %fd10657;
	fma.rn.f64 %fd10657, %fd10658, %fd10659 , %fd10657;
	fma.rn.f64 %fd10657, %fd10658, %fd10659 , %fd10657;
	fma.rn.f64 %fd10657, %fd10658, %fd10659 , %fd10657;
	}
	// end inline asm
	// begin inline asm
	{	
fma.rn.f64 %fd10657, %fd10658, %fd10659 , %fd10657;
	fma.rn.f64 %fd10657, %fd10658, %fd10659 , %fd10657;
	fma.rn.f64 %fd10657, %fd10658, %fd10659 , %fd10657;
	fma.rn.f64 %fd10657, %fd10658, %fd10659 , %fd10657;
	}
	// end inline asm
	// begin inline asm
	{	
fma.rn.f64 %fd10657, %fd10658, %fd10659 , %fd10657;
	fma.rn.f64 %fd10657, %fd10658, %fd10659 , %fd10657;
	fma.rn.f64 %fd10657, %fd10658, %fd10659 , %fd10657;
	fma.rn.f64 %fd10657, %fd10658, %fd10659 , %fd10657;
	}
	// end inline asm
	// begin inline asm
	{	
fma.rn.f64 %fd10657, %fd10658, %fd10659 , %fd10657;
	fma.rn.f64 %fd10657, %fd10658, %fd10659 , %fd10657;
	fma.rn.f64 %fd10657, %fd10658, %fd10659 , %fd10657;
	fma.rn.f64 %fd10657, %fd10658, %fd10659 , %fd10657;
	}
	// end inline asm
	// begin inline asm
	{	
fma.rn.f64 %fd10657, %fd10658, %fd10659 , %fd10657;
	fma.rn.f64 %fd10657, %fd10658, %fd10659 , %fd10657;
	fma.rn.f64 %fd10657, %fd10658, %fd10659 , %fd10657;
	fma.rn.f64 %fd10657, %fd10658, %fd10659 , %fd10657;
	}
	// end inline asm
	// begin inline asm
	{	
fma.rn.f64 %fd10657, %fd10658, %fd10659 , %fd10657;
	fma.rn.f64 %fd10657, %fd10658, %fd10659 , %fd10657;
	fma.rn.f64 %fd10657, %fd10658, %fd10659 , %fd10657;
	fma.rn.f64 %fd10657, %fd10658, %fd10659 , %fd10657;
	}
	// end inline asm
	// begin inline asm
	{	
fma.rn.f64 %fd10657, %fd10658, %fd10659 , %fd10657;
	fma.rn.f64 %fd10657, %fd10658, %fd10659 , %fd10657;
	fma.rn.f64 %fd10657, %fd10658, %fd10659 , %fd10657;
	fma.rn.f64 %fd10657, %fd10658, %fd10659 , %fd10657;
	}
	// end inline asm
	// begin inline asm
	{	
fma.rn.f64 %fd10657, %fd10658, %fd10659 , %fd10657;
	fma.rn.f64 %fd10657, %fd10658, %fd10659 , %fd10657;
	fma.rn.f64 %fd10657, %fd10658, %fd10659 , %fd10657;
	fma.rn.f64 %fd10657, %fd10658, %fd10659 , %fd10657;
	}
	// end inline asm
	// begin inline asm
	{	
fma.rn.f64 %fd10657, %fd10658, %fd10659 , %fd10657;
	fma.rn.f64 %fd10657, %fd10658, %fd10659 , %fd10657;
	fma.rn.f64 %fd10657, %fd10658, %fd10659 , %fd10657;
	fma.rn.f64 %fd10657, %fd10658, %fd10659 , %fd10657;
	}
	// end inline asm
	// begin inline asm
	{	
fma.rn.f64 %fd10657, %fd10658, %fd10659 , %fd10657;
	fma.rn.f64 %fd10657, %fd10658, %fd10659 , %fd10657;
	fma.rn.f64 %fd10657, %fd10658, %fd10659 , %fd10657;
	fma.rn.f64 %fd10657, %fd10658, %fd10659 , %fd10657;
	}
	// end inline asm
	// begin inline asm
	{	
fma.rn.f64 %fd10657, %fd10658, %fd10659 , %fd10657;
	fma.rn.f64 %fd10657, %fd10658, %fd10659 , %fd10657;
	fma.rn.f64 %fd10657, %fd10658, %fd10659 , %fd10657;
	fma.rn.f64 %fd10657, %fd10658, %fd10659 , %fd10657;
	}
	// end inline asm
	// begin inline asm
	{	
fma.rn.f64 %fd10657, %fd10658, %fd10659 , %fd10657;
	fma.rn.f64 %fd10657, %fd10658, %fd10659 , %fd10657;
	fma.rn.f64 %fd10657, %fd10658, %fd10659 , %fd10657;
	fma.rn.f64 %fd10657, %fd10658, %fd10659 , %fd10657;
	}
	// end inline asm
	// begin inline asm
	{	
fma.rn.f64 %fd10657, %fd10658, %fd10659 , %fd10657;
	fma.rn.f64 %fd10657, %fd10658, %fd10659 , %fd10657;
	fma.rn.f64 %fd10657, %fd10658, %fd10659 , %fd10657;
	fma.rn.f64 %fd10657, %fd10658, %fd10659 , %fd10657;
	}
	// end inline asm
	// begin inline asm
	{	
fma.rn.f64 %fd10657, %fd10658, %fd10659 , %fd10657;
	fma.rn.f64 %fd10657, %fd10658, %fd10659 , %fd10657;
	fma.rn.f64 %fd10657, %fd10658, %fd10659 , %fd10657;
	fma.rn.f64 %fd10657, %fd10658, %fd10659 , %fd10657;
	}
	// end inline asm
	// begin inline asm
	{	
fma.rn.f64 %fd10657, %fd10658, %fd10659 , %fd10657;
	fma.rn.f64 %fd10657, %fd10658, %fd10659 , %fd10657;
	fma.rn.f64 %fd10657, %fd10658, %fd10659 , %fd10657;
	fma.rn.f64 %fd10657, %fd10658, %fd10659 , %fd10657;
	}
	// end inline asm
	// begin inline asm
	{	
fma.rn.f64 %fd10657, %fd10658, %fd10659 , %fd10657;
	fma.rn.f64 %fd10657, %fd10658, %fd10659 , %fd10657;
	fma.rn.f64 %fd10657, %fd10658, %fd10659 , %fd10657;
	fma.rn.f64 %fd10657, %fd10658, %fd10659 , %fd10657;
	}
	// end inline asm
	// begin inline asm
	{	
fma.rn.f64 %fd10657, %fd10658, %fd10659 , %fd10657;
	fma.rn.f64 %fd10657, %fd10658, %fd10659 , %fd10657;
	fma.rn.f64 %fd10657, %fd10658, %fd10659 , %fd10657;
	fma.rn.f64 %fd10657, %fd10658, %fd10659 , %fd10657;
	}
	// end inline asm
	// begin inline asm
	{	
fma.rn.f64 %fd10657, %fd10658, %fd10659 , %fd10657;
	fma.rn.f64 %fd10657, %fd10658, %fd10659 , %fd10657;
	fma.rn.f64 %fd10657, %fd10658, %fd10659 , %fd10657;
	fma.rn.f64 %fd10657, %fd10658, %fd10659 , %fd10657;
	}
	// end inline asm
	// begin inline asm
	{	
fma.rn.f64 %fd10657, %fd10658, %fd10659 , %fd10657;
	fma.rn.f64 %fd10657, %fd10658, %fd10659 , %fd10657;
	fma.rn.f64 %fd10657, %fd10658, %fd10659 , %fd10657;
	fma.rn.f64 %fd10657, %fd10658, %fd10659 , %fd10657;
	}
	// end inline asm
	// begin inline asm
	{	
fma.rn.f64 %fd10657, %fd10658, %fd10659 , %fd10657;
	fma.rn.f64 %fd10657, %fd10658, %fd10659 , %fd10657;
	fma.rn.f64 %fd10657, %fd10658, %fd10659 , %fd10657;
	fma.rn.f64 %fd10657, %fd10658, %fd10659 , %fd10657;
	}
	// end inline asm
	// begin inline asm
	{	
fma.rn.f64 %fd10657, %fd10658, %fd10659 , %fd10657;
	fma.rn.f64 %fd10657, %fd10658, %fd10659 , %fd10657;
	fma.rn.f64 %fd10657, %fd10658, %fd10659 , %fd10657;
	fma.rn.f64 %fd10657, %fd10658, %fd10659 , %fd10657;
	}
	// end inline asm
	// begin inline asm
	{	
fma.rn.f64 %fd10657, %fd10658, %fd10659 , %fd10657;
	fma.rn.f64 %fd10657, %fd10658, %fd10659 , %fd10657;
	fma.rn.f64 %fd10657, %fd10658, %fd10659 , %fd10657;
	fma.rn.f64 %fd10657, %fd10658, %fd10659 , %fd10657;
	}
	// end inline asm
	// begin inline asm
	{	
fma.rn.f64 %fd10657, %fd10658, %fd10659 , %fd10657;
	fma.rn.f64 %fd10657, %fd10658, %fd10659 , %fd10657;
	fma.rn.f64 %fd10657, %fd10658, %fd10659 , %fd10657;
	fma.rn.f64 %fd10657, %fd10658, %fd10659 , %fd10657;
	}
	// end inline asm
	// begin inline asm
	{	
fma.rn.f64 %fd10657, %fd10658, %fd10659 , %fd10657;
	fma.rn.f64 %fd10657, %fd10658, %fd10659 , %fd10657;
	fma.rn.f64 %fd10657, %fd10658, %fd10659 , %fd10657;
	fma.rn.f64 %fd10657, %fd10658, %fd10659 , %fd10657;
	}
	// end inline asm
	// begin inline asm
	{	
fma.rn.f64 %fd10657, %fd10658, %fd10659 , %fd10657;
	fma.rn.f64 %fd10657, %fd10658, %fd10659 , %fd10657;
	fma.rn.f64 %fd10657, %fd10658, %fd10659 , %fd10657;
	fma.rn.f64 %fd10657, %fd10658, %fd10659 , %fd10657;
	}
	// end inline asm
	// begin inline asm
	{	
fma.rn.f64 %fd10657, %fd10658, %fd10659 , %fd10657;
	fma.rn.f64 %fd10657, %fd10658, %fd10659 , %fd10657;
	fma.rn.f64 %fd10657, %fd10658, %fd10659 , %fd10657;
	fma.rn.f64 %fd10657, %fd10658, %fd10659 , %fd10657;
	}
	// end inline asm
	// begin inline asm
	{	
fma.rn.f64 %fd10657, %fd10658, %fd10659 , %fd10657;
	fma.rn.f64 %fd10657, %fd10658, %fd10659 , %fd10657;
	fma.rn.f64 %fd10657, %fd10658, %fd10659 , %fd10657;
	fma.rn.f64 %fd10657, %fd10658, %fd10659 , %fd10657;
	}
	// end inline asm
	// begin inline asm
	{	
fma.rn.f64 %fd10657, %fd10658, %fd10659 , %fd10657;
	fma.rn.f64 %fd10657, %fd10658, %fd10659 , %fd10657;
	fma.rn.f64 %fd10657, %fd10658, %fd10659 , %fd10657;
	fma.rn.f64 %fd10657, %fd10658, %fd10659 , %fd10657;
	}
	// end inline asm
	// begin inline asm
	{	
fma.rn.f64 %fd10657, %fd10658, %fd10659 , %fd10657;
	fma.rn.f64 %fd10657, %fd10658, %fd10659 , %fd10657;
	fma.rn.f64 %fd10657, %fd10658, %fd10659 , %fd10657;
	fma.rn.f64 %fd10657, %fd10658, %fd10659 , %fd10657;
	}
	// end inline asm
	// begin inline asm
	{	
fma.rn.f64 %fd10657, %fd10658, %fd10659 , %fd10657;
	fma.rn.f64 %fd10657, %fd10658, %fd10659 , %fd10657;
	fma.rn.f64 %fd10657, %fd10658, %fd10659 , %fd10657;
	fma.rn.f64 %fd10657, %fd10658, %fd10659 , %fd10657;
	}
	// end inline asm
	// begin inline asm
	{	
fma.rn.f64 %fd10657, %fd10658, %fd10659 , %fd10657;
	fma.rn.f64 %fd10657, %fd10658, %fd10659 , %fd10657;
	fma.rn.f64 %fd10657, %fd10658, %fd10659 , %fd10657;
	fma.rn.f64 %fd10657, %fd10658, %fd10659 , %fd10657;
	}
	// end inline asm
	// begin inline asm
	{	
fma.rn.f64 %fd10657, %fd10658, %fd10659 , %fd10657;
	fma.rn.f64 %fd10657, %fd10658, %fd10659 , %fd10657;
	fma.rn.f64 %fd10657, %fd10658, %fd10659 , %fd10657;
	fma.rn.f64 %fd10657, %fd10658, %fd10659 , %fd10657;
	}
	// end inline asm
	// begin inline asm
	{	
fma.rn.f64 %fd10657, %fd10658, %fd10659 , %fd10657;
	fma.rn.f64 %fd10657, %fd10658, %fd10659 , %fd10657;
	fma.rn.f64 %fd10657, %fd10658, %fd10659 , %fd10657;
	fma.rn.f64 %fd10657, %fd10658, %fd10659 , %fd10657;
	}
	// end inline asm
	// begin inline asm
	{	
fma.rn.f64 %fd10657, %fd10658, %fd10659 , %fd10657;
	fma.rn.f64 %fd10657, %fd10658, %fd10659 , %fd10657;
	fma.rn.f64 %fd10657, %fd10658, %fd10659 , %fd10657;
	fma.rn.f64 %fd10657, %fd10658, %fd10659 , %fd10657;
	}
	// end inline asm
	// begin inline asm
	{	
fma.rn.f64 %fd10657, %fd10658, %fd10659 , %fd10657;
	fma.rn.f64 %fd10657, %fd10658, %fd10659 , %fd10657;
	fma.rn.f64 %fd10657, %fd10658, %fd10659 , %fd10657;
	fma.rn.f64 %fd10657, %fd10658, %fd10659 , %fd10657;
	}
	// end inline asm
	// begin inline asm
	{	
fma.rn.f64 %fd10657, %fd10658, %fd10659 , %fd10657;
	fma.rn.f64 %fd10657, %fd10658, %fd10659 , %fd10657;
	fma.rn.f64 %fd10657, %fd10658, %fd10659 , %fd10657;
	fma.rn.f64 %fd10657, %fd10658, %fd10659 , %fd10657;
	}
	// end inline asm
	// begin inline asm
	{	
fma.rn.f64 %fd10657, %fd10658, %fd10659 , %fd10657;
	fma.rn.f64 %fd10657, %fd10658, %fd10659 , %fd10657;
	fma.rn.f64 %fd10657, %fd10658, %fd10659 , %fd10657;
	fma.rn.f64 %fd10657, %fd10658, %fd10659 , %fd10657;
	}
	// end inline asm
	// begin inline asm
	{	
fma.rn.f64 %fd10657, %fd10658, %fd10659 , %fd10657;
	fma.rn.f64 %fd10657, %fd10658, %fd10659 , %fd10657;
	fma.rn.f64 %fd10657, %fd10658, %fd10659 , %fd10657;
	fma.rn.f64 %fd10657, %fd10658, %fd10659 , %fd10657;
	}
	// end inline asm
	// begin inline asm
	{	
fma.rn.f64 %fd10657, %fd10658, %fd10659 , %fd10657;
	fma.rn.f64 %fd10657, %fd10658, %fd10659 , %fd10657;
	fma.rn.f64 %fd10657, %fd10658, %fd10659 , %fd10657;
	fma.rn.f64 %fd10657, %fd10658, %fd10659 , %fd10657;
	}
	// end inline asm
	// begin inline asm
	{	
fma.rn.f64 %fd10657, %fd10658, %fd10659 , %fd10657;
	fma.rn.f64 %fd10657, %fd10658, %fd10659 , %fd10657;
	fma.rn.f64 %fd10657, %fd10658, %fd10659 , %fd10657;
	fma.rn.f64 %fd10657, %fd10658, %fd10659 , %fd10657;
	}
	// end inline asm
	// begin inline asm
	{	
fma.rn.f64 %fd10657, %fd10658, %fd10659 , %fd10657;
	fma.rn.f64 %fd10657, %fd10658, %fd10659 , %fd10657;
	fma.rn.f64 %fd10657, %fd10658, %fd10659 , %fd10657;
	fma.rn.f64 %fd10657, %fd10658, %fd10659 , %fd10657;
	}
	// end inline asm
	// begin inline asm
	{	
fma.rn.f64 %fd10657, %fd10658, %fd10659 , %fd10657;
	fma.rn.f64 %fd10657, %fd10658, %fd10659 , %fd10657;
	fma.rn.f64 %fd10657, %fd10658, %fd10659 , %fd10657;
	fma.rn.f64 %fd10657, %fd10658, %fd10659 , %fd10657;
	}
	// end inline asm
	// begin inline asm
	{	
fma.rn.f64 %fd10657, %fd10658, %fd10659 , %fd10657;
	fma.rn.f64 %fd10657, %fd10658, %fd10659 , %fd10657;
	fma.rn.f64 %fd10657, %fd10658, %fd10659 , %fd10657;
	fma.rn.f64 %fd10657, %fd10658, %fd10659 , %fd10657;
	}
	// end inline asm
	// begin inline asm
	{	
fma.rn.f64 %fd10657, %fd10658, %fd10659 , %fd10657;
	fma.rn.f64 %fd10657, %fd10658, %fd10659 , %fd10657;
	fma.rn.f64 %fd10657, %fd10658, %fd10659 , %fd10657;
	fma.rn.f64 %fd10657, %fd10658, %fd10659 , %fd10657;
	}
	// end inline asm
	// begin inline asm
	{	
fma.rn.f64 %fd10657, %fd10658, %fd10659 , %fd10657;
	fma.rn.f64 %fd10657, %fd10658, %fd10659 , %fd10657;
	fma.rn.f64 %fd10657, %fd10658, %fd10659 , %fd10657;
	fma.rn.f64 %fd10657, %fd10658, %fd10659 , %fd10657;
	}
	// end inline asm
	// begin inline asm
	{	
fma.rn.f64 %fd10657, %fd10658, %fd10659 , %fd10657;
	fma.rn.f64 %fd10657, %fd10658, %fd10659 , %fd10657;
	fma.rn.f64 %fd10657, %fd10658, %fd10659 , %fd10657;
	fma.rn.f64 %fd10657, %fd10658, %fd10659 , %fd10657;
	}
	// end inline asm
	// begin inline asm
	{	
fma.rn.f64 %fd10657, %fd10658, %fd10659 , %fd10657;
	fma.rn.f64 %fd10657, %fd10658, %fd10659 , %fd10657;
	fma.rn.f64 %fd10657, %fd10658, %fd10659 , %fd10657;
	fma.rn.f64 %fd10657, %fd10658, %fd10659 , %fd10657;
	}
	// end inline asm
	// begin inline asm
	{	
fma.rn.f64 %fd10657, %fd10658, %fd10659 , %fd10657;
	fma.rn.f64 %fd10657, %fd10658, %fd10659 , %fd10657;
	fma.rn.f64 %fd10657, %fd10658, %fd10659 , %fd10657;
	fma.rn.f64 %fd10657, %fd10658, %fd10659 , %fd10657;
	}
	// end inline asm
	// begin inline asm
	{	
fma.rn.f64 %fd10657, %fd10658, %fd10659 , %fd10657;
	fma.rn.f64 %fd10657, %fd10658, %fd10659 , %fd10657;
	fma.rn.f64 %fd10657, %fd10658, %fd10659 , %fd10657;
	fma.rn.f64 %fd10657, %fd10658, %fd10659 , %fd10657;
	}
	// end inline asm
	// begin inline asm
	{	
fma.rn.f64 %fd10657, %fd10658, %fd10659 , %fd10657;
	fma.rn.f64 %fd10657, %fd10658, %fd10659 , %fd10657;
	fma.rn.f64 %fd10657, %fd10658, %fd10659 , %fd10657;
	fma.rn.f64 %fd10657, %fd10658, %fd10659 , %fd10657;
	}
	// end inline asm
	// begin inline asm
	{	
fma.rn.f64 %fd10657, %fd10658, %fd10659 , %fd10657;
	fma.rn.f64 %fd10657, %fd10658, %fd10659 , %fd10657;
	fma.rn.f64 %fd10657, %fd10658, %fd10659 , %fd10657;
	fma.rn.f64 %fd10657, %fd10658, %fd10659 , %fd10657;
	}
	// end inline asm
	// begin inline asm
	{	
fma.rn.f64 %fd10657, %fd10658, %fd10659 , %fd10657;
	fma.rn.f64 %fd10657, %fd10658, %fd10659 , %fd10657;
	fma.rn.f64 %fd10657, %fd10658, %fd10659 , %fd10657;
	fma.rn.f64 %fd10657, %fd10658, %fd10659 , %fd10657;
	}
	// end inline asm
	// begin inline asm
	{	
fma.rn.f64 %fd10657, %fd10658, %fd10659 , %fd10657;
	fma.rn.f64 %fd10657, %fd10658, %fd10659 , %fd10657;
	fma.rn.f64 %fd10657, %fd10658, %fd10659 , %fd10657;
	fma.rn.f64 %fd10657, %fd10658, %fd10659 , %fd10657;
	}
	// end inline asm
	// begin inline asm
	{	
fma.rn.f64 %fd10657, %fd10658, %fd10659 , %fd10657;
	fma.rn.f64 %fd10657, %fd10658, %fd10659 , %fd10657;
	fma.rn.f64 %fd10657, %fd10658, %fd10659 , %fd10657;
	fma.rn.f64 %fd10657, %fd10658, %fd10659 , %fd10657;
	}
	// end inline asm
	// begin inline asm
	{	
fma.rn.f64 %fd10657, %fd10658, %fd10659 , %fd10657;
	fma.rn.f64 %fd10657, %fd10658, %fd10659 , %fd10657;
	fma.rn.f64 %fd10657, %fd10658, %fd10659 , %fd10657;
	fma.rn.f64 %fd10657, %fd10658, %fd10659 , %fd10657;
	}
	// end inline asm
	// begin inline asm
	{	
fma.rn.f64 %fd10657, %fd10658, %fd10659 , %fd10657;
	fma.rn.f64 %fd10657, %fd10658, %fd10659 , %fd10657;
	fma.rn.f64 %fd10657, %fd10658, %fd10659 , %fd10657;
	fma.rn.f64 %fd10657, %fd10658, %fd10659 , %fd10657;
	}
	// end inline asm
	// begin inline asm
	{	
fma.rn.f64 %fd10657, %fd10658, %fd10659 , %fd10657;
	fma.rn.f64 %fd10657, %fd10658, %fd10659 , %fd10657;
	fma.rn.f64 %fd10657, %fd10658, %fd10659 , %fd10657;
	fma.rn.f64 %fd10657, %fd10658, %fd10659 , %fd10657;
	}
	// end inline asm
	// begin inline asm
	{	
fma.rn.f64 %fd10657, %fd10658, %fd10659 , %fd10657;
	fma.rn.f64 %fd10657, %fd10658, %fd10659 , %fd10657;
	fma.rn.f64 %fd10657, %fd10658, %fd10659 , %fd10657;
	fma.rn.f64 %fd10657, %fd10658, %fd10659 , %fd10657;
	}
	// end inline asm
	// begin inline asm
	{	
fma.rn.f64 %fd10657, %fd10658, %fd10659 , %fd10657;
	fma.rn.f64 %fd10657, %fd10658, %fd10659 , %fd10657;
	fma.rn.f64 %fd10657, %fd10658, %fd10659 , %fd10657;
	fma.rn.f64 %fd10657, %fd10658, %fd10659 , %fd10657;
	}
	// end inline asm
	// begin inline asm
	{	
fma.rn.f64 %fd10657, %fd10658, %fd10659 , %fd10657;
	fma.rn.f64 %fd10657, %fd10658, %fd10659 , %fd10657;
	fma.rn.f64 %fd10657, %fd10658, %fd10659 , %fd10657;
	fma.rn.f64 %fd10657, %fd10658, %fd10659 , %fd10657;
	}
	// end inline asm
	// begin inline asm
	{	
fma.rn.f64 %fd10657, %fd10658, %fd10659 , %fd10657;
	fma.rn.f64 %fd10657, %fd10658, %fd10659 , %fd10657;
	fma.rn.f64 %fd10657, %fd10658, %fd10659 , %fd10657;
	fma.rn.f64 %fd10657, %fd10658, %fd10659 , %fd10657;
	}
	// end inline asm
	// begin inline asm
	{	
fma.rn.f64 %fd10657, %fd10658, %fd10659 , %fd10657;
	fma.rn.f64 %fd10657, %fd10658, %fd10659 , %fd10657;
	fma.rn.f64 %fd10657, %fd10658, %fd10659 , %fd10657;
	fma.rn.f64 %fd10657, %fd10658, %fd10659 , %fd10657;
	}
	// end inline asm
	// begin inline asm
	{	
fma.rn.f64 %fd10657, %fd10658, %fd10659 , %fd10657;
	fma.rn.f64 %fd10657, %fd10658, %fd10659 , %fd10657;
	fma.rn.f64 %fd10657, %fd10658, %fd10659 , %fd10657;
	fma.rn.f64 %fd10657, %fd10658, %fd10659 , %fd10657;
	}
	// end inline asm
	// begin inline asm
	{	
fma.rn.f64 %fd10657, %fd10658, %fd10659 , %fd10657;
	fma.rn.f64 %fd10657, %fd10658, %fd10659 , %fd10657;
	fma.rn.f64 %fd10657, %fd10658, %fd10659 , %fd10657;
	fma.rn.f64 %fd10657, %fd10658, %fd10659 , %fd10657;
	}
	// end inline asm
	// begin inline asm
	{	
fma.rn.f64 %fd10657, %fd10658, %fd10659 , %fd10657;
	fma.rn.f64 %fd10657, %fd10658, %fd10659 , %fd10657;
	fma.rn.f64 %fd10657, %fd10658, %fd10659 , %fd10657;
	fma.rn.f64 %fd10657, %fd10658, %fd10659 , %fd10657;
	}
	// end inline asm
	// begin inline asm
	{	
fma.rn.f64 %fd10657, %fd10658, %fd10659 , %fd10657;
	fma.rn.f64 %fd10657, %fd10658, %fd10659 , %fd10657;
	fma.rn.f64 %fd10657, %fd10658, %fd10659 , %fd10657;
	fma.rn.f64 %fd10657, %fd10658, %fd10659 , %fd10657;
	}
	// end inline asm
	// begin inline asm
	{	
fma.rn.f64 %fd10657, %fd10658, %fd10659 , %fd10657;
	fma.rn.f64 %fd10657, %fd10658, %fd10659 , %fd10657;
	fma.rn.f64 %fd10657, %fd10658, %fd10659 , %fd10657;
	fma.rn.f64 %fd10657, %fd10658, %fd10659 , %fd10657;
	}
	// end inline asm
	// begin inline asm
	{	
fma.rn.f64 %fd10657, %fd10658, %fd10659 , %fd10657;
	fma.rn.f64 %fd10657, %fd10658, %fd10659 , %fd10657;
	fma.rn.f64 %fd10657, %fd10658, %fd10659 , %fd10657;
	fma.rn.f64 %fd10657, %fd10658, %fd10659 , %fd10657;
	}
	// end inline asm
	// begin inline asm
	{	
fma.rn.f64 %fd10657, %fd10658, %fd10659 , %fd10657;
	fma.rn.f64 %fd10657, %fd10658, %fd10659 , %fd10657;
	fma.rn.f64 %fd10657, %fd10658, %fd10659 , %fd10657;
	fma.rn.f64 %fd10657, %fd10658, %fd10659 , %fd10657;
	}
	// end inline asm
	// begin inline asm
	{	
fma.rn.f64 %fd10657, %fd10658, %fd10659 , %fd10657;
	fma.rn.f64 %fd10657, %fd10658, %fd10659 , %fd10657;
	fma.rn.f64 %fd10657, %fd10658, %fd10659 , %fd10657;
	fma.rn.f64 %fd10657, %fd10658, %fd10659 , %fd10657;
	}
	// end inline asm
	// begin inline asm
	{	
fma.rn.f64 %fd10657, %fd10658, %fd10659 , %fd10657;
	fma.rn.f64 %fd10657, %fd10658, %fd10659 , %fd10657;
	fma.rn.f64 %fd10657, %fd10658, %fd10659 , %fd10657;
	fma.rn.f64 %fd10657, %fd10658, %fd10659 , %fd10657;
	}
	// end inline asm
	// begin inline asm
	{	
fma.rn.f64 %fd10657, %fd10658, %fd10659 , %fd10657;
	fma.rn.f64 %fd10657, %fd10658, %fd10659 , %fd10657;
	fma.rn.f64 %fd10657, %fd10658, %fd10659 , %fd10657;
	fma.rn.f64 %fd10657, %fd10658, %fd10659 , %fd10657;
	}
	// end inline asm
	// begin inline asm
	{	
fma.rn.f64 %fd10657, %fd10658, %fd10659 , %fd10657;
	fma.rn.f64 %fd10657, %fd10658, %fd10659 , %fd10657;
	fma.rn.f64 %fd10657, %fd10658, %fd10659 , %fd10657;
	fma.rn.f64 %fd10657, %fd10658, %fd10659 , %fd10657;
	}
	// end inline asm
	// begin inline asm
	{	
fma.rn.f64 %fd10657, %fd10658, %fd10659 , %fd10657;
	fma.rn.f64 %fd10657, %fd10658, %fd10659 , %fd10657;
	fma.rn.f64 %fd10657, %fd10658, %fd10659 , %fd10657;
	fma.rn.f64 %fd10657, %fd10658, %fd10659 , %fd10657;
	}
	// end inline asm
	// begin inline asm
	{	
fma.rn.f64 %fd10657, %fd10658, %fd10659 , %fd10657;
	fma.rn.f64 %fd10657, %fd10658, %fd10659 , %fd10657;
	fma.rn.f64 %fd10657, %fd10658, %fd10659 , %fd10657;
	fma.rn.f64 %fd10657, %fd10658, %fd10659 , %fd10657;
	}
	// end inline asm
	// begin inline asm
	{	
fma.rn.f64 %fd10657, %fd10658, %fd10659 , %fd10657;
	fma.rn.f64 %fd10657, %fd10658, %fd10659 , %fd10657;
	fma.rn.f64 %fd10657, %fd10658, %fd10659 , %fd10657;
	fma.rn.f64 %fd10657, %fd10658, %fd10659 , %fd10657;
	}
	// end inline asm
	// begin inline asm
	{	
fma.rn.f64 %fd10657, %fd10658, %fd10659 , %fd10657;
	fma.rn.f64 %fd10657, %fd10658, %fd10659 , %fd10657;
	fma.rn.f64 %fd10657, %fd10658, %fd10659 , %fd10657;
	fma.rn.f64 %fd10657, %fd10658, %fd10659 , %fd10657;
	}
	// end inline asm
	// begin inline asm
	{	
fma.rn.f64 %fd10657, %fd10658, %fd10659 , %fd10657;
	fma.rn.f64 %fd10657, %fd10658, %fd10659 , %fd10657;
	fma.rn.f64 %fd10657, %fd10658, %fd10659 , %fd10657;
	fma.rn.f64 %fd10657, %fd10658, %fd10659 , %fd10657;
	}
	// end inline asm
	// begin inline asm
	{	
fma.rn.f64 %fd10657, %fd10658, %fd10659 , %fd10657;
	fma.rn.f64 %fd10657, %fd10658, %fd10659 , %fd10657;
	fma.rn.f64 %fd10657, %fd10658, %fd10659 , %fd10657;
	fma.rn.f64 %fd10657, %fd10658, %fd10659 , %fd10657;
	}
	// end inline asm
	// begin inline asm
	{	
fma.rn.f64 %fd10657, %fd10658, %fd10659 , %fd10657;
	fma.rn.f64 %fd10657, %fd10658, %fd10659 , %fd10657;
	fma.rn.f64 %fd10657, %fd10658, %fd10659 , %fd10657;
	fma.rn.f64 %fd10657, %fd10658, %fd10659 , %fd10657;
	}
	// end inline asm
	// begin inline asm
	{	
fma.rn.f64 %fd10657, %fd10658, %fd10659 , %fd10657;
	fma.rn.f64 %fd10657, %fd10658, %fd10659 , %fd10657;
	fma.rn.f64 %fd10657, %fd10658, %fd10659 , %fd10657;
	fma.rn.f64 %fd10657, %fd10658, %fd10659 , %fd10657;
	}
	// end inline asm
	// begin inline asm
	{	
fma.rn.f64 %fd10657, %fd10658, %fd10659 , %fd10657;
	fma.rn.f64 %fd10657, %fd10658, %fd10659 , %fd10657;
	fma.rn.f64 %fd10657, %fd10658, %fd10659 , %fd10657;
	fma.rn.f64 %fd10657, %fd10658, %fd10659 , %fd10657;
	}
	// end inline asm
	// begin inline asm
	{	
fma.rn.f64 %fd10657, %fd10658, %fd10659 , %fd10657;
	fma.rn.f64 %fd10657, %fd10658, %fd10659 , %fd10657;
	fma.rn.f64 %fd10657, %fd10658, %fd10659 , %fd10657;
	fma.rn.f64 %fd10657, %fd10658, %fd10659 , %fd10657;
	}
	// end inline asm
	// begin inline asm
	{	
fma.rn.f64 %fd10657, %fd10658, %fd10659 , %fd10657;
	fma.rn.f64 %fd10657, %fd10658, %fd10659 , %fd10657;
	fma.rn.f64 %fd10657, %fd10658, %fd10659 , %fd10657;
	fma.rn.f64 %fd10657, %fd10658, %fd10659 , %fd10657;
	}
	// end inline asm
	// begin inline asm
	{	
fma.rn.f64 %fd10657, %fd10658, %fd10659 , %fd10657;
	fma.rn.f64 %fd10657, %fd10658, %fd10659 , %fd10657;
	fma.rn.f64 %fd10657, %fd10658, %fd10659 , %fd10657;
	fma.rn.f64 %fd10657, %fd10658, %fd10659 , %fd10657;
	}
	// end inline asm
	// begin inline asm
	{	
fma.rn.f64 %fd10657, %fd10658, %fd10659 , %fd10657;
	fma.rn.f64 %fd10657, %fd10658, %fd10659 , %fd10657;
	fma.rn.f64 %fd10657, %fd10658, %fd10659 , %fd10657;
	fma.rn.f64 %fd10657, %fd10658, %fd10659 , %fd10657;
	}
	// end inline asm
	// begin inline asm
	{	
fma.rn.f64 %fd10657, %fd10658, %fd10659 , %fd10657;
	fma.rn.f64 %fd10657, %fd10658, %fd10659 , %fd10657;
	fma.rn.f64 %fd10657, %fd10658, %fd10659 , %fd10657;
	fma.rn.f64 %fd10657, %fd10658, %fd10659 , %fd10657;
	}
	// end inline asm
	// begin inline asm
	{	
fma.rn.f64 %fd10657, %fd10658, %fd10659 , %fd10657;
	fma.rn.f64 %fd10657, %fd10658, %fd10659 , %fd10657;
	fma.rn.f64 %fd10657, %fd10658, %fd10659 , %fd10657;
	fma.rn.f64 %fd10657, %fd10658, %fd10659 , %fd10657;
	}
	// end inline asm
	// begin inline asm
	{	
fma.rn.f64 %fd10657, %fd10658, %fd10659 , %fd10657;
	fma.rn.f64 %fd10657, %fd10658, %fd10659 , %fd10657;
	fma.rn.f64 %fd10657, %fd10658, %fd10659 , %fd10657;
	fma.rn.f64 %fd10657, %fd10658, %fd10659 , %fd10657;
	}
	// end inline asm
	// begin inline asm
	{	
fma.rn.f64 %fd10657, %fd10658, %fd10659 , %fd10657;
	fma.rn.f64 %fd10657, %fd10658, %fd10659 , %fd10657;
	fma.rn.f64 %fd10657, %fd10658, %fd10659 , %fd10657;
	fma.rn.f64 %fd10657, %fd10658, %fd10659 , %fd10657;
	}
	// end inline asm
	// begin inline asm
	{	
fma.rn.f64 %fd10657, %fd10658, %fd10659 , %fd10657;
	fma.rn.f64 %fd10657, %fd10658, %fd10659 , %fd10657;
	fma.rn.f64 %fd10657, %fd10658, %fd10659 , %fd10657;
	fma.rn.f64 %fd10657, %fd10658, %fd10659 , %fd10657;
	}
	// end inline asm
	// begin inline asm
	{	
fma.rn.f64 %fd10657, %fd10658, %fd10659 , %fd10657;
	fma.rn.f64 %fd10657, %fd10658, %fd10659 , %fd10657;
	fma.rn.f64 %fd10657, %fd10658, %fd10659 , %fd10657;
	fma.rn.f64 %fd10657, %fd10658, %fd10659 , %fd10657;
	}
	// end inline asm
	// begin inline asm
	{	
fma.rn.f64 %fd10657, %fd10658, %fd10659 , %fd10657;
	fma.rn.f64 %fd10657, %fd10658, %fd10659 , %fd10657;
	fma.rn.f64 %fd10657, %fd10658, %fd10659 , %fd10657;
	fma.rn.f64 %fd10657, %fd10658, %fd10659 , %fd10657;
	}
	// end inline asm
	// begin inline asm
	{	
fma.rn.f64 %fd10657, %fd10658, %fd10659 , %fd10657;
	fma.rn.f64 %fd10657, %fd10658, %fd10659 , %fd10657;
	fma.rn.f64 %fd10657, %fd10658, %fd10659 , %fd10657;
	fma.rn.f64 %fd10657, %fd10658, %fd10659 , %fd10657;
	}
	// end inline asm
	// begin inline asm
	{	
fma.rn.f64 %fd10657, %fd10658, %fd10659 , %fd10657;
	fma.rn.f64 %fd10657, %fd10658, %fd10659 , %fd10657;
	fma.rn.f64 %fd10657, %fd10658, %fd10659 , %fd10657;
	fma.rn.f64 %fd10657, %fd10658, %fd10659 , %fd10657;
	}
	// end inline asm
	// begin inline asm
	{	
fma.rn.f64 %fd10657, %fd10658, %fd10659 , %fd10657;
	fma.rn.f64 %fd10657, %fd10658, %fd10659 , %fd10657;
	fma.rn.f64 %fd10657, %fd10658, %fd10659 , %fd10657;
	fma.rn.f64 %fd10657, %fd10658, %fd10659 , %fd10657;
	}
	// end inline asm
	// begin inline asm
	{	
fma.rn.f64 %fd10657, %fd10658, %fd10659 , %fd10657;
	fma.rn.f64 %fd10657, %fd10658, %fd10659 , %fd10657;
	fma.rn.f64 %fd10657, %fd10658, %fd10659 , %fd10657;
	fma.rn.f64 %fd10657, %fd10658, %fd10659 , %fd10657;
	}
	// end inline asm
	// begin inline asm
	{	
fma.rn.f64 %fd10657, %fd10658, %fd10659 , %fd10657;
	fma.rn.f64 %fd10657, %fd10658, %fd10659 , %fd10657;
	fma.rn.f64 %fd10657, %fd10658, %fd10659 , %fd10657;
	fma.rn.f64 %fd10657, %fd10658, %fd10659 , %fd10657;
	}
	// end inline asm
	// begin inline asm
	{	
fma.rn.f64 %fd10657, %fd10658, %fd10659 , %fd10657;
	fma.rn.f64 %fd10657, %fd10658, %fd10659 , %fd10657;
	fma.rn.f64 %fd10657, %fd10658, %fd10659 , %fd10657;
	fma.rn.f64 %fd10657, %fd10658, %fd10659 , %fd10657;
	}
	// end inline asm
	// begin inline asm
	{	
fma.rn.f64 %fd10657, %fd10658, %fd10659 , %fd10657;
	fma.rn.f64 %fd10657, %fd10658, %fd10659 , %fd10657;
	fma.rn.f64 %fd10657, %fd10658, %fd10659 , %fd10657;
	fma.rn.f64 %fd10657, %fd10658, %fd10659 , %fd10657;
	}
	// end inline asm
	// begin inline asm
	{	
fma.rn.f64 %fd10657, %fd10658, %fd10659 , %fd10657;
	fma.rn.f64 %fd10657, %fd10658, %fd10659 , %fd10657;
	fma.rn.f64 %fd10657, %fd10658, %fd10659 , %fd10657;
	fma.rn.f64 %fd10657, %fd10658, %fd10659 , %fd10657;
	}
	// end inline asm
	// begin inline asm
	{	
fma.rn.f64 %fd10657, %fd10658, %fd10659 , %fd10657;
	fma.rn.f64 %fd10657, %fd10658, %fd10659 , %fd10657;
	fma.rn.f64 %fd10657, %fd10658, %fd10659 , %fd10657;
	fma.rn.f64 %fd10657, %fd10658, %fd10659 , %fd10657;
	}
	// end inline asm
	// begin inline asm
	{	
fma.rn.f64 %fd10657, %fd10658, %fd10659 , %fd10657;
	fma.rn.f64 %fd10657, %fd10658, %fd10659 , %fd10657;
	fma.rn.f64 %fd10657, %fd10658, %fd10659 , %fd10657;
	fma.rn.f64 %fd10657, %fd10658, %fd10659 , %fd10657;
	}
	// end inline asm
	// begin inline asm
	{	
fma.rn.f64 %fd10657, %fd10658, %fd10659 , %fd10657;
	fma.rn.f64 %fd10657, %fd10658, %fd10659 , %fd10657;
	fma.rn.f64 %fd10657, %fd10658, %fd10659 , %fd10657;
	fma.rn.f64 %fd10657, %fd10658, %fd10659 , %fd10657;
	}
	// end inline asm
	// begin inline asm
	{	
fma.rn.f64 %fd10657, %fd10658, %fd10659 , %fd10657;
	fma.rn.f64 %fd10657, %fd10658, %fd10659 , %fd10657;
	fma.rn.f64 %fd10657, %fd10658, %fd10659 , %fd10657;
	fma.rn.f64 %fd10657, %fd10658, %fd10659 , %fd10657;
	}
	// end inline asm
	// begin inline asm
	{	
fma.rn.f64 %fd10657, %fd10658, %fd10659 , %fd10657;
	fma.rn.f64 %fd10657, %fd10658, %fd10659 , %fd10657;
	fma.rn.f64 %fd10657, %fd10658, %fd10659 , %fd10657;
	fma.rn.f64 %fd10657, %fd10658, %fd10659 , %fd10657;
	}
	// end inline asm
	// begin inline asm
	{	
fma.rn.f64 %fd10657, %fd10658, %fd10659 , %fd10657;
	fma.rn.f64 %fd10657, %fd10658, %fd10659 , %fd10657;
	fma.rn.f64 %fd10657, %fd10658, %fd10659 , %fd10657;
	fma.rn.f64 %fd10657, %fd10658, %fd10659 , %fd10657;
	}
	// end inline asm
	// begin inline asm
	{	
fma.rn.f64 %fd10657, %fd10658, %fd10659 , %fd10657;
	fma.rn.f64 %fd10657, %fd10658, %fd10659 , %fd10657;
	fma.rn.f64 %fd10657, %fd10658, %fd10659 , %fd10657;
	fma.rn.f64 %fd10657, %fd10658, %fd10659 , %fd10657;
	}
	// end inline asm
	// begin inline asm
	{	
fma.rn.f64 %fd10657, %fd10658, %fd10659 , %fd10657;
	fma.rn.f64 %fd10657, %fd10658, %fd10659 , %fd10657;
	fma.rn.f64 %fd10657, %fd10658, %fd10659 , %fd10657;
	fma.rn.f64 %fd10657, %fd10658, %fd10659 , %fd10657;
	}
	// end inline asm
	// begin inline asm
	{	
fma.rn.f64 %fd10657, %fd10658, %fd10659 , %fd10657;
	fma.rn.f64 %fd10657, %fd10658, %fd10659 , %fd10657;
	fma.rn.f64 %fd10657, %fd10658, %fd10659 , %fd10657;
	fma.rn.f64 %fd10657, %fd10658, %fd10659 , %fd10657;
	}
	// end inline asm
	// begin inline asm
	{	
fma.rn.f64 %fd10657, %fd10658, %fd10659 , %fd10657;
	fma.rn.f64 %fd10657, %fd10658, %fd10659 , %fd10657;
	fma.rn.f64 %fd10657, %fd10658, %fd10659 , %fd10657;
	fma.rn.f64 %fd10657, %fd10658, %fd10659 , %fd10657;
	}
	// end inline asm
	// begin inline asm
	{	
fma.rn.f64 %fd10657, %fd10658, %fd10659 , %fd10657;
	fma.rn.f64 %fd10657, %fd10658, %fd10659 , %fd10657;
	fma.rn.f64 %fd10657, %fd10658, %fd10659 , %fd10657;
	fma.rn.f64 %fd10657, %fd10658, %fd10659 , %fd10657;
	}
	// end inline asm
	// begin inline asm
	{	
fma.rn.f64 %fd10657, %fd10658, %fd10659 , %fd10657;
	fma.rn.f64 %fd10657, %fd10658, %fd10659 , %fd10657;
	fma.rn.f64 %fd10657, %fd10658, %fd10659 , %fd10657;
	fma.rn.f64 %fd10657, %fd10658, %fd10659 , %fd10657;
	}
	// end inline asm
	// begin inline asm
	{	
fma.rn.f64 %fd10657, %fd10658, %fd10659 , %fd10657;
	fma.rn.f64 %fd10657, %fd10658, %fd10659 , %fd10657;
	fma.rn.f64 %fd10657, %fd10658, %fd10659 , %fd10657;
	fma.rn.f64 %fd10657, %fd10658, %fd10659 , %fd10657;
	}
	// end inline asm
	// begin inline asm
	{	
fma.rn.f64 %fd10657, %fd10658, %fd10659 , %fd10657;
	fma.rn.f64 %fd10657, %fd10658, %fd10659 , %fd10657;
	fma.rn.f64 %fd10657, %fd10658, %fd10659 , %fd10657;
	fma.rn.f64 %fd10657, %fd10658, %fd10659 , %fd10657;
	}
	// end inline asm
	// begin inline asm
	{	
fma.rn.f64 %fd10657, %fd10658, %fd10659 , %fd10657;
	fma.rn.f64 %fd10657, %fd10658, %fd10659 , %fd10657;
	fma.rn.f64 %fd10657, %fd10658, %fd10659 , %fd10657;
	fma.rn.f64 %fd10657, %fd10658, %fd10659 , %fd10657;
	}
	// end inline asm
	// begin inline asm
	{	
fma.rn.f64 %fd10657, %fd10658, %fd10659 , %fd10657;
	fma.rn.f64 %fd10657, %fd10658, %fd10659 , %fd10657;
	fma.rn.f64 %fd10657, %fd10658, %fd10659 , %fd10657;
	fma.rn.f64 %fd10657, %fd10658, %fd10659 , %fd10657;
	}
	// end inline asm
	// begin inline asm
	{	
fma.rn.f64 %fd10657, %fd10658, %fd10659 , %fd10657;
	fma.rn.f64 %fd10657, %fd10658, %fd10659 , %fd10657;
	fma.rn.f64 %fd10657, %fd10658, %fd10659 , %fd10657;
	fma.rn.f64 %fd10657, %fd10658, %fd10659 , %fd10657;
	}
	// end inline asm
	// begin inline asm
	{	
fma.rn.f64 %fd10657, %fd10658, %fd10659 , %fd10657;
	fma.rn.f64 %fd10657, %fd10658, %fd10659 , %fd10657;
	fma.rn.f64 %fd10657, %fd10658, %fd10659 , %fd10657;
	fma.rn.f64 %fd10657, %fd10658, %fd10659 , %fd10657;
	}
	// end inline asm
	// begin inline asm
	{	
fma.rn.f64 %fd10657, %fd10658, %fd10659 , %fd10657;
	fma.rn.f64 %fd10657, %fd10658, %fd10659 , %fd10657;
	fma.rn.f64 %fd10657, %fd10658, %fd10659 , %fd10657;
	fma.rn.f64 %fd10657, %fd10658, %fd10659 , %fd10657;
	}
	// end inline asm
	// begin inline asm
	{	
fma.rn.f64 %fd10657, %fd10658, %fd10659 , %fd10657;
	fma.rn.f64 %fd10657, %fd10658, %fd10659 , %fd10657;
	fma.rn.f64 %fd10657, %fd10658, %fd10659 , %fd10657;
	fma.rn.f64 %fd10657, %fd10658, %fd10659 , %fd10657;
	}
	// end inline asm
	// begin inline asm
	{	
fma.rn.f64 %fd10657, %fd10658, %fd10659 , %fd10657;
	fma.rn.f64 %fd10657, %fd10658, %fd10659 , %fd10657;
	fma.rn.f64 %fd10657, %fd10658, %fd10659 , %fd10657;
	fma.rn.f64 %fd10657, %fd10658, %fd10659 , %fd10657;
	}
	// end inline asm
	// begin inline asm
	{	
fma.rn.f64 %fd10657, %fd10658, %fd10659 , %fd10657;
	fma.rn.f64 %fd10657, %fd10658, %fd10659 , %fd10657;
	fma.rn.f64 %fd10657, %fd10658, %fd10659 , %fd10657;
	fma.rn.f64 %fd10657, %fd10658, %fd10659 , %fd10657;
	}
	// end inline asm
	// begin inline asm
	{	
fma.rn.f64 %fd10657, %fd10658, %fd10659 , %fd10657;
	fma.rn.f64 %fd10657, %fd10658, %fd10659 , %fd10657;
	fma.rn.f64 %fd10657, %fd10658, %fd10659 , %fd10657;
	fma.rn.f64 %fd10657, %fd10658, %fd10659 , %fd10657;
	}
	// end inline asm
	// begin inline asm
	{	
fma.rn.f64 %fd10657, %fd10658, %fd10659 , %fd10657;
	fma.rn.f64 %fd10657, %fd10658, %fd10659 , %fd10657;
	fma.rn.f64 %fd10657, %fd10658, %fd10659 , %fd10657;
	fma.rn.f64 %fd10657, %fd10658, %fd10659 , %fd10657;
	}
	// end inline asm
	// begin inline asm
	{	
fma.rn.f64 %fd10657, %fd10658, %fd10659 , %fd10657;
	fma.rn.f64 %fd10657, %fd10658, %fd10659 , %fd10657;
	fma.rn.f64 %fd10657, %fd10658, %fd10659 , %fd10657;
	fma.rn.f64 %fd10657, %fd10658, %fd10659 , %fd10657;
	}
	// end inline asm
	// begin inline asm
	{	
fma.rn.f64 %fd10657, %fd10658, %fd10659 , %fd10657;
	fma.rn.f64 %fd10657, %fd10658, %fd10659 , %fd10657;
	fma.rn.f64 %fd10657, %fd10658, %fd10659 , %fd10657;
	fma.rn.f64 %fd10657, %fd10658, %fd10659 , %fd10657;
	}
	// end inline asm
	// begin inline asm
	{	
fma.rn.f64 %fd10657, %fd10658, %fd10659 , %fd10657;
	fma.rn.f64 %fd10657, %fd10658, %fd10659 , %fd10657;
	fma.rn.f64 %fd10657, %fd10658, %fd10659 , %fd10657;
	fma.rn.f64 %fd10657, %fd10658, %fd10659 , %fd10657;
	}
	// end inline asm
	// begin inline asm
	{	
fma.rn.f64 %fd10657, %fd10658, %fd10659 , %fd10657;
	fma.rn.f64 %fd10657, %fd10658, %fd10659 , %fd10657;
	fma.rn.f64 %fd10657, %fd10658, %fd10659 , %fd10657;
	fma.rn.f64 %fd10657, %fd10658, %fd10659 , %fd10657;
	}
	// end inline asm
	// begin inline asm
	{	
fma.rn.f64 %fd10657, %fd10658, %fd10659 , %fd10657;
	fma.rn.f64 %fd10657, %fd10658, %fd10659 , %fd10657;
	fma.rn.f64 %fd10657, %fd10658, %fd10659 , %fd10657;
	fma.rn.f64 %fd10657, %fd10658, %fd10659 , %fd10657;
	}
	// end inline asm
	// begin inline asm
	{	
fma.rn.f64 %fd10657, %fd10658, %fd10659 , %fd10657;
	fma.rn.f64 %fd10657, %fd10658, %fd10659 , %fd10657;
	fma.rn.f64 %fd10657, %fd10658, %fd10659 , %fd10657;
	fma.rn.f64 %fd10657, %fd10658, %fd10659 , %fd10657;
	}
	// end inline asm
	// begin inline asm
	{	
fma.rn.f64 %fd10657, %fd10658, %fd10659 , %fd10657;
	fma.rn.f64 %fd10657, %fd10658, %fd10659 , %fd10657;
	fma.rn.f64 %fd10657, %fd10658, %fd10659 , %fd10657;
	fma.rn.f64 %fd10657, %fd10658, %fd10659 , %fd10657;
	}
	// end inline asm
	// begin inline asm
	{	
fma.rn.f64 %fd10657, %fd10658, %fd10659 , %fd10657;
	fma.rn.f64 %fd10657, %fd10658, %fd10659 , %fd10657;
	fma.rn.f64 %fd10657, %fd10658, %fd10659 , %fd10657;
	fma.rn.f64 %fd10657, %fd10658, %fd10659 , %fd10657;
	}
	// end inline asm
	// begin inline asm
	{	
fma.rn.f64 %fd10657, %fd10658, %fd10659 , %fd10657;
	fma.rn.f64 %fd10657, %fd10658, %fd10659 , %fd10657;
	fma.rn.f64 %fd10657, %fd10658, %fd10659 , %fd10657;
	fma.rn.f64 %fd10657, %fd10658, %fd10659 , %fd10657;
	}
	// end inline asm
	// begin inline asm
	{	
fma.rn.f64 %fd10657, %fd10658, %fd10659 , %fd10657;
	fma.rn.f64 %fd10657, %fd10658, %fd10659 , %fd10657;
	fma.rn.f64 %fd10657, %fd10658, %fd10659 , %fd10657;
	fma.rn.f64 %fd10657, %fd10658, %fd10659 , %fd10657;
	}
	// end inline asm
	// begin inline asm
	{	
fma.rn.f64 %fd10657, %fd10658, %fd10659 , %fd10657;
	fma.rn.f64 %fd10657, %fd10658, %fd10659 , %fd10657;
	fma.rn.f64 %fd10657, %fd10658, %fd10659 , %fd10657;
	fma.rn.f64 %fd10657, %fd10658, %fd10659 , %fd10657;
	}
	// end inline asm
	// begin inline asm
	{	
fma.rn.f64 %fd10657, %fd10658, %fd10659 , %fd10657;
	fma.rn.f64 %fd10657, %fd10658, %fd10659 , %fd10657;
	fma.rn.f64 %fd10657, %fd10658, %fd10659 , %fd10657;
	fma.rn.f64 %fd10657, %fd10658, %fd10659 , %fd10657;
	}
	// end inline asm
	// begin inline asm
	{	
fma.rn.f64 %fd10657, %fd10658, %fd10659 , %fd10657;
	fma.rn.f64 %fd10657, %fd10658, %fd10659 , %fd10657;
	fma.rn.f64 %fd10657, %fd10658, %fd10659 , %fd10657;
	fma.rn.f64 %fd10657, %fd10658, %fd10659 , %fd10657;
	}
	// end inline asm
	// begin inline asm
	{	
fma.rn.f64 %fd10657, %fd10658, %fd10659 , %fd10657;
	fma.rn.f64 %fd10657, %fd10658, %fd10659 , %fd10657;
	fma.rn.f64 %fd10657, %fd10658, %fd10659 , %fd10657;
	fma.rn.f64 %fd10657, %fd10658, %fd10659 , %fd10657;
	}
	// end inline asm
	// begin inline asm
	{	
fma.rn.f64 %fd10657, %fd10658, %fd10659 , %fd10657;
	fma.rn.f64 %fd10657, %fd10658, %fd10659 , %fd10657;
	fma.rn.f64 %fd10657, %fd10658, %fd10659 , %fd10657;
	fma.rn.f64 %fd10657, %fd10658, %fd10659 , %fd10657;
	}
	// end inline asm
	// begin inline asm
	{	
fma.rn.f64 %fd10657, %fd10658, %fd10659 , %fd10657;
	fma.rn.f64 %fd10657, %fd10658, %fd10659 , %fd10657;
	fma.rn.f64 %fd10657, %fd10658, %fd10659 , %fd10657;
	fma.rn.f64 %fd10657, %fd10658, %fd10659 , %fd10657;
	}
	// end inline asm
	// begin inline asm
	{	
fma.rn.f64 %fd10657, %fd10658, %fd10659 , %fd10657;
	fma.rn.f64 %fd10657, %fd10658, %fd10659 , %fd10657;
	fma.rn.f64 %fd10657, %fd10658, %fd10659 , %fd10657;
	fma.rn.f64 %fd10657, %fd10658, %fd10659 , %fd10657;
	}
	// end inline asm
	// begin inline asm
	{	
fma.rn.f64 %fd10657, %fd10658, %fd10659 , %fd10657;
	fma.rn.f64 %fd10657, %fd10658, %fd10659 , %fd10657;
	fma.rn.f64 %fd10657, %fd10658, %fd10659 , %fd10657;
	fma.rn.f64 %fd10657, %fd10658, %fd10659 , %fd10657;
	}
	// end inline asm
	// begin inline asm
	{	
fma.rn.f64 %fd10657, %fd10658, %fd10659 , %fd10657;
	fma.rn.f64 %fd10657, %fd10658, %fd10659 , %fd10657;
	fma.rn.f64 %fd10657, %fd10658, %fd10659 , %fd10657;
	fma.rn.f64 %fd10657, %fd10658, %fd10659 , %fd10657;
	}
	// end inline asm
	// begin inline asm
	{	
fma.rn.f64 %fd10657, %fd10658, %fd10659 , %fd10657;
	fma.rn.f64 %fd10657, %fd10658, %fd10659 , %fd10657;
	fma.rn.f64 %fd10657, %fd10658, %fd10659 , %fd10657;
	fma.rn.f64 %fd10657, %fd10658, %fd10659 , %fd10657;
	}
	// end inline asm
	// begin inline asm
	{	
fma.rn.f64 %fd10657, %fd10658, %fd10659 , %fd10657;
	fma.rn.f64 %fd10657, %fd10658, %fd10659 , %fd10657;
	fma.rn.f64 %fd10657, %fd10658, %fd10659 , %fd10657;
	fma.rn.f64 %fd10657, %fd10658, %fd10659 , %fd10657;
	}
	// end inline asm
	// begin inline asm
	{	
fma.rn.f64 %fd10657, %fd10658, %fd10659 , %fd10657;
	fma.rn.f64 %fd10657, %fd10658, %fd10659 , %fd10657;
	fma.rn.f64 %fd10657, %fd10658, %fd10659 , %fd10657;
	fma.rn.f64 %fd10657, %fd10658, %fd10659 , %fd10657;
	}
	// end inline asm
	// begin inline asm
	{	
fma.rn.f64 %fd10657, %fd10658, %fd10659 , %fd10657;
	fma.rn.f64 %fd10657, %fd10658, %fd10659 , %fd10657;
	fma.rn.f64 %fd10657, %fd10658, %fd10659 , %fd10657;
	fma.rn.f64 %fd10657, %fd10658, %fd10659 , %fd10657;
	}
	// end inline asm
	// begin inline asm
	{	
fma.rn.f64 %fd10657, %fd10658, %fd10659 , %fd10657;
	fma.rn.f64 %fd10657, %fd10658, %fd10659 , %fd10657;
	fma.rn.f64 %fd10657, %fd10658, %fd10659 , %fd10657;
	fma.rn.f64 %fd10657, %fd10658, %fd10659 , %fd10657;
	}
	// end inline asm
	// begin inline asm
	{	
fma.rn.f64 %fd10657, %fd10658, %fd10659 , %fd10657;
	fma.rn.f64 %fd10657, %fd10658, %fd10659 , %fd10657;
	fma.rn.f64 %fd10657, %fd10658, %fd10659 , %fd10657;
	fma.rn.f64 %fd10657, %fd10658, %fd10659 , %fd10657;
	}
	// end inline asm
	// begin inline asm
	{	
fma.rn.f64 %fd10657, %fd10658, %fd10659 , %fd10657;
	fma.rn.f64 %fd10657, %fd10658, %fd10659 , %fd10657;
	fma.rn.f64 %fd10657, %fd10658, %fd10659 , %fd10657;
	fma.rn.f64 %fd10657, %fd10658, %fd10659 , %fd10657;
	}
	// end inline asm
	// begin inline asm
	{	
fma.rn.f64 %fd10657, %fd10658, %fd10659 , %fd10657;
	fma.rn.f64 %fd10657, %fd10658, %fd10659 , %fd10657;
	fma.rn.f64 %fd10657, %fd10658, %fd10659 , %fd10657;
	fma.rn.f64 %fd10657, %fd10658, %fd10659 , %fd10657;
	}
	// end inline asm
	// begin inline asm
	{	
fma.rn.f64 %fd10657, %fd10658, %fd10659 , %fd10657;
	fma.rn.f64 %fd10657, %fd10658, %fd10659 , %fd10657;
	fma.rn.f64 %fd10657, %fd10658, %fd10659 , %fd10657;
	fma.rn.f64 %fd10657, %fd10658, %fd10659 , %fd10657;
	}
	// end inline asm
	// begin inline asm
	{	
fma.rn.f64 %fd10657, %fd10658, %fd10659 , %fd10657;
	fma.rn.f64 %fd10657, %fd10658, %fd10659 , %fd10657;
	fma.rn.f64 %fd10657, %fd10658, %fd10659 , %fd10657;
	fma.rn.f64 %fd10657, %fd10658, %fd10659 , %fd10657;
	}
	// end inline asm
	// begin inline asm
	{	
fma.rn.f64 %fd10657, %fd10658, %fd10659 , %fd10657;
	fma.rn.f64 %fd10657, %fd10658, %fd10659 , %fd10657;
	fma.rn.f64 %fd10657, %fd10658, %fd10659 , %fd10657;
	fma.rn.f64 %fd10657, %fd10658, %fd10659 , %fd10657;
	}
	// end inline asm
	// begin inline asm
	{	
fma.rn.f64 %fd10657, %fd10658, %fd10659 , %fd10657;
	fma.rn.f64 %fd10657, %fd10658, %fd10659 , %fd10657;
	fma.rn.f64 %fd10657, %fd10658, %fd10659 , %fd10657;
	fma.rn.f64 %fd10657, %fd10658, %fd10659 , %fd10657;
	}
	// end inline asm
	// begin inline asm
	{	
fma.rn.f64 %fd10657, %fd10658, %fd10659 , %fd10657;
	fma.rn.f64 %fd10657, %fd10658, %fd10659 , %fd10657;
	fma.rn.f64 %fd10657, %fd10658, %fd10659 , %fd10657;
	fma.rn.f64 %fd10657, %fd10658, %fd10659 , %fd10657;
	}
	// end inline asm
	// begin inline asm
	{	
fma.rn.f64 %fd10657, %fd10658, %fd10659 , %fd10657;
	fma.rn.f64 %fd10657, %fd10658, %fd10659 , %fd10657;
	fma.rn.f64 %fd10657, %fd10658, %fd10659 , %fd10657;
	fma.rn.f64 %fd10657, %fd10658, %fd10659 , %fd10657;
	}
	// end inline asm
	// begin inline asm
	{	
fma.rn.f64 %fd10657, %fd10658, %fd10659 , %fd10657;
	fma.rn.f64 %fd10657, %fd10658, %fd10659 , %fd10657;
	fma.rn.f64 %fd10657, %fd10658, %fd10659 , %fd10657;
	fma.rn.f64 %fd10657, %fd10658, %fd10659 , %fd10657;
	}
	// end inline asm
	// begin inline asm
	{	
fma.rn.f64 %fd10657, %fd10658, %fd10659 , %fd10657;
	fma.rn.f64 %fd10657, %fd10658, %fd10659 , %fd10657;
	fma.rn.f64 %fd10657, %fd10658, %fd10659 , %fd10657;
	fma.rn.f64 %fd10657, %fd10658, %fd10659 , %fd10657;
	}
	// end inline asm
	// begin inline asm
	{	
fma.rn.f64 %fd10657, %fd10658, %fd10659 , %fd10657;
	fma.rn.f64 %fd10657, %fd10658, %fd10659 , %fd10657;
	fma.rn.f64 %fd10657, %fd10658, %fd10659 , %fd10657;
	fma.rn.f64 %fd10657, %fd10658, %fd10659 , %fd10657;
	}
	// end inline asm
	// begin inline asm
	{	
fma.rn.f64 %fd10657, %fd10658, %fd10659 , %fd10657;
	fma.rn.f64 %fd10657, %fd10658, %fd10659 , %fd10657;
	fma.rn.f64 %fd10657, %fd10658, %fd10659 , %fd10657;
	fma.rn.f64 %fd10657, %fd10658, %fd10659 , %fd10657;
	}
	// end inline asm
	// begin inline asm
	{	
fma.rn.f64 %fd10657, %fd10658, %fd10659 , %fd10657;
	fma.rn.f64 %fd10657, %fd10658, %fd10659 , %fd10657;
	fma.rn.f64 %fd10657, %fd10658, %fd10659 , %fd10657;
	fma.rn.f64 %fd10657, %fd10658, %fd10659 , %fd10657;
	}
	// end inline asm
	// begin inline asm
	{	
fma.rn.f64 %fd10657, %fd10658, %fd10659 , %fd10657;
	fma.rn.f64 %fd10657, %fd10658, %fd10659 , %fd10657;
	fma.rn.f64 %fd10657, %fd10658, %fd10659 , %fd10657;
	fma.rn.f64 %fd10657, %fd10658, %fd10659 , %fd10657;
	}
	// end inline asm
	// begin inline asm
	{	
fma.rn.f64 %fd10657, %fd10658, %fd10659 , %fd10657;
	fma.rn.f64 %fd10657, %fd10658, %fd10659 , %fd10657;
	fma.rn.f64 %fd10657, %fd10658, %fd10659 , %fd10657;
	fma.rn.f64 %fd10657, %fd10658, %fd10659 , %fd10657;
	}
	// end inline asm
	// begin inline asm
	{	
fma.rn.f64 %fd10657, %fd10658, %fd10659 , %fd10657;
	fma.rn.f64 %fd10657, %fd10658, %fd10659 , %fd10657;
	fma.rn.f64 %fd10657, %fd10658, %fd10659 , %fd10657;
	fma.rn.f64 %fd10657, %fd10658, %fd10659 , %fd10657;
	}
	// end inline asm
	// begin inline asm
	{	
fma.rn.f64 %fd10657, %fd10658, %fd10659 , %fd10657;
	fma.rn.f64 %fd10657, %fd10658, %fd10659 , %fd10657;
	fma.rn.f64 %fd10657, %fd10658, %fd10659 , %fd10657;
	fma.rn.f64 %fd10657, %fd10658, %fd10659 , %fd10657;
	}
	// end inline asm
	// begin inline asm
	{	
fma.rn.f64 %fd10657, %fd10658, %fd10659 , %fd10657;
	fma.rn.f64 %fd10657, %fd10658, %fd10659 , %fd10657;
	fma.rn.f64 %fd10657, %fd10658, %fd10659 , %fd10657;
	fma.rn.f64 %fd10657, %fd10658, %fd10659 , %fd10657;
	}
	// end inline asm
	// begin inline asm
	{	
fma.rn.f64 %fd10657, %fd10658, %fd10659 , %fd10657;
	fma.rn.f64 %fd10657, %fd10658, %fd10659 , %fd10657;
	fma.rn.f64 %fd10657, %fd10658, %fd10659 , %fd10657;
	fma.rn.f64 %fd10657, %fd10658, %fd10659 , %fd10657;
	}
	// end inline asm
	// begin inline asm
	{	
fma.rn.f64 %fd10657, %fd10658, %fd10659 , %fd10657;
	fma.rn.f64 %fd10657, %fd10658, %fd10659 , %fd10657;
	fma.rn.f64 %fd10657, %fd10658, %fd10659 , %fd10657;
	fma.rn.f64 %fd10657, %fd10658, %fd10659 , %fd10657;
	}
	// end inline asm
	// begin inline asm
	{	
fma.rn.f64 %fd10657, %fd10658, %fd10659 , %fd10657;
	fma.rn.f64 %fd10657, %fd10658, %fd10659 , %fd10657;
	fma.rn.f64 %fd10657, %fd10658, %fd10659 , %fd10657;
	fma.rn.f64 %fd10657, %fd10658, %fd10659 , %fd10657;
	}
	// end inline asm
	// begin inline asm
	{	
fma.rn.f64 %fd10657, %fd10658, %fd10659 , %fd10657;
	fma.rn.f64 %fd10657, %fd10658, %fd10659 , %fd10657;
	fma.rn.f64 %fd10657, %fd10658, %fd10659 , %fd10657;
	fma.rn.f64 %fd10657, %fd10658, %fd10659 , %fd10657;
	}
	// end inline asm
	// begin inline asm
	{	
fma.rn.f64 %fd10657, %fd10658, %fd10659 , %fd10657;
	fma.rn.f64 %fd10657, %fd10658, %fd10659 , %fd10657;
	fma.rn.f64 %fd10657, %fd10658, %fd10659 , %fd10657;
	fma.rn.f64 %fd10657, %fd10658, %fd10659 , %fd10657;
	}
	// end inline asm
	// begin inline asm
	{	
fma.rn.f64 %fd10657, %fd10658, %fd10659 , %fd10657;
	fma.rn.f64 %fd10657, %fd10658, %fd10659 , %fd10657;
	fma.rn.f64 %fd10657, %fd10658, %fd10659 , %fd10657;
	fma.rn.f64 %fd10657, %fd10658, %fd10659 , %fd10657;
	}
	// end inline asm
	// begin inline asm
	{	
fma.rn.f64 %fd10657, %fd10658, %fd10659 , %fd10657;
	fma.rn.f64 %fd10657, %fd10658, %fd10659 , %fd10657;
	fma.rn.f64 %fd10657, %fd10658, %fd10659 , %fd10657;
	fma.rn.f64 %fd10657, %fd10658, %fd10659 , %fd10657;
	}
	// end inline asm
	// begin inline asm
	{	
fma.rn.f64 %fd10657, %fd10658, %fd10659 , %fd10657;
	fma.rn.f64 %fd10657, %fd10658, %fd10659 , %fd10657;
	fma.rn.f64 %fd10657, %fd10658, %fd10659 , %fd10657;
	fma.rn.f64 %fd10657, %fd10658, %fd10659 , %fd10657;
	}
	// end inline asm
	// begin inline asm
	{	
fma.rn.f64 %fd10657, %fd10658, %fd10659 , %fd10657;
	fma.rn.f64 %fd10657, %fd10658, %fd10659 , %fd10657;
	fma.rn.f64 %fd10657, %fd10658, %fd10659 , %fd10657;
	fma.rn.f64 %fd10657, %fd10658, %fd10659 , %fd10657;
	}
	// end inline asm
	// begin inline asm
	{	
fma.rn.f64 %fd10657, %fd10658, %fd10659 , %fd10657;
	fma.rn.f64 %fd10657, %fd10658, %fd10659 , %fd10657;
	fma.rn.f64 %fd10657, %fd10658, %fd10659 , %fd10657;
	fma.rn.f64 %fd10657, %fd10658, %fd10659 , %fd10657;
	}
	// end inline asm
	// begin inline asm
	{	
fma.rn.f64 %fd10657, %fd10658, %fd10659 , %fd10657;
	fma.rn.f64 %fd10657, %fd10658, %fd10659 , %fd10657;
	fma.rn.f64 %fd10657, %fd10658, %fd10659 , %fd10657;
	fma.rn.f64 %fd10657, %fd10658, %fd10659 , %fd10657;
	}
	// end inline asm
	// begin inline asm
	{	
fma.rn.f64 %fd10657, %fd10658, %fd10659 , %fd10657;
	fma.rn.f64 %fd10657, %fd10658, %fd10659 , %fd10657;
	fma.rn.f64 %fd10657, %fd10658, %fd10659 , %fd10657;
	fma.rn.f64 %fd10657, %fd10658, %fd10659 , %fd10657;
	}
	// end inline asm
	// begin inline asm
	{	
fma.rn.f64 %fd10657, %fd10658, %fd10659 , %fd10657;
	fma.rn.f64 %fd10657, %fd10658, %fd10659 , %fd10657;
	fma.rn.f64 %fd10657, %fd10658, %fd10659 , %fd10657;
	fma.rn.f64 %fd10657, %fd10658, %fd10659 , %fd10657;
	}
	// end inline asm
	// begin inline asm
	{	
fma.rn.f64 %fd10657, %fd10658, %fd10659 , %fd10657;
	fma.rn.f64 %fd10657, %fd10658, %fd10659 , %fd10657;
	fma.rn.f64 %fd10657, %fd10658, %fd10659 , %fd10657;
	fma.rn.f64 %fd10657, %fd10658, %fd10659 , %fd10657;
	}
	// end inline asm
	// begin inline asm
	{	
fma.rn.f64 %fd10657, %fd10658, %fd10659 , %fd10657;
	fma.rn.f64 %fd10657, %fd10658, %fd10659 , %fd10657;
	fma.rn.f64 %fd10657, %fd10658, %fd10659 , %fd10657;
	fma.rn.f64 %fd10657, %fd10658, %fd10659 , %fd10657;
	}
	// end inline asm
	// begin inline asm
	{	
fma.rn.f64 %fd10657, %fd10658, %fd10659 , %fd10657;
	fma.rn.f64 %fd10657, %fd10658, %fd10659 , %fd10657;
	fma.rn.f64 %fd10657, %fd10658, %fd10659 , %fd10657;
	fma.rn.f64 %fd10657, %fd10658, %fd10659 , %fd10657;
	}
	// end inline asm
	// begin inline asm
	{	
fma.rn.f64 %fd10657, %fd10658, %fd10659 , %fd10657;
	fma.rn.f64 %fd10657, %fd10658, %fd10659 , %fd10657;
	fma.rn.f64 %fd10657, %fd10658, %fd10659 , %fd10657;
	fma.rn.f64 %fd10657, %fd10658, %fd10659 , %fd10657;
	}
	// end inline asm
	// begin inline asm
	{	
fma.rn.f64 %fd10657, %fd10658, %fd10659 , %fd10657;
	fma.rn.f64 %fd10657, %fd10658, %fd10659 , %fd10657;
	fma.rn.f64 %fd10657, %fd10658, %fd10659 , %fd10657;
	fma.rn.f64 %fd10657, %fd10658, %fd10659 , %fd10657;
	}
	// end inline asm
	// begin inline asm
	{	
fma.rn.f64 %fd10657, %fd10658, %fd10659 , %fd10657;
	fma.rn.f64 %fd10657, %fd10658, %fd10659 , %fd10657;
	fma.rn.f64 %fd10657, %fd10658, %fd10659 , %fd10657;
	fma.rn.f64 %fd10657, %fd10658, %fd10659 , %fd10657;
	}
	// end inline asm
	// begin inline asm
	{	
fma.rn.f64 %fd10657, %fd10658, %fd10659 , %fd10657;
	fma.rn.f64 %fd10657, %fd10658, %fd10659 , %fd10657;
	fma.rn.f64 %fd10657, %fd10658, %fd10659 , %fd10657;
	fma.rn.f64 %fd10657, %fd10658, %fd10659 , %fd10657;
	}
	// end inline asm
	// begin inline asm
	{	
fma.rn.f64 %fd10657, %fd10658, %fd10659 , %fd10657;
	fma.rn.f64 %fd10657, %fd10658, %fd10659 , %fd10657;
	fma.rn.f64 %fd10657, %fd10658, %fd10659 , %fd10657;
	fma.rn.f64 %fd10657, %fd10658, %fd10659 , %fd10657;
	}
	// end inline asm
	// begin inline asm
	{	
fma.rn.f64 %fd10657, %fd10658, %fd10659 , %fd10657;
	fma.rn.f64 %fd10657, %fd10658, %fd10659 , %fd10657;
	fma.rn.f64 %fd10657, %fd10658, %fd10659 , %fd10657;
	fma.rn.f64 %fd10657, %fd10658, %fd10659 , %fd10657;
	}
	// end inline asm
	// begin inline asm
	{	
fma.rn.f64 %fd10657, %fd10658, %fd10659 , %fd10657;
	fma.rn.f64 %fd10657, %fd10658, %fd10659 , %fd10657;
	fma.rn.f64 %fd10657, %fd10658, %fd10659 , %fd10657;
	fma.rn.f64 %fd10657, %fd10658, %fd10659 , %fd10657;
	}
	// end inline asm
	// begin inline asm
	{	
fma.rn.f64 %fd10657, %fd10658, %fd10659 , %fd10657;
	fma.rn.f64 %fd10657, %fd10658, %fd10659 , %fd10657;
	fma.rn.f64 %fd10657, %fd10658, %fd10659 , %fd10657;
	fma.rn.f64 %fd10657, %fd10658, %fd10659 , %fd10657;
	}
	// end inline asm
	// begin inline asm
	{	
fma.rn.f64 %fd10657, %fd10658, %fd10659 , %fd10657;
	fma.rn.f64 %fd10657, %fd10658, %fd10659 , %fd10657;
	fma.rn.f64 %fd10657, %fd10658, %fd10659 , %fd10657;
	fma.rn.f64 %fd10657, %fd10658, %fd10659 , %fd10657;
	}
	// end inline asm
	// begin inline asm
	{	
fma.rn.f64 %fd10657, %fd10658, %fd10659 , %fd10657;
	fma.rn.f64 %fd10657, %fd10658, %fd10659 , %fd10657;
	fma.rn.f64 %fd10657, %fd10658, %fd10659 , %fd10657;
	fma.rn.f64 %fd10657, %fd10658, %fd10659 , %fd10657;
	}
	// end inline asm
	// begin inline asm
	{	
fma.rn.f64 %fd10657, %fd10658, %fd10659 , %fd10657;
	fma.rn.f64 %fd10657, %fd10658, %fd10659 , %fd10657;
	fma.rn.f64 %fd10657, %fd10658, %fd10659 , %fd10657;
	fma.rn.f64 %fd10657, %fd10658, %fd10659 , %fd10657;
	}
	// end inline asm
	// begin inline asm
	{	
fma.rn.f64 %fd10657, %fd10658, %fd10659 , %fd10657;
	fma.rn.f64 %fd10657, %fd10658, %fd10659 , %fd10657;
	fma.rn.f64 %fd10657, %fd10658, %fd10659 , %fd10657;
	fma.rn.f64 %fd10657, %fd10658, %fd10659 , %fd10657;
	}
	// end inline asm
	// begin inline asm
	{	
fma.rn.f64 %fd10657, %fd10658, %fd10659 , %fd10657;
	fma.rn.f64 %fd10657, %fd10658, %fd10659 , %fd10657;
	fma.rn.f64 %fd10657, %fd10658, %fd10659 , %fd10657;
	fma.rn.f64 %fd10657, %fd10658, %fd10659 , %fd10657;
	}
	// end inline asm
	// begin inline asm
	{	
fma.rn.f64 %fd10657, %fd10658, %fd10659 , %fd10657;
	fma.rn.f64 %fd10657, %fd10658, %fd10659 , %fd10657;
	fma.rn.f64 %fd10657, %fd10658, %fd10659 , %fd10657;
	fma.rn.f64 %fd10657, %fd10658, %fd10659 , %fd10657;
	}
	// end inline asm
	// begin inline asm
	{	
fma.rn.f64 %fd10657, %fd10658, %fd10659 , %fd10657;
	fma.rn.f64 %fd10657, %fd10658, %fd10659 , %fd10657;
	fma.rn.f64 %fd10657, %fd10658, %fd10659 , %fd10657;
	fma.rn.f64 %fd10657, %fd10658, %fd10659 , %fd10657;
	}
	// end inline asm
	// begin inline asm
	{	
fma.rn.f64 %fd10657, %fd10658, %fd10659 , %fd10657;
	fma.rn.f64 %fd10657, %fd10658, %fd10659 , %fd10657;
	fma.rn.f64 %fd10657, %fd10658, %fd10659 , %fd10657;
	fma.rn.f64 %fd10657, %fd10658, %fd10659 , %fd10657;
	}
	// end inline asm
	// begin inline asm
	{	
fma.rn.f64 %fd10657, %fd10658, %fd10659 , %fd10657;
	fma.rn.f64 %fd10657, %fd10658, %fd10659 , %fd10657;
	fma.rn.f64 %fd10657, %fd10658, %fd10659 , %fd10657;
	fma.rn.f64 %fd10657, %fd10658, %fd10659 , %fd10657;
	}
	// end inline asm
	// begin inline asm
	{	
fma.rn.f64 %fd10657, %fd10658, %fd10659 , %fd10657;
	fma.rn.f64 %fd10657, %fd10658, %fd10659 , %fd10657;
	fma.rn.f64 %fd10657, %fd10658, %fd10659 , %fd10657;
	fma.rn.f64 %fd10657, %fd10658, %fd10659 , %fd10657;
	}
	// end inline asm
	// begin inline asm
	{	
fma.rn.f64 %fd10657, %fd10658, %fd10659 , %fd10657;
	fma.rn.f64 %fd10657, %fd10658, %fd10659 , %fd10657;
	fma.rn.f64 %fd10657, %fd10658, %fd10659 , %fd10657;
	fma.rn.f64 %fd10657, %fd10658, %fd10659 , %fd10657;
	}
	// end inline asm
	// begin inline asm
	{	
fma.rn.f64 %fd10657, %fd10658, %fd10659 , %fd10657;
	fma.rn.f64 %fd10657, %fd10658, %fd10659 , %fd10657;
	fma.rn.f64 %fd10657, %fd10658, %fd10659 , %fd10657;
	fma.rn.f64 %fd10657, %fd10658, %fd10659 , %fd10657;
	}
	// end inline asm
	// begin inline asm
	{	
fma.rn.f64 %fd10657, %fd10658, %fd10659 , %fd10657;
	fma.rn.f64 %fd10657, %fd10658, %fd10659 , %fd10657;
	fma.rn.f64 %fd10657, %fd10658, %fd10659 , %fd10657;
	fma.rn.f64 %fd10657, %fd10658, %fd10659 , %fd10657;
	}
	// end inline asm
	// begin inline asm
	{	
fma.rn.f64 %fd10657, %fd10658, %fd10659 , %fd10657;
	fma.rn.f64 %fd10657, %fd10658, %fd10659 , %fd10657;
	fma.rn.f64 %fd10657, %fd10658, %fd10659 , %fd10657;
	fma.rn.f64 %fd10657, %fd10658, %fd10659 , %fd10657;
	}
	// end inline asm
	// begin inline asm
	{	
fma.rn.f64 %fd10657, %fd10658, %fd10659 , %fd10657;
	fma.rn.f64 %fd10657, %fd10658, %fd10659 , %fd10657;
	fma.rn.f64 %fd10657, %fd10658, %fd10659 , %fd10657;
	fma.rn.f64 %fd10657, %fd10658, %fd10659 , %fd10657;
	}
	// end inline asm
	// begin inline asm
	{	
fma.rn.f64 %fd10657, %fd10658, %fd10659 , %fd10657;
	fma.rn.f64 %fd10657, %fd10658, %fd10659 , %fd10657;
	fma.rn.f64 %fd10657, %fd10658, %fd10659 , %fd10657;
	fma.rn.f64 %fd10657, %fd10658, %fd10659 , %fd10657;
	}
	// end inline asm
	// begin inline asm
	{	
fma.rn.f64 %fd10657, %fd10658, %fd10659 , %fd10657;
	fma.rn.f64 %fd10657, %fd10658, %fd10659 , %fd10657;
	fma.rn.f64 %fd10657, %fd10658, %fd10659 , %fd10657;
	fma.rn.f64 %fd10657, %fd10658, %fd10659 , %fd10657;
	}
	// end inline asm
	// begin inline asm
	{	
fma.rn.f64 %fd10657, %fd10658, %fd10659 , %fd10657;
	fma.rn.f64 %fd10657, %fd10658, %fd10659 , %fd10657;
	fma.rn.f64 %fd10657, %fd10658, %fd10659 , %fd10657;
	fma.rn.f64 %fd10657, %fd10658, %fd10659 , %fd10657;
	}
	// end inline asm
	// begin inline asm
	{	
fma.rn.f64 %fd10657, %fd10658, %fd10659 , %fd10657;
	fma.rn.f64 %fd10657, %fd10658, %fd10659 , %fd10657;
	fma.rn.f64 %fd10657, %fd10658, %fd10659 , %fd10657;
	fma.rn.f64 %fd10657, %fd10658, %fd10659 , %fd10657;
	}
	// end inline asm
	// begin inline asm
	{	
fma.rn.f64 %fd10657, %fd10658, %fd10659 , %fd10657;
	fma.rn.f64 %fd10657, %fd10658, %fd10659 , %fd10657;
	fma.rn.f64 %fd10657, %fd10658, %fd10659 , %fd10657;
	fma.rn.f64 %fd10657, %fd10658, %fd10659 , %fd10657;
	}
	// end inline asm
	// begin inline asm
	{	
fma.rn.f64 %fd10657, %fd10658, %fd10659 , %fd10657;
	fma.rn.f64 %fd10657, %fd10658, %fd10659 , %fd10657;
	fma.rn.f64 %fd10657, %fd10658, %fd10659 , %fd10657;
	fma.rn.f64 %fd10657, %fd10658, %fd10659 , %fd10657;
	}
	// end inline asm
	// begin inline asm
	{	
fma.rn.f64 %fd10657, %fd10658, %fd10659 , %fd10657;
	fma.rn.f64 %fd10657, %fd10658, %fd10659 , %fd10657;
	fma.rn.f64 %fd10657, %fd10658, %fd10659 , %fd10657;
	fma.rn.f64 %fd10657, %fd10658, %fd10659 , %fd10657;
	}
	// end inline asm
	// begin inline asm
	{	
fma.rn.f64 %fd10657, %fd10658, %fd10659 , %fd10657;
	fma.rn.f64 %fd10657, %fd10658, %fd10659 , %fd10657;
	fma.rn.f64 %fd10657, %fd10658, %fd10659 , %fd10657;
	fma.rn.f64 %fd10657, %fd10658, %fd10659 , %fd10657;
	}
	// end inline asm
	// begin inline asm
	{	
fma.rn.f64 %fd10657, %fd10658, %fd10659 , %fd10657;
	fma.rn.f64 %fd10657, %fd10658, %fd10659 , %fd10657;
	fma.rn.f64 %fd10657, %fd10658, %fd10659 , %fd10657;
	fma.rn.f64 %fd10657, %fd10658, %fd10659 , %fd10657;
	}
	// end inline asm
	// begin inline asm
	{	
fma.rn.f64 %fd10657, %fd10658, %fd10659 , %fd10657;
	fma.rn.f64 %fd10657, %fd10658, %fd10659 , %fd10657;
	fma.rn.f64 %fd10657, %fd10658, %fd10659 , %fd10657;
	fma.rn.f64 %fd10657, %fd10658, %fd10659 , %fd10657;
	}
	// end inline asm
	// begin inline asm
	{	
fma.rn.f64 %fd10657, %fd10658, %fd10659 , %fd10657;
	fma.rn.f64 %fd10657, %fd10658, %fd10659 , %fd10657;
	fma.rn.f64 %fd10657, %fd10658, %fd10659 , %fd10657;
	fma.rn.f64 %fd10657, %fd10658, %fd10659 , %fd10657;
	}
	// end inline asm
	// begin inline asm
	{	
fma.rn.f64 %fd10657, %fd10658, %fd10659 , %fd10657;
	fma.rn.f64 %fd10657, %fd10658, %fd10659 , %fd10657;
	fma.rn.f64 %fd10657, %fd10658, %fd10659 , %fd10657;
	fma.rn.f64 %fd10657, %fd10658, %fd10659 , %fd10657;
	}
	// end inline asm
	// begin inline asm
	{	
fma.rn.f64 %fd10657, %fd10658, %fd10659 , %fd10657;
	fma.rn.f64 %fd10657, %fd10658, %fd10659 , %fd10657;
	fma.rn.f64 %fd10657, %fd10658, %fd10659 , %fd10657;
	fma.rn.f64 %fd10657, %fd10658, %fd10659 , %fd10657;
	}
	// end inline asm
	// begin inline asm
	{	
fma.rn.f64 %fd10657, %fd10658, %fd10659 , %fd10657;
	fma.rn.f64 %fd10657, %fd10658, %fd10659 , %fd10657;
	fma.rn.f64 %fd10657, %fd10658, %fd10659 , %fd10657;
	fma.rn.f64 %fd10657, %fd10658, %fd10659 , %fd10657;
	}
	// end inline asm
	// begin inline asm
	{	
fma.rn.f64 %fd10657, %fd10658, %fd10659 , %fd10657;
	fma.rn.f64 %fd10657, %fd10658, %fd10659 , %fd10657;
	fma.rn.f64 %fd10657, %fd10658, %fd10659 , %fd10657;
	fma.rn.f64 %fd10657, %fd10658, %fd10659 , %fd10657;
	}
	// end inline asm
	// begin inline asm
	{	
fma.rn.f64 %fd10657, %fd10658, %fd10659 , %fd10657;
	fma.rn.f64 %fd10657, %fd10658, %fd10659 , %fd10657;
	fma.rn.f64 %fd10657, %fd10658, %fd10659 , %fd10657;
	fma.rn.f64 %fd10657, %fd10658, %fd10659 , %fd10657;
	}
	// end inline asm
	// begin inline asm
	{	
fma.rn.f64 %fd10657, %fd10658, %fd10659 , %fd10657;
	fma.rn.f64 %fd10657, %fd10658, %fd10659 , %fd10657;
	fma.rn.f64 %fd10657, %fd10658, %fd10659 , %fd10657;
	fma.rn.f64 %fd10657, %fd10658, %fd10659 , %fd10657;
	}
	// end inline asm
	// begin inline asm
	{	
fma.rn.f64 %fd10657, %fd10658, %fd10659 , %fd10657;
	fma.rn.f64 %fd10657, %fd10658, %fd10659 , %fd10657;
	fma.rn.f64 %fd10657, %fd10658, %fd10659 , %fd10657;
	fma.rn.f64 %fd10657, %fd10658, %fd10659 , %fd10657;
	}
	// end inline asm
	// begin inline asm
	{	
fma.rn.f64 %fd10657, %fd10658, %fd10659 , %fd10657;
	fma.rn.f64 %fd10657, %fd10658, %fd10659 , %fd10657;
	fma.rn.f64 %fd10657, %fd10658, %fd10659 , %fd10657;
	fma.rn.f64 %fd10657, %fd10658, %fd10659 , %fd10657;
	}
	// end inline asm
	// begin inline asm
	{	
fma.rn.f64 %fd10657, %fd10658, %fd10659 , %fd10657;
	fma.rn.f64 %fd10657, %fd10658, %fd10659 , %fd10657;
	fma.rn.f64 %fd10657, %fd10658, %fd10659 , %fd10657;
	fma.rn.f64 %fd10657, %fd10658, %fd10659 , %fd10657;
	}
	// end inline asm
	// begin inline asm
	{	
fma.rn.f64 %fd10657, %fd10658, %fd10659 , %fd10657;
	fma.rn.f64 %fd10657, %fd10658, %fd10659 , %fd10657;
	fma.rn.f64 %fd10657, %fd10658, %fd10659 , %fd10657;
	fma.rn.f64 %fd10657, %fd10658, %fd10659 , %fd10657;
	}
	// end inline asm
	// begin inline asm
	{	
fma.rn.f64 %fd10657, %fd10658, %fd10659 , %fd10657;
	fma.rn.f64 %fd10657, %fd10658, %fd10659 , %fd10657;
	fma.rn.f64 %fd10657, %fd10658, %fd10659 , %fd10657;
	fma.rn.f64 %fd10657, %fd10658, %fd10659 , %fd10657;
	}
	// end inline asm
	// begin inline asm
	{	
fma.rn.f64 %fd10657, %fd10658, %fd10659 , %fd10657;
	fma.rn.f64 %fd10657, %fd10658, %fd10659 , %fd10657;
	fma.rn.f64 %fd10657, %fd10658, %fd10659 , %fd10657;
	fma.rn.f64 %fd10657, %fd10658, %fd10659 , %fd10657;
	}
	// end inline asm
	// begin inline asm
	{	
fma.rn.f64 %fd10657, %fd10658, %fd10659 , %fd10657;
	fma.rn.f64 %fd10657, %fd10658, %fd10659 , %fd10657;
	fma.rn.f64 %fd10657, %fd10658, %fd10659 , %fd10657;
	fma.rn.f64 %fd10657, %fd10658, %fd10659 , %fd10657;
	}
	// end inline asm
	// begin inline asm
	{	
fma.rn.f64 %fd10657, %fd10658, %fd10659 , %fd10657;
	fma.rn.f64 %fd10657, %fd10658, %fd10659 , %fd10657;
	fma.rn.f64 %fd10657, %fd10658, %fd10659 , %fd10657;
	fma.rn.f64 %fd10657, %fd10658, %fd10659 , %fd10657;
	}
	// end inline asm
	// begin inline asm
	{	
fma.rn.f64 %fd10657, %fd10658, %fd10659 , %fd10657;
	fma.rn.f64 %fd10657, %fd10658, %fd10659 , %fd10657;
	fma.rn.f64 %fd10657, %fd10658, %fd10659 , %fd10657;
	fma.rn.f64 %fd10657, %fd10658, %fd10659 , %fd10657;
	}
	// end inline asm
	// begin inline asm
	{	
fma.rn.f64 %fd10657, %fd10658, %fd10659 , %fd10657;
	fma.rn.f64 %fd10657, %fd10658, %fd10659 , %fd10657;
	fma.rn.f64 %fd10657, %fd10658, %fd10659 , %fd10657;
	fma.rn.f64 %fd10657, %fd10658, %fd10659 , %fd10657;
	}
	// end inline asm
	// begin inline asm
	{	
fma.rn.f64 %fd10657, %fd10658, %fd10659 , %fd10657;
	fma.rn.f64 %fd10657, %fd10658, %fd10659 , %fd10657;
	fma.rn.f64 %fd10657, %fd10658, %fd10659 , %fd10657;
	fma.rn.f64 %fd10657, %fd10658, %fd10659 , %fd10657;
	}
	// end inline asm
	// begin inline asm
	{	
fma.rn.f64 %fd10657, %fd10658, %fd10659 , %fd10657;
	fma.rn.f64 %fd10657, %fd10658, %fd10659 , %fd10657;
	fma.rn.f64 %fd10657, %fd10658, %fd10659 , %fd10657;
	fma.rn.f64 %fd10657, %fd10658, %fd10659 , %fd10657;
	}
	// end inline asm
	// begin inline asm
	{	
fma.rn.f64 %fd10657, %fd10658, %fd10659 , %fd10657;
	fma.rn.f64 %fd10657, %fd10658, %fd10659 , %fd10657;
	fma.rn.f64 %fd10657, %fd10658, %fd10659 , %fd10657;
	fma.rn.f64 %fd10657, %fd10658, %fd10659 , %fd10657;
	}
	// end inline asm
	// begin inline asm
	{	
fma.rn.f64 %fd10657, %fd10658, %fd10659 , %fd10657;
	fma.rn.f64 %fd10657, %fd10658, %fd10659 , %fd10657;
	fma.rn.f64 %fd10657, %fd10658, %fd10659 , %fd10657;
	fma.rn.f64 %fd10657, %fd10658, %fd10659 , %fd10657;
	}
	// end inline asm
	// begin inline asm
	{	
fma.rn.f64 %fd10657, %fd10658, %fd10659 , %fd10657;
	fma.rn.f64 %fd10657, %fd10658, %fd10659 , %fd10657;
	fma.rn.f64 %fd10657, %fd10658, %fd10659 , %fd10657;
	fma.rn.f64 %fd10657, %fd10658, %fd10659 , %fd10657;
	}
	// end inline asm
	// begin inline asm
	{	
fma.rn.f64 %fd10657, %fd10658, %fd10659 , %fd10657;
	fma.rn.f64 %fd10657, %fd10658, %fd10659 , %fd10657;
	fma.rn.f64 %fd10657, %fd10658, %fd10659 , %fd10657;
	fma.rn.f64 %fd10657, %fd10658, %fd10659 , %fd10657;
	}
	// end inline asm
	// begin inline asm
	{	
fma.rn.f64 %fd10657, %fd10658, %fd10659 , %fd10657;
	fma.rn.f64 %fd10657, %fd10658, %fd10659 , %fd10657;
	fma.rn.f64 %fd10657, %fd10658, %fd10659 , %fd10657;
	fma.rn.f64 %fd10657, %fd10658, %fd10659 , %fd10657;
	}
	// end inline asm
	// begin inline asm
	{	
fma.rn.f64 %fd10657, %fd10658, %fd10659 , %fd10657;
	fma.rn.f64 %fd10657, %fd10658, %fd10659 , %fd10657;
	fma.rn.f64 %fd10657, %fd10658, %fd10659 , %fd10657;
	fma.rn.f64 %fd10657, %fd10658, %fd10659 , %fd10657;
	}
	// end inline asm
	// begin inline asm
	{	
fma.rn.f64 %fd10657, %fd10658, %fd10659 , %fd10657;
	fma.rn.f64 %fd10657, %fd10658, %fd10659 , %fd10657;
	fma.rn.f64 %fd10657, %fd10658, %fd10659 , %fd10657;
	fma.rn.f64 %fd10657, %fd10658, %fd10659 , %fd10657;
	}
	// end inline asm
	// begin inline asm
	{	
fma.rn.f64 %fd10657, %fd10658, %fd10659 , %fd10657;
	fma.rn.f64 %fd10657, %fd10658, %fd10659 , %fd10657;
	fma.rn.f64 %fd10657, %fd10658, %fd10659 , %fd10657;
	fma.rn.f64 %fd10657, %fd10658, %fd10659 , %fd10657;
	}
	// end inline asm
	// begin inline asm
	{	
fma.rn.f64 %fd10657, %fd10658, %fd10659 , %fd10657;
	fma.rn.f64 %fd10657, %fd10658, %fd10659 , %fd10657;
	fma.rn.f64 %fd10657, %fd10658, %fd10659 , %fd10657;
	fma.rn.f64 %fd10657, %fd10658, %fd10659 , %fd10657;
	}
	// end inline asm
	// begin inline asm
	{	
fma.rn.f64 %fd10657, %fd10658, %fd10659 , %fd10657;
	fma.rn.f64 %fd10657, %fd10658, %fd10659 , %fd10657;
	fma.rn.f64 %fd10657, %fd10658, %fd10659 , %fd10657;
	fma.rn.f64 %fd10657, %fd10658, %fd10659 , %fd10657;
	}
	// end inline asm
	// begin inline asm
	{	
fma.rn.f64 %fd10657, %fd10658, %fd10659 , %fd10657;
	fma.rn.f64 %fd10657, %fd10658, %fd10659 , %fd10657;
	fma.rn.f64 %fd10657, %fd10658, %fd10659 , %fd10657;
	fma.rn.f64 %fd10657, %fd10658, %fd10659 , %fd10657;
	}
	// end inline asm
	mov.f64 	%fd12788, %fd10658;
	mov.f64 	%fd12787, %fd10657;
	mov.f64 	%fd12789, %fd10659;
	// begin inline asm
	{	
fma.rn.f64 %fd12787, %fd12788, %fd12789 , %fd12787;
	fma.rn.f64 %fd12787, %fd12788, %fd12789 , %fd12787;
	fma.rn.f64 %fd12787, %fd12788, %fd12789 , %fd12787;
	fma.rn.f64 %fd12787, %fd12788, %fd12789 , %fd12787;
	}
	// end inline asm
	// begin inline asm
	{	
fma.rn.f64 %fd12787, %fd12788, %fd12789 , %fd12787;
	fma.rn.f64 %fd12787, %fd12788, %fd12789 , %fd12787;
	fma.rn.f64 %fd12787, %fd12788, %fd12789 , %fd12787;
	fma.rn.f64 %fd12787, %fd12788, %fd12789 , %fd12787;
	}
	// end inline asm
	// begin inline asm
	{	
fma.rn.f64 %fd12787, %fd12788, %fd12789 , %fd12787;
	fma.rn.f64 %fd12787, %fd12788, %fd12789 , %fd12787;
	fma.rn.f64 %fd12787, %fd12788, %fd12789 , %fd12787;
	fma.rn.f64 %fd12787, %fd12788, %fd12789 , %fd12787;
	}
	// end inline asm
	// begin inline asm
	{	
fma.rn.f64 %fd12787, %fd12788, %fd12789 , %fd12787;
	fma.rn.f64 %fd12787, %fd12788, %fd12789 , %fd12787;
	fma.rn.f64 %fd12787, %fd12788, %fd12789 , %fd12787;
	fma.rn.f64 %fd12787, %fd12788, %fd12789 , %fd12787;
	}
	// end inline asm
	// begin inline asm
	{	
fma.rn.f64 %fd12787, %fd12788, %fd12789 , %fd12787;
	fma.rn.f64 %fd12787, %fd12788, %fd12789 , %fd12787;
	fma.rn.f64 %fd12787, %fd12788, %fd12789 , %fd12787;
	fma.rn.f64 %fd12787, %fd12788, %fd12789 , %fd12787;
	}
	// end inline asm
	// begin inline asm
	{	
fma.rn.f64 %fd12787, %fd12788, %fd12789 , %fd12787;
	fma.rn.f64 %fd12787, %fd12788, %fd12789 , %fd12787;
	fma.rn.f64 %fd12787, %fd12788, %fd12789 , %fd12787;
	fma.rn.f64 %fd12787, %fd12788, %fd12789 , %fd12787;
	}
	// end inline asm
	// begin inline asm
	{	
fma.rn.f64 %fd12787, %fd12788, %fd12789 , %fd12787;
	fma.rn.f64 %fd12787, %fd12788, %fd12789 , %fd12787;
	fma.rn.f64 %fd12787, %fd12788, %fd12789 , %fd12787;
	fma.rn.f64 %fd12787, %fd12788, %fd12789 , %fd12787;
	}
	// end inline asm
	// begin inline asm
	{	
fma.rn.f64 %fd12787, %fd12788, %fd12789 , %fd12787;
	fma.rn.f64 %fd12787, %fd12788, %fd12789 , %fd12787;
	fma.rn.f64 %fd12787, %fd12788, %fd12789 , %fd12787;
	fma.rn.f64 %fd12787, %fd12788, %fd12789 , %fd12787;
	}
	// end inline asm
	// begin inline asm
	{	
fma.rn.f64 %fd12787, %fd12788, %fd12789 , %fd12787;
	fma.rn.f64 %fd12787, %fd12788, %fd12789 , %fd12787;
	fma.rn.f64 %fd12787, %fd12788, %fd12789 , %fd12787;
	fma.rn.f64 %fd12787, %fd12788, %fd12789 , %fd12787;
	}
	// end inline asm
	// begin inline asm
	{	
fma.rn.f64 %fd12787, %fd12788, %fd12789 , %fd12787;
	fma.rn.f64 %fd12787, %fd12788, %fd12789 , %fd12787;
	fma.rn.f64 %fd12787, %fd12788, %fd12789 , %fd12787;
	fma.rn.f64 %fd12787, %fd12788, %fd12789 , %fd12787;
	}
	// end inline asm
	// begin inline asm
	{	
fma.rn.f64 %fd12787, %fd12788, %fd12789 , %fd12787;
	fma.rn.f64 %fd12787, %fd12788, %fd12789 , %fd12787;
	fma.rn.f64 %fd12787, %fd12788, %fd12789 , %fd12787;
	fma.rn.f64 %fd12787, %fd12788, %fd12789 , %fd12787;
	}
	// end inline asm
	// begin inline asm
	{	
fma.rn.f64 %fd12787, %fd12788, %fd12789 , %fd12787;
	fma.rn.f64 %fd12787, %fd12788, %fd12789 , %fd12787;
	fma.rn.f64 %fd12787, %fd12788, %fd12789 , %fd12787;
	fma.rn.f64 %fd12787, %fd12788, %fd12789 , %fd12787;
	}
	// end inline asm
	// begin inline asm
	{	
fma.rn.f64 %fd12787, %fd12788, %fd12789 , %fd12787;
	fma.rn.f64 %fd12787, %fd12788, %fd12789 , %fd12787;
	fma.rn.f64 %fd12787, %fd12788, %fd12789 , %fd12787;
	fma.rn.f64 %fd12787, %fd12788, %fd12789 , %fd12787;
	}
	// end inline asm
	// begin inline asm
	{	
fma.rn.f64 %fd12787, %fd12788, %fd12789 , %fd12787;
	fma.rn.f64 %fd12787, %fd12788, %fd12789 , %fd12787;
	fma.rn.f64 %fd12787, %fd12788, %fd12789 , %fd12787;
	fma.rn.f64 %fd12787, %fd12788, %fd12789 , %fd12787;
	}
	// end inline asm
	// begin inline asm
	{	
fma.rn.f64 %fd12787, %fd12788, %fd12789 , %fd12787;
	fma.rn.f64 %fd12787, %fd12788, %fd12789 , %fd12787;
	fma.rn.f64 %fd12787, %fd12788, %fd12789 , %fd12787;
	fma.rn.f64 %fd12787, %fd12788, %fd12789 , %fd12787;
	}
	// end inline asm
	// begin inline asm
	{	
fma.rn.f64 %fd12787, %fd12788, %fd12789 , %fd12787;
	fma.rn.f64 %fd12787, %fd12788, %fd12789 , %fd12787;
	fma.rn.f64 %fd12787, %fd12788, %fd12789 , %fd12787;
	fma.rn.f64 %fd12787, %fd12788, %fd12789 , %fd12787;
	}
	// end inline asm
	// begin inline asm
	{	
fma.rn.f64 %fd12787, %fd12788, %fd12789 , %fd12787;
	fma.rn.f64 %fd12787, %fd12788, %fd12789 , %fd12787;
	fma.rn.f64 %fd12787, %fd12788, %fd12789 , %fd12787;
	fma.rn.f64 %fd12787, %fd12788, %fd12789 , %fd12787;
	}
	// end inline asm
	// begin inline asm
	{	
fma.rn.f64 %fd12787, %fd12788, %fd12789 , %fd12787;
	fma.rn.f64 %fd12787, %fd12788, %fd12789 , %fd12787;
	fma.rn.f64 %fd12787, %fd12788, %fd12789 , %fd12787;
	fma.rn.f64 %fd12787, %fd12788, %fd12789 , %fd12787;
	}
	// end inline asm
	// begin inline asm
	{	
fma.rn.f64 %fd12787, %fd12788, %fd12789 , %fd12787;
	fma.rn.f64 %fd12787, %fd12788, %fd12789 , %fd12787;
	fma.rn.f64 %fd12787, %fd12788, %fd12789 , %fd12787;
	fma.rn.f64 %fd12787, %fd12788, %fd12789 , %fd12787;
	}
	// end inline asm
	// begin inline asm
	{	
fma.rn.f64 %fd12787, %fd12788, %fd12789 , %fd12787;
	fma.rn.f64 %fd12787, %fd12788, %fd12789 , %fd12787;
	fma.rn.f64 %fd12787, %fd12788, %fd12789 , %fd12787;
	fma.rn.f64 %fd12787, %fd12788, %fd12789 , %fd12787;
	}
	// end inline asm
	// begin inline asm
	{	
fma.rn.f64 %fd12787, %fd12788, %fd12789 , %fd12787;
	fma.rn.f64 %fd12787, %fd12788, %fd12789 , %fd12787;
	fma.rn.f64 %fd12787, %fd12788, %fd12789 , %fd12787;
	fma.rn.f64 %fd12787, %fd12788, %fd12789 , %fd12787;
	}
	// end inline asm
	// begin inline asm
	{	
fma.rn.f64 %fd12787, %fd12788, %fd12789 , %fd12787;
	fma.rn.f64 %fd12787, %fd12788, %fd12789 , %fd12787;
	fma.rn.f64 %fd12787, %fd12788, %fd12789 , %fd12787;
	fma.rn.f64 %fd12787, %fd12788, %fd12789 , %fd12787;
	}
	// end inline asm
	// begin inline asm
	{	
fma.rn.f64 %fd12787, %fd12788, %fd12789 , %fd12787;
	fma.rn.f64 %fd12787, %fd12788, %fd12789 , %fd12787;
	fma.rn.f64 %fd12787, %fd12788, %fd12789 , %fd12787;
	fma.rn.f64 %fd12787, %fd12788, %fd12789 , %fd12787;
	}
	// end inline asm
	// begin inline asm
	{	
fma.rn.f64 %fd12787, %fd12788, %fd12789 , %fd12787;
	fma.rn.f64 %fd12787, %fd12788, %fd12789 , %fd12787;
	fma.rn.f64 %fd12787, %fd12788, %fd12789 , %fd12787;
	fma.rn.f64 %fd12787, %fd12788, %fd12789 , %fd12787;
	}
	// end inline asm
	// begin inline asm
	{	
fma.rn.f64 %fd12787, %fd12788, %fd12789 , %fd12787;
	fma.rn.f64 %fd12787, %fd12788, %fd12789 , %fd12787;
	fma.rn.f64 %fd12787, %fd12788, %fd12789 , %fd12787;
	fma.rn.f64 %fd12787, %fd12788, %fd12789 , %fd12787;
	}
	// end inline asm
	// begin inline asm
	{	
fma.rn.f64 %fd12787, %fd12788, %fd12789 , %fd12787;
	fma.rn.f64 %fd12787, %fd12788, %fd12789 , %fd12787;
	fma.rn.f64 %fd12787, %fd12788, %fd12789 , %fd12787;
	fma.rn.f64 %fd12787, %fd12788, %fd12789 , %fd12787;
	}
	// end inline asm
	// begin inline asm
	{	
fma.rn.f64 %fd12787, %fd12788, %fd12789 , %fd12787;
	fma.rn.f64 %fd12787, %fd12788, %fd12789 , %fd12787;
	fma.rn.f64 %fd12787, %fd12788, %fd12789 , %fd12787;
	fma.rn.f64 %fd12787, %fd12788, %fd12789 , %fd12787;
	}
	// end inline asm
	// begin inline asm
	{	
fma.rn.f64 %fd12787, %fd12788, %fd12789 , %fd12787;
	fma.rn.f64 %fd12787, %fd12788, %fd12789 , %fd12787;
	fma.rn.f64 %fd12787, %fd12788, %fd12789 , %fd12787;
	fma.rn.f64 %fd12787, %fd12788, %fd12789 , %fd12787;
	}
	// end inline asm
	// begin inline asm
	{	
fma.rn.f64 %fd12787, %fd12788, %fd12789 , %fd12787;
	fma.rn.f64 %fd12787, %fd12788, %fd12789 , %fd12787;
	fma.rn.f64 %fd12787, %fd12788, %fd12789 , %fd12787;
	fma.rn.f64 %fd12787, %fd12788, %fd12789 , %fd12787;
	}
	// end inline asm
	// begin inline asm
	{	
fma.rn.f64 %fd12787, %fd12788, %fd12789 , %fd12787;
	fma.rn.f64 %fd12787, %fd12788, %fd12789 , %fd12787;
	fma.rn.f64 %fd12787, %fd12788, %fd12789 , %fd12787;
	fma.rn.f64 %fd12787, %fd12788, %fd12789 , %fd12787;
	}
	// end inline asm
	// begin inline asm
	{	
fma.rn.f64 %fd12787, %fd12788, %fd12789 , %fd12787;
	fma.rn.f64 %fd12787, %fd12788, %fd12789 , %fd12787;
	fma.rn.f64 %fd12787, %fd12788, %fd12789 , %fd12787;
	fma.rn.f64 %fd12787, %fd12788, %fd12789 , %fd12787;
	}
	// end inline asm
	// begin inline asm
	{	
fma.rn.f64 %fd12787, %fd12788, %fd12789 , %fd12787;
	fma.rn.f64 %fd12787, %fd12788, %fd12789 , %fd12787;
	fma.rn.f64 %fd12787, %fd12788, %fd12789 , %fd12787;
	fma.rn.f64 %fd12787, %fd12788, %fd12789 , %fd12787;
	}
	// end inline asm
	// begin inline asm
	{	
fma.rn.f64 %fd12787, %fd12788, %fd12789 , %fd12787;
	fma.rn.f64 %fd12787, %fd12788, %fd12789 , %fd12787;
	fma.rn.f64 %fd12787, %fd12788, %fd12789 , %fd12787;
	fma.rn.f64 %fd12787, %fd12788, %fd12789 , %fd12787;
	}
	// end inline asm
	// begin inline asm
	{	
fma.rn.f64 %fd12787, %fd12788, %fd12789 , %fd12787;
	fma.rn.f64 %fd12787, %fd12788, %fd12789 , %fd12787;
	fma.rn.f64 %fd12787, %fd12788, %fd12789 , %fd12787;
	fma.rn.f64 %fd12787, %fd12788, %fd12789 , %fd12787;
	}
	// end inline asm
	// begin inline asm
	{	
fma.rn.f64 %fd12787, %fd12788, %fd12789 , %fd12787;
	fma.rn.f64 %fd12787, %fd12788, %fd12789 , %fd12787;
	fma.rn.f64 %fd12787, %fd12788, %fd12789 , %fd12787;
	fma.rn.f64 %fd12787, %fd12788, %fd12789 , %fd12787;
	}
	// end inline asm
	// begin inline asm
	{	
fma.rn.f64 %fd12787, %fd12788, %fd12789 , %fd12787;
	fma.rn.f64 %fd12787, %fd12788, %fd12789 , %fd12787;
	fma.rn.f64 %fd12787, %fd12788, %fd12789 , %fd12787;
	fma.rn.f64 %fd12787, %fd12788, %fd12789 , %fd12787;
	}
	// end inline asm
	// begin inline asm
	{	
fma.rn.f64 %fd12787, %fd12788, %fd12789 , %fd12787;
	fma.rn.f64 %fd12787, %fd12788, %fd12789 , %fd12787;
	fma.rn.f64 %fd12787, %fd12788, %fd12789 , %fd12787;
	fma.rn.f64 %fd12787, %fd12788, %fd12789 , %fd12787;
	}
	// end inline asm
	// begin inline asm
	{	
fma.rn.f64 %fd12787, %fd12788, %fd12789 , %fd12787;
	fma.rn.f64 %fd12787, %fd12788, %fd12789 , %fd12787;
	fma.rn.f64 %fd12787, %fd12788, %fd12789 , %fd12787;
	fma.rn.f64 %fd12787, %fd12788, %fd12789 , %fd12787;
	}
	// end inline asm
	// begin inline asm
	{	
fma.rn.f64 %fd12787, %fd12788, %fd12789 , %fd12787;
	fma.rn.f64 %fd12787, %fd12788, %fd12789 , %fd12787;
	fma.rn.f64 %fd12787, %fd12788, %fd12789 , %fd12787;
	fma.rn.f64 %fd12787, %fd12788, %fd12789 , %fd12787;
	}
	// end inline asm
	// begin inline asm
	{	
fma.rn.f64 %fd12787, %fd12788, %fd12789 , %fd12787;
	fma.rn.f64 %fd12787, %fd12788, %fd12789 , %fd12787;
	fma.rn.f64 %fd12787, %fd12788, %fd12789 , %fd12787;
	fma.rn.f64 %fd12787, %fd12788, %fd12789 , %fd12787;
	}
	// end inline asm
	// begin inline asm
	{	
fma.rn.f64 %fd12787, %fd12788, %fd12789 , %fd12787;
	fma.rn.f64 %fd12787, %fd12788, %fd12789 , %fd12787;
	fma.rn.f64 %fd12787, %fd12788, %fd12789 , %fd12787;
	fma.rn.f64 %fd12787, %fd12788, %fd12789 , %fd12787;
	}
	// end inline asm
	// begin inline asm
	{	
fma.rn.f64 %fd12787, %fd12788, %fd12789 , %fd12787;
	fma.rn.f64 %fd12787, %fd12788, %fd12789 , %fd12787;
	fma.rn.f64 %fd12787, %fd12788, %fd12789 , %fd12787;
	fma.rn.f64 %fd12787, %fd12788, %fd12789 , %fd12787;
	}
	// end inline asm
	// begin inline asm
	{	
fma.rn.f64 %fd12787, %fd12788, %fd12789 , %fd12787;
	fma.rn.f64 %fd12787, %fd12788, %fd12789 , %fd12787;
	fma.rn.f64 %fd12787, %fd12788, %fd12789 , %fd12787;
	fma.rn.f64 %fd12787, %fd12788, %fd12789 , %fd12787;
	}
	// end inline asm
	// begin inline asm
	{	
fma.rn.f64 %fd12787, %fd12788, %fd12789 , %fd12787;
	fma.rn.f64 %fd12787, %fd12788, %fd12789 , %fd12787;
	fma.rn.f64 %fd12787, %fd12788, %fd12789 , %fd12787;
	fma.rn.f64 %fd12787, %fd12788, %fd12789 , %fd12787;
	}
	// end inline asm
	// begin inline asm
	{	
fma.rn.f64 %fd12787, %fd12788, %fd12789 , %fd12787;
	fma.rn.f64 %fd12787, %fd12788, %fd12789 , %fd12787;
	fma.rn.f64 %fd12787, %fd12788, %fd12789 , %fd12787;
	fma.rn.f64 %fd12787, %fd12788, %fd12789 , %fd12787;
	}
	// end inline asm
	// begin inline asm
	{	
fma.rn.f64 %fd12787, %fd12788, %fd12789 , %fd12787;
	fma.rn.f64 %fd12787, %fd12788, %fd12789 , %fd12787;
	fma.rn.f64 %fd12787, %fd12788, %fd12789 , %fd12787;
	fma.rn.f64 %fd12787, %fd12788, %fd12789 , %fd12787;
	}
	// end inline asm
	// begin inline asm
	{	
fma.rn.f64 %fd12787, %fd12788, %fd12789 , %fd12787;
	fma.rn.f64 %fd12787, %fd12788, %fd12789 , %fd12787;
	fma.rn.f64 %fd12787, %fd12788, %fd12789 , %fd12787;
	fma.rn.f64 %fd12787, %fd12788, %fd12789 , %fd12787;
	}
	// end inline asm
	// begin inline asm
	{	
fma.rn.f64 %fd12787, %fd12788, %fd12789 , %fd12787;
	fma.rn.f64 %fd12787, %fd12788, %fd12789 , %fd12787;
	fma.rn.f64 %fd12787, %fd12788, %fd12789 , %fd12787;
	fma.rn.f64 %fd12787, %fd12788, %fd12789 , %fd12787;
	}
	// end inline asm
	// begin inline asm
	{	
fma.rn.f64 %fd12787, %fd12788, %fd12789 , %fd12787;
	fma.rn.f64 %fd12787, %fd12788, %fd12789 , %fd12787;
	fma.rn.f64 %fd12787, %fd12788, %fd12789 , %fd12787;
	fma.rn.f64 %fd12787, %fd12788, %fd12789 , %fd12787;
	}
	// end inline asm
	// begin inline asm
	{	
fma.rn.f64 %fd12787, %fd12788, %fd12789 , %fd12787;
	fma.rn.f64 %fd12787, %fd12788, %fd12789 , %fd12787;
	fma.rn.f64 %fd12787, %fd12788, %fd12789 , %fd12787;
	fma.rn.f64 %fd12787, %fd12788, %fd12789 , %fd12787;
	}
	// end inline asm
	// begin inline asm
	{	
fma.rn.f64 %fd12787, %fd12788, %fd12789 , %fd12787;
	fma.rn.f64 %fd12787, %fd12788, %fd12789 , %fd12787;
	fma.rn.f64 %fd12787, %fd12788, %fd12789 , %fd12787;
	fma.rn.f64 %fd12787, %fd12788, %fd12789 , %fd12787;
	}
	// end inline asm
	// begin inline asm
	{	
fma.rn.f64 %fd12787, %fd12788, %fd12789 , %fd12787;
	fma.rn.f64 %fd12787, %fd12788, %fd12789 , %fd12787;
	fma.rn.f64 %fd12787, %fd12788, %fd12789 , %fd12787;
	fma.rn.f64 %fd12787, %fd12788, %fd12789 , %fd12787;
	}
	// end inline asm
	// begin inline asm
	{	
fma.rn.f64 %fd12787, %fd12788, %fd12789 , %fd12787;
	fma.rn.f64 %fd12787, %fd12788, %fd12789 , %fd12787;
	fma.rn.f64 %fd12787, %fd12788, %fd12789 , %fd12787;
	fma.rn.f64 %fd12787, %fd12788, %fd12789 , %fd12787;
	}
	// end inline asm
	// begin inline asm
	{	
fma.rn.f64 %fd12787, %fd12788, %fd12789 , %fd12787;
	fma.rn.f64 %fd12787, %fd12788, %fd12789 , %fd12787;
	fma.rn.f64 %fd12787, %fd12788, %fd12789 , %fd12787;
	fma.rn.f64 %fd12787, %fd12788, %fd12789 , %fd12787;
	}
	// end inline asm
	// begin inline asm
	{	
fma.rn.f64 %fd12787, %fd12788, %fd12789 , %fd12787;
	fma.rn.f64 %fd12787, %fd12788, %fd12789 , %fd12787;
	fma.rn.f64 %fd12787, %fd12788, %fd12789 , %fd12787;
	fma.rn.f64 %fd12787, %fd12788, %fd12789 , %fd12787;
	}
	// end inline asm
	// begin inline asm
	{	
fma.rn.f64 %fd12787, %fd12788, %fd12789 , %fd12787;
	fma.rn.f64 %fd12787, %fd12788, %fd12789 , %fd12787;
	fma.rn.f64 %fd12787, %fd12788, %fd12789 , %fd12787;
	fma.rn.f64 %fd12787, %fd12788, %fd12789 , %fd12787;
	}
	// end inline asm
	// begin inline asm
	{	
fma.rn.f64 %fd12787, %fd12788, %fd12789 , %fd12787;
	fma.rn.f64 %fd12787, %fd12788, %fd12789 , %fd12787;
	fma.rn.f64 %fd12787, %fd12788, %fd12789 , %fd12787;
	fma.rn.f64 %fd12787, %fd12788, %fd12789 , %fd12787;
	}
	// end inline asm
	// begin inline asm
	{	
fma.rn.f64 %fd12787, %fd12788, %fd12789 , %fd12787;
	fma.rn.f64 %fd12787, %fd12788, %fd12789 , %fd12787;
	fma.rn.f64 %fd12787, %fd12788, %fd12789 , %fd12787;
	fma.rn.f64 %fd12787, %fd12788, %fd12789 , %fd12787;
	}
	// end inline asm
	// begin inline asm
	{	
fma.rn.f64 %fd12787, %fd12788, %fd12789 , %fd12787;
	fma.rn.f64 %fd12787, %fd12788, %fd12789 , %fd12787;
	fma.rn.f64 %fd12787, %fd12788, %fd12789 , %fd12787;
	fma.rn.f64 %fd12787, %fd12788, %fd12789 , %fd12787;
	}
	// end inline asm
	// begin inline asm
	{	
fma.rn.f64 %fd12787, %fd12788, %fd12789 , %fd12787;
	fma.rn.f64 %fd12787, %fd12788, %fd12789 , %fd12787;
	fma.rn.f64 %fd12787, %fd12788, %fd12789 , %fd12787;
	fma.rn.f64 %fd12787, %fd12788, %fd12789 , %fd12787;
	}
	// end inline asm
	// begin inline asm
	{	
fma.rn.f64 %fd12787, %fd12788, %fd12789 , %fd12787;
	fma.rn.f64 %fd12787, %fd12788, %fd12789 , %fd12787;
	fma.rn.f64 %fd12787, %fd12788, %fd12789 , %fd12787;
	fma.rn.f64 %fd12787, %fd12788, %fd12789 , %fd12787;
	}
	// end inline asm
	// begin inline asm
	{	
fma.rn.f64 %fd12787, %fd12788, %fd12789 , %fd12787;
	fma.rn.f64 %fd12787, %fd12788, %fd12789 , %fd12787;
	fma.rn.f64 %fd12787, %fd12788, %fd12789 , %fd12787;
	fma.rn.f64 %fd12787, %fd12788, %fd12789 , %fd12787;
	}
	// end inline asm
	// begin inline asm
	{	
fma.rn.f64 %fd12787, %fd12788, %fd12789 , %fd12787;
	fma.rn.f64 %fd12787, %fd12788, %fd12789 , %fd12787;
	fma.rn.f64 %fd12787, %fd12788, %fd12789 , %fd12787;
	fma.rn.f64 %fd12787, %fd12788, %fd12789 , %fd12787;
	}
	// end inline asm
	// begin inline asm
	{	
fma.rn.f64 %fd12787, %fd12788, %fd12789 , %fd12787;
	fma.rn.f64 %fd12787, %fd12788, %fd12789 , %fd12787;
	fma.rn.f64 %fd12787, %fd12788, %fd12789 , %fd12787;
	fma.rn.f64 %fd12787, %fd12788, %fd12789 , %fd12787;
	}
	// end inline asm
	// begin inline asm
	{	
fma.rn.f64 %fd12787, %fd12788, %fd12789 , %fd12787;
	fma.rn.f64 %fd12787, %fd12788, %fd12789 , %fd12787;
	fma.rn.f64 %fd12787, %fd12788, %fd12789 , %fd12787;
	fma.rn.f64 %fd12787, %fd12788, %fd12789 , %fd12787;
	}
	// end inline asm
	// begin inline asm
	{	
fma.rn.f64 %fd12787, %fd12788, %fd12789 , %fd12787;
	fma.rn.f64 %fd12787, %fd12788, %fd12789 , %fd12787;
	fma.rn.f64 %fd12787, %fd12788, %fd12789 , %fd12787;
	fma.rn.f64 %fd12787, %fd12788, %fd12789 , %fd12787;
	}
	// end inline asm
	// begin inline asm
	{	
fma.rn.f64 %fd12787, %fd12788, %fd12789 , %fd12787;
	fma.rn.f64 %fd12787, %fd12788, %fd12789 , %fd12787;
	fma.rn.f64 %fd12787, %fd12788, %fd12789 , %fd12787;
	fma.rn.f64 %fd12787, %fd12788, %fd12789 , %fd12787;
	}
	// end inline asm
	// begin inline asm
	{	
fma.rn.f64 %fd12787, %fd12788, %fd12789 , %fd12787;
	fma.rn.f64 %fd12787, %fd12788, %fd12789 , %fd12787;
	fma.rn.f64 %fd12787, %fd12788, %fd12789 , %fd12787;
	fma.rn.f64 %fd12787, %fd12788, %fd12789 , %fd12787;
	}
	// end inline asm
	// begin inline asm
	{	
fma.rn.f64 %fd12787, %fd12788, %fd12789 , %fd12787;
	fma.rn.f64 %fd12787, %fd12788, %fd12789 , %fd12787;
	fma.rn.f64 %fd12787, %fd12788, %fd12789 , %fd12787;
	fma.rn.f64 %fd12787, %fd12788, %fd12789 , %fd12787;
	}
	// end inline asm
	// begin inline asm
	{	
fma.rn.f64 %fd12787, %fd12788, %fd12789 , %fd12787;
	fma.rn.f64 %fd12787, %fd12788, %fd12789 , %fd12787;
	fma.rn.f64 %fd12787, %fd12788, %fd12789 , %fd12787;
	fma.rn.f64 %fd12787, %fd12788, %fd12789 , %fd12787;
	}
	// end inline asm
	// begin inline asm
	{	
fma.rn.f64 %fd12787, %fd12788, %fd12789 , %fd12787;
	fma.rn.f64 %fd12787, %fd12788, %fd12789 , %fd12787;
	fma.rn.f64 %fd12787, %fd12788, %fd12789 , %fd12787;
	fma.rn.f64 %fd12787, %fd12788, %fd12789 , %fd12787;
	}
	// end inline asm
	// begin inline asm
	{	
fma.rn.f64 %fd12787, %fd12788, %fd12789 , %fd12787;
	fma.rn.f64 %fd12787, %fd12788, %fd12789 , %fd12787;
	fma.rn.f64 %fd12787, %fd12788, %fd12789 , %fd12787;
	fma.rn.f64 %fd12787, %fd12788, %fd12789 , %fd12787;
	}
	// end inline asm
	// begin inline asm
	{	
fma.rn.f64 %fd12787, %fd12788, %fd12789 , %fd12787;
	fma.rn.f64 %fd12787, %fd12788, %fd12789 , %fd12787;
	fma.rn.f64 %fd12787, %fd12788, %fd12789 , %fd12787;
	fma.rn.f64 %fd12787, %fd12788, %fd12789 , %fd12787;
	}
	// end inline asm
	// begin inline asm
	{	
fma.rn.f64 %fd12787, %fd12788, %fd12789 , %fd12787;
	fma.rn.f64 %fd12787, %fd12788, %fd12789 , %fd12787;
	fma.rn.f64 %fd12787, %fd12788, %fd12789 , %fd12787;
	fma.rn.f64 %fd12787, %fd12788, %fd12789 , %fd12787;
	}
	// end inline asm
	// begin inline asm
	{	
fma.rn.f64 %fd12787, %fd12788, %fd12789 , %fd12787;
	fma.rn.f64 %fd12787, %fd12788, %fd12789 , %fd12787;
	fma.rn.f64 %fd12787, %fd12788, %fd12789 , %fd12787;
	fma.rn.f64 %fd12787, %fd12788, %fd12789 , %fd12787;
	}
	// end inline asm
	// begin inline asm
	{	
fma.rn.f64 %fd12787, %fd12788, %fd12789 , %fd12787;
	fma.rn.f64 %fd12787, %fd12788, %fd12789 , %fd12787;
	fma.rn.f64 %fd12787, %fd12788, %fd12789 , %fd12787;
	fma.rn.f64 %fd12787, %fd12788, %fd12789 , %fd12787;
	}
	// end inline asm
	// begin inline asm
	{	
fma.rn.f64 %fd12787, %fd12788, %fd12789 , %fd12787;
	fma.rn.f64 %fd12787, %fd12788, %fd12789 , %fd12787;
	fma.rn.f64 %fd12787, %fd12788, %fd12789 , %fd12787;
	fma.rn.f64 %fd12787, %fd12788, %fd12789 , %fd12787;
	}
	// end inline asm
	// begin inline asm
	{	
fma.rn.f64 %fd12787, %fd12788, %fd12789 , %fd12787;
	fma.rn.f64 %fd12787, %fd12788, %fd12789 , %fd12787;
	fma.rn.f64 %fd12787, %fd12788, %fd12789 , %fd12787;
	fma.rn.f64 %fd12787, %fd12788, %fd12789 , %fd12787;
	}
	// end inline asm
	// begin inline asm
	{	
fma.rn.f64 %fd12787, %fd12788, %fd12789 , %fd12787;
	fma.rn.f64 %fd12787, %fd12788, %fd12789 , %fd12787;
	fma.rn.f64 %fd12787, %fd12788, %fd12789 , %fd12787;
	fma.rn.f64 %fd12787, %fd12788, %fd12789 , %fd12787;
	}
	// end inline asm
	// begin inline asm
	{	
fma.rn.f64 %fd12787, %fd12788, %fd12789 , %fd12787;
	fma.rn.f64 %fd12787, %fd12788, %fd12789 , %fd12787;
	fma.rn.f64 %fd12787, %fd12788, %fd12789 , %fd12787;
	fma.rn.f64 %fd12787, %fd12788, %fd12789 , %fd12787;
	}
	// end inline asm
	// begin inline asm
	{	
fma.rn.f64 %fd12787, %fd12788, %fd12789 , %fd12787;
	fma.rn.f64 %fd12787, %fd12788, %fd12789 , %fd12787;
	fma.rn.f64 %fd12787, %fd12788, %fd12789 , %fd12787;
	fma.rn.f64 %fd12787, %fd12788, %fd12789 , %fd12787;
	}
	// end inline asm
	// begin inline asm
	{	
fma.rn.f64 %fd12787, %fd12788, %fd12789 , %fd12787;
	fma.rn.f64 %fd12787, %fd12788, %fd12789 , %fd12787;
	fma.rn.f64 %fd12787, %fd12788, %fd12789 , %fd12787;
	fma.rn.f64 %fd12787, %fd12788, %fd12789 , %fd12787;
	}
	// end inline asm
	// begin inline asm
	{	
fma.rn.f64 %fd12787, %fd12788, %fd12789 , %fd12787;
	fma.rn.f64 %fd12787, %fd12788, %fd12789 , %fd12787;
	fma.rn.f64 %fd12787, %fd12788, %fd12789 , %fd12787;
	fma.rn.f64 %fd12787, %fd12788, %fd12789 , %fd12787;
	}
	// end inline asm
	// begin inline asm
	{	
fma.rn.f64 %fd12787, %fd12788, %fd12789 , %fd12787;
	fma.rn.f64 %fd12787, %fd12788, %fd12789 , %fd12787;
	fma.rn.f64 %fd12787, %fd12788, %fd12789 , %fd12787;
	fma.rn.f64 %fd12787, %fd12788, %fd12789 , %fd12787;
	}
	// end inline asm
	// begin inline asm
	{	
fma.rn.f64 %fd12787, %fd12788, %fd12789 , %fd12787;
	fma.rn.f64 %fd12787, %fd12788, %fd12789 , %fd12787;
	fma.rn.f64 %fd12787, %fd12788, %fd12789 , %fd12787;
	fma.rn.f64 %fd12787, %fd12788, %fd12789 , %fd12787;
	}
	// end inline asm
	// begin inline asm
	{	
fma.rn.f64 %fd12787, %fd12788, %fd12789 , %fd12787;
	fma.rn.f64 %fd12787, %fd12788, %fd12789 , %fd12787;
	fma.rn.f64 %fd12787, %fd12788, %fd12789 , %fd12787;
	fma.rn.f64 %fd12787, %fd12788, %fd12789 , %fd12787;
	}
	// end inline asm
	// begin inline asm
	{	
fma.rn.f64 %fd12787, %fd12788, %fd12789 , %fd12787;
	fma.rn.f64 %fd12787, %fd12788, %fd12789 , %fd12787;
	fma.rn.f64 %fd12787, %fd12788, %fd12789 , %fd12787;
	fma.rn.f64 %fd12787, %fd12788, %fd12789 , %fd12787;
	}
	// end inline asm
	// begin inline asm
	{	
fma.rn.f64 %fd12787, %fd12788, %fd12789 , %fd12787;
	fma.rn.f64 %fd12787, %fd12788, %fd12789 , %fd12787;
	fma.rn.f64 %fd12787, %fd12788, %fd12789 , %fd12787;
	fma.rn.f64 %fd12787, %fd12788, %fd12789 , %fd12787;
	}
	// end inline asm
	// begin inline asm
	{	
fma.rn.f64 %fd12787, %fd12788, %fd12789 , %fd12787;
	fma.rn.f64 %fd12787, %fd12788, %fd12789 , %fd12787;
	fma.rn.f64 %fd12787, %fd12788, %fd12789 , %fd12787;
	fma.rn.f64 %fd12787, %fd12788, %fd12789 , %fd12787;
	}
	// end inline asm
	// begin inline asm
	{	
fma.rn.f64 %fd12787, %fd12788, %fd12789 , %fd12787;
	fma.rn.f64 %fd12787, %fd12788, %fd12789 , %fd12787;
	fma.rn.f64 %fd12787, %fd12788, %fd12789 , %fd12787;
	fma.rn.f64 %fd12787, %fd12788, %fd12789 , %fd12787;
	}
	// end inline asm
	// begin inline asm
	{	
fma.rn.f64 %fd12787, %fd12788, %fd12789 , %fd12787;
	fma.rn.f64 %fd12787, %fd12788, %fd12789 , %fd12787;
	fma.rn.f64 %fd12787, %fd12788, %fd12789 , %fd12787;
	fma.rn.f64 %fd12787, %fd12788, %fd12789 , %fd12787;
	}
	// end inline asm
	// begin inline asm
	{	
fma.rn.f64 %fd12787, %fd12788, %fd12789 , %fd12787;
	fma.rn.f64 %fd12787, %fd12788, %fd12789 , %fd12787;
	fma.rn.f64 %fd12787, %fd12788, %fd12789 , %fd12787;
	fma.rn.f64 %fd12787, %fd12788, %fd12789 , %fd12787;
	}
	// end inline asm
	// begin inline asm
	{	
fma.rn.f64 %fd12787, %fd12788, %fd12789 , %fd12787;
	fma.rn.f64 %fd12787, %fd12788, %fd12789 , %fd12787;
	fma.rn.f64 %fd12787, %fd12788, %fd12789 , %fd12787;
	fma.rn.f64 %fd12787, %fd12788, %fd12789 , %fd12787;
	}
	// end inline asm
	// begin inline asm
	{	
fma.rn.f64 %fd12787, %fd12788, %fd12789 , %fd12787;
	fma.rn.f64 %fd12787, %fd12788, %fd12789 , %fd12787;
	fma.rn.f64 %fd12787, %fd12788, %fd12789 , %fd12787;
	fma.rn.f64 %fd12787, %fd12788, %fd12789 , %fd12787;
	}
	// end inline asm
	// begin inline asm
	{	
fma.rn.f64 %fd12787, %fd12788, %fd12789 , %fd12787;
	fma.rn.f64 %fd12787, %fd12788, %fd12789 , %fd12787;
	fma.rn.f64 %fd12787, %fd12788, %fd12789 , %fd12787;
	fma.rn.f64 %fd12787, %fd12788, %fd12789 , %fd12787;
	}
	// end inline asm
	// begin inline asm
	{	
fma.rn.f64 %fd12787, %fd12788, %fd12789 , %fd12787;
	fma.rn.f64 %fd12787, %fd12788, %fd12789 , %fd12787;
	fma.rn.f64 %fd12787, %fd12788, %fd12789 , %fd12787;
	fma.rn.f64 %fd12787, %fd12788, %fd12789 , %fd12787;
	}
	// end inline asm
	// begin inline asm
	{	
fma.rn.f64 %fd12787, %fd12788, %fd12789 , %fd12787;
	fma.rn.f64 %fd12787, %fd12788, %fd12789 , %fd12787;
	fma.rn.f64 %fd12787, %fd12788, %fd12789 , %fd12787;
	fma.rn.f64 %fd12787, %fd12788, %fd12789 , %fd12787;
	}
	// end inline asm
	// begin inline asm
	{	
fma.rn.f64 %fd12787, %fd12788, %fd12789 , %fd12787;
	fma.rn.f64 %fd12787, %fd12788, %fd12789 , %fd12787;
	fma.rn.f64 %fd12787, %fd12788, %fd12789 , %fd12787;
	fma.rn.f64 %fd12787, %fd12788, %fd12789 , %fd12787;
	}
	// end inline asm
	// begin inline asm
	{	
fma.rn.f64 %fd12787, %fd12788, %fd12789 , %fd12787;
	fma.rn.f64 %fd12787, %fd12788, %fd12789 , %fd12787;
	fma.rn.f64 %fd12787, %fd12788, %fd12789 , %fd12787;
	fma.rn.f64 %fd12787, %fd12788, %fd12789 , %fd12787;
	}
	// end inline asm
	// begin inline asm
	{	
fma.rn.f64 %fd12787, %fd12788, %fd12789 , %fd12787;
	fma.rn.f64 %fd12787, %fd12788, %fd12789 , %fd12787;
	fma.rn.f64 %fd12787, %fd12788, %fd12789 , %fd12787;
	fma.rn.f64 %fd12787, %fd12788, %fd12789 , %fd12787;
	}
	// end inline asm
	// begin inline asm
	{	
fma.rn.f64 %fd12787, %fd12788, %fd12789 , %fd12787;
	fma.rn.f64 %fd12787, %fd12788, %fd12789 , %fd12787;
	fma.rn.f64 %fd12787, %fd12788, %fd12789 , %fd12787;
	fma.rn.f64 %fd12787, %fd12788, %fd12789 , %fd12787;
	}
	// end inline asm
	// begin inline asm
	{	
fma.rn.f64 %fd12787, %fd12788, %fd12789 , %fd12787;
	fma.rn.f64 %fd12787, %fd12788, %fd12789 , %fd12787;
	fma.rn.f64 %fd12787, %fd12788, %fd12789 , %fd12787;
	fma.rn.f64 %fd12787, %fd12788, %fd12789 , %fd12787;
	}
	// end inline asm
	// begin inline asm
	{	
fma.rn.f64 %fd12787, %fd12788, %fd12789 , %fd12787;
	fma.rn.f64 %fd12787, %fd12788, %fd12789 , %fd12787;
	fma.rn.f64 %fd12787, %fd12788, %fd12789 , %fd12787;
	fma.rn.f64 %fd12787, %fd12788, %fd12789 , %fd12787;
	}
	// end inline asm
	// begin inline asm
	{	
fma.rn.f64 %fd12787, %fd12788, %fd12789 , %fd12787;
	fma.rn.f64 %fd12787, %fd12788, %fd12789 , %fd12787;
	fma.rn.f64 %fd12787, %fd12788, %fd12789 , %fd12787;
	fma.rn.f64 %fd12787, %fd12788, %fd12789 , %fd12787;
	}
	// end inline asm
	// begin inline asm
	{	
fma.rn.f64 %fd12787, %fd12788, %fd12789 , %fd12787;
	fma.rn.f64 %fd12787, %fd12788, %fd12789 , %fd12787;
	fma.rn.f64 %fd12787, %fd12788, %fd12789 , %fd12787;
	fma.rn.f64 %fd12787, %fd12788, %fd12789 , %fd12787;
	}
	// end inline asm
	// begin inline asm
	{	
fma.rn.f64 %fd12787, %fd12788, %fd12789 , %fd12787;
	fma.rn.f64 %fd12787, %fd12788, %fd12789 , %fd12787;
	fma.rn.f64 %fd12787, %fd12788, %fd12789 , %fd12787;
	fma.rn.f64 %fd12787, %fd12788, %fd12789 , %fd12787;
	}
	// end inline asm
	// begin inline asm
	{	
fma.rn.f64 %fd12787, %fd12788, %fd12789 , %fd12787;
	fma.rn.f64 %fd12787, %fd12788, %fd12789 , %fd12787;
	fma.rn.f64 %fd12787, %fd12788, %fd12789 , %fd12787;
	fma.rn.f64 %fd12787, %fd12788, %fd12789 , %fd12787;
	}
	// end inline asm
	// begin inline asm
	{	
fma.rn.f64 %fd12787, %fd12788, %fd12789 , %fd12787;
	fma.rn.f64 %fd12787, %fd12788, %fd12789 , %fd12787;
	fma.rn.f64 %fd12787, %fd12788, %fd12789 , %fd12787;
	fma.rn.f64 %fd12787, %fd12788, %fd12789 , %fd12787;
	}
	// end inline asm
	// begin inline asm
	{	
fma.rn.f64 %fd12787, %fd12788, %fd12789 , %fd12787;
	fma.rn.f64 %fd12787, %fd12788, %fd12789 , %fd12787;
	fma.rn.f64 %fd12787, %fd12788, %fd12789 , %fd12787;
	fma.rn.f64 %fd12787, %fd12788, %fd12789 , %fd12787;
	}
	// end inline asm
	// begin inline asm
	{	
fma.rn.f64 %fd12787, %fd12788, %fd12789 , %fd12787;
	fma.rn.f64 %fd12787, %fd12788, %fd12789 , %fd12787;
	fma.rn.f64 %fd12787, %fd12788, %fd12789 , %fd12787;
	fma.rn.f64 %fd12787, %fd12788, %fd12789 , %fd12787;
	}
	// end inline asm
	// begin inline asm
	{	
fma.rn.f64 %fd12787, %fd12788, %fd12789 , %fd12787;
	fma.rn.f64 %fd12787, %fd12788, %fd12789 , %fd12787;
	fma.rn.f64 %fd12787, %fd12788, %fd12789 , %fd12787;
	fma.rn.f64 %fd12787, %fd12788, %fd12789 , %fd12787;
	}
	// end inline asm
	// begin inline asm
	{	
fma.rn.f64 %fd12787, %fd12788, %fd12789 , %fd12787;
	fma.rn.f64 %fd12787, %fd12788, %fd12789 , %fd12787;
	fma.rn.f64 %fd12787, %fd12788, %fd12789 , %fd12787;
	fma.rn.f64 %fd12787, %fd12788, %fd12789 , %fd12787;
	}
	// end inline asm
	// begin inline asm
	{	
fma.rn.f64 %fd12787, %fd12788, %fd12789 , %fd12787;
	fma.rn.f64 %fd12787, %fd12788, %fd12789 , %fd12787;
	fma.rn.f64 %fd12787, %fd12788, %fd12789 , %fd12787;
	fma.rn.f64 %fd12787, %fd12788, %fd12789 , %fd12787;
	}
	// end inline asm
	// begin inline asm
	{	
fma.rn.f64 %fd12787, %fd12788, %fd12789 , %fd12787;
	fma.rn.f64 %fd12787, %fd12788, %fd12789 , %fd12787;
	fma.rn.f64 %fd12787, %fd12788, %fd12789 , %fd12787;
	fma.rn.f64 %fd12787, %fd12788, %fd12789 , %fd12787;
	}
	// end inline asm
	// begin inline asm
	{	
fma.rn.f64 %fd12787, %fd12788, %fd12789 , %fd12787;
	fma.rn.f64 %fd12787, %fd12788, %fd12789 , %fd12787;
	fma.rn.f64 %fd12787, %fd12788, %fd12789 , %fd12787;
	fma.rn.f64 %fd12787, %fd12788, %fd12789 , %fd12787;
	}
	// end inline asm
	// begin inline asm
	{	
fma.rn.f64 %fd12787, %fd12788, %fd12789 , %fd12787;
	fma.rn.f64 %fd12787, %fd12788, %fd12789 , %fd12787;
	fma.rn.f64 %fd12787, %fd12788, %fd12789 , %fd12787;
	fma.rn.f64 %fd12787, %fd12788, %fd12789 , %fd12787;
	}
	// end inline asm
	// begin inline asm
	{	
fma.rn.f64 %fd12787, %fd12788, %fd12789 , %fd12787;
	fma.rn.f64 %fd12787, %fd12788, %fd12789 , %fd12787;
	fma.rn.f64 %fd12787, %fd12788, %fd12789 , %fd12787;
	fma.rn.f64 %fd12787, %fd12788, %fd12789 , %fd12787;
	}
	// end inline asm
	// begin inline asm
	{	
fma.rn.f64 %fd12787, %fd12788, %fd12789 , %fd12787;
	fma.rn.f64 %fd12787, %fd12788, %fd12789 , %fd12787;
	fma.rn.f64 %fd12787, %fd12788, %fd12789 , %fd12787;
	fma.rn.f64 %fd12787, %fd12788, %fd12789 , %fd12787;
	}
	// end inline asm
	// begin inline asm
	{	
fma.rn.f64 %fd12787, %fd12788, %fd12789 , %fd12787;
	fma.rn.f64 %fd12787, %fd12788, %fd12789 , %fd12787;
	fma.rn.f64 %fd12787, %fd12788, %fd12789 , %fd12787;
	fma.rn.f64 %fd12787, %fd12788, %fd12789 , %fd12787;
	}
	// end inline asm
	// begin inline asm
	{	
fma.rn.f64 %fd12787, %fd12788, %fd12789 , %fd12787;
	fma.rn.f64 %fd12787, %fd12788, %fd12789 , %fd12787;
	fma.rn.f64 %fd12787, %fd12788, %fd12789 , %fd12787;
	fma.rn.f64 %fd12787, %fd12788, %fd12789 , %fd12787;
	}
	// end inline asm
	// begin inline asm
	{	
fma.rn.f64 %fd12787, %fd12788, %fd12789 , %fd12787;
	fma.rn.f64 %fd12787, %fd12788, %fd12789 , %fd12787;
	fma.rn.f64 %fd12787, %fd12788, %fd12789 , %fd12787;
	fma.rn.f64 %fd12787, %fd12788, %fd12789 , %fd12787;
	}
	// end inline asm
	// begin inline asm
	{	
fma.rn.f64 %fd12787, %fd12788, %fd12789 , %fd12787;
	fma.rn.f64 %fd12787, %fd12788, %fd12789 , %fd12787;
	fma.rn.f64 %fd12787, %fd12788, %fd12789 , %fd12787;
	fma.rn.f64 %fd12787, %fd12788, %fd12789 , %fd12787;
	}
	// end inline asm
	// begin inline asm
	{	
fma.rn.f64 %fd12787, %fd12788, %fd12789 , %fd12787;
	fma.rn.f64 %fd12787, %fd12788, %fd12789 , %fd12787;
	fma.rn.f64 %fd12787, %fd12788, %fd12789 , %fd12787;
	fma.rn.f64 %fd12787, %fd12788, %fd12789 , %fd12787;
	}
	// end inline asm
	// begin inline asm
	{	
fma.rn.f64 %fd12787, %fd12788, %fd12789 , %fd12787;
	fma.rn.f64 %fd12787, %fd12788, %fd12789 , %fd12787;
	fma.rn.f64 %fd12787, %fd12788, %fd12789 , %fd12787;
	fma.rn.f64 %fd12787, %fd12788, %fd12789 , %fd12787;
	}
	// end inline asm
	// begin inline asm
	{	
fma.rn.f64 %fd12787, %fd12788, %fd12789 , %fd12787;
	fma.rn.f64 %fd12787, %fd12788, %fd12789 , %fd12787;
	fma.rn.f64 %fd12787, %fd12788, %fd12789 , %fd12787;
	fma.rn.f64 %fd12787, %fd12788, %fd12789 , %fd12787;
	}
	// end inline asm
	// begin inline asm
	{	
fma.rn.f64 %fd12787, %fd12788, %fd12789 , %fd12787;
	fma.rn.f64 %fd12787, %fd12788, %fd12789 , %fd12787;
	fma.rn.f64 %fd12787, %fd12788, %fd12789 , %fd12787;
	fma.rn.f64 %fd12787, %fd12788, %fd12789 , %fd12787;
	}
	// end inline asm
	// begin inline asm
	{	
fma.rn.f64 %fd12787, %fd12788, %fd12789 , %fd12787;
	fma.rn.f64 %fd12787, %fd12788, %fd12789 , %fd12787;
	fma.rn.f64 %fd12787, %fd12788, %fd12789 , %fd12787;
	fma.rn.f64 %fd12787, %fd12788, %fd12789 , %fd12787;
	}
	// end inline asm
	// begin inline asm
	{	
fma.rn.f64 %fd12787, %fd12788, %fd12789 , %fd12787;
	fma.rn.f64 %fd12787, %fd12788, %fd12789 , %fd12787;
	fma.rn.f64 %fd12787, %fd12788, %fd12789 , %fd12787;
	fma.rn.f64 %fd12787, %fd12788, %fd12789 , %fd12787;
	}
	// end inline asm
	// begin inline asm
	{	
fma.rn.f64 %fd12787, %fd12788, %fd12789 , %fd12787;
	fma.rn.f64 %fd12787, %fd12788, %fd12789 , %fd12787;
	fma.rn.f64 %fd12787, %fd12788, %fd12789 , %fd12787;
	fma.rn.f64 %fd12787, %fd12788, %fd12789 , %fd12787;
	}
	// end inline asm
	// begin inline asm
	{	
fma.rn.f64 %fd12787, %fd12788, %fd12789 , %fd12787;
	fma.rn.f64 %fd12787, %fd12788, %fd12789 , %fd12787;
	fma.rn.f64 %fd12787, %fd12788, %fd12789 , %fd12787;
	fma.rn.f64 %fd12787, %fd12788, %fd12789 , %fd12787;
	}
	// end inline asm
	// begin inline asm
	{	
fma.rn.f64 %fd12787, %fd12788, %fd12789 , %fd12787;
	fma.rn.f64 %fd12787, %fd12788, %fd12789 , %fd12787;
	fma.rn.f64 %fd12787, %fd12788, %fd12789 , %fd12787;
	fma.rn.f64 %fd12787, %fd12788, %fd12789 , %fd12787;
	}
	// end inline asm
	// begin inline asm
	{	
fma.rn.f64 %fd12787, %fd12788, %fd12789 , %fd12787;
	fma.rn.f64 %fd12787, %fd12788, %fd12789 , %fd12787;
	fma.rn.f64 %fd12787, %fd12788, %fd12789 , %fd12787;
	fma.rn.f64 %fd12787, %fd12788, %fd12789 , %fd12787;
	}
	// end inline asm
	// begin inline asm
	{	
fma.rn.f64 %fd12787, %fd12788, %fd12789 , %fd12787;
	fma.rn.f64 %fd12787, %fd12788, %fd12789 , %fd12787;
	fma.rn.f64 %fd12787, %fd12788, %fd12789 , %fd12787;
	fma.rn.f64 %fd12787, %fd12788, %fd12789 , %fd12787;
	}
	// end inline asm
	// begin inline asm
	{	
fma.rn.f64 %fd12787, %fd12788, %fd12789 , %fd12787;
	fma.rn.f64 %fd12787, %fd12788, %fd12789 , %fd12787;
	fma.rn.f64 %fd12787, %fd12788, %fd12789 , %fd12787;
	fma.rn.f64 %fd12787, %fd12788, %fd12789 , %fd12787;
	}
	// end inline asm
	// begin inline asm
	{	
fma.rn.f64 %fd12787, %fd12788, %fd12789 , %fd12787;
	fma.rn.f64 %fd12787, %fd12788, %fd12789 , %fd12787;
	fma.rn.f64 %fd12787, %fd12788, %fd12789 , %fd12787;
	fma.rn.f64 %fd12787, %fd12788, %fd12789 , %fd12787;
	}
	// end inline asm
	// begin inline asm
	{	
fma.rn.f64 %fd12787, %fd12788, %fd12789 , %fd12787;
	fma.rn.f64 %fd12787, %fd12788, %fd12789 , %fd12787;
	fma.rn.f64 %fd12787, %fd12788, %fd12789 , %fd12787;
	fma.rn.f64 %fd12787, %fd12788, %fd12789 , %fd12787;
	}
	// end inline asm
	// begin inline asm
	{	
fma.rn.f64 %fd12787, %fd12788, %fd12789 , %fd12787;
	fma.rn.f64 %fd12787, %fd12788, %fd12789 , %fd12787;
	fma.rn.f64 %fd12787, %fd12788, %fd12789 , %fd12787;
	fma.rn.f64 %fd12787, %fd12788, %fd12789 , %fd12787;
	}
	// end inline asm
	// begin inline asm
	{	
fma.rn.f64 %fd12787, %fd12788, %fd12789 , %fd12787;
	fma.rn.f64 %fd12787, %fd12788, %fd12789 , %fd12787;
	fma.rn.f64 %fd12787, %fd12788, %fd12789 , %fd12787;
	fma.rn.f64 %fd12787, %fd12788, %fd12789 , %fd12787;
	}
	// end inline asm
	// begin inline asm
	{	
fma.rn.f64 %fd12787, %fd12788, %fd12789 , %fd12787;
	fma.rn.f64 %fd12787, %fd12788, %fd12789 , %fd12787;
	fma.rn.f64 %fd12787, %fd12788, %fd12789 , %fd12787;
	fma.rn.f64 %fd12787, %fd12788, %fd12789 , %fd12787;
	}
	// end inline asm
	// begin inline asm
	{	
fma.rn.f64 %fd12787, %fd12788, %fd12789 , %fd12787;
	fma.rn.f64 %fd12787, %fd12788, %fd12789 , %fd12787;
	fma.rn.f64 %fd12787, %fd12788, %fd12789 , %fd12787;
	fma.rn.f64 %fd12787, %fd12788, %fd12789 , %fd12787;
	}
	// end inline asm
	// begin inline asm
	{	
fma.rn.f64 %fd12787, %fd12788, %fd12789 , %fd12787;
	fma.rn.f64 %fd12787, %fd12788, %fd12789 , %fd12787;
	fma.rn.f64 %fd12787, %fd12788, %fd12789 , %fd12787;
	fma.rn.f64 %fd12787, %fd12788, %fd12789 , %fd12787;
	}
	// end inline asm
	// begin inline asm
	{	
fma.rn.f64 %fd12787, %fd12788, %fd12789 , %fd12787;
	fma.rn.f64 %fd12787, %fd12788, %fd12789 , %fd12787;
	fma.rn.f64 %fd12787, %fd12788, %fd12789 , %fd12787;
	fma.rn.f64 %fd12787, %fd12788, %fd12789 , %fd12787;
	}
	// end inline asm
	// begin inline asm
	{	
fma.rn.f64 %fd12787, %fd12788, %fd12789 , %fd12787;
	fma.rn.f64 %fd12787, %fd12788, %fd12789 , %fd12787;
	fma.rn.f64 %fd12787, %fd12788, %fd12789 , %fd12787;
	fma.rn.f64 %fd12787, %fd12788, %fd12789 , %fd12787;
	}
	// end inline asm
	// begin inline asm
	{	
fma.rn.f64 %fd12787, %fd12788, %fd12789 , %fd12787;
	fma.rn.f64 %fd12787, %fd12788, %fd12789 , %fd12787;
	fma.rn.f64 %fd12787, %fd12788, %fd12789 , %fd12787;
	fma.rn.f64 %fd12787, %fd12788, %fd12789 , %fd12787;
	}
	// end inline asm
	// begin inline asm
	{	
fma.rn.f64 %fd12787, %fd12788, %fd12789 , %fd12787;
	fma.rn.f64 %fd12787, %fd12788, %fd12789 , %fd12787;
	fma.rn.f64 %fd12787, %fd12788, %fd12789 , %fd12787;
	fma.rn.f64 %fd12787, %fd12788, %fd12789 , %fd12787;
	}
	// end inline asm
	// begin inline asm
	{	
fma.rn.f64 %fd12787, %fd12788, %fd12789 , %fd12787;
	fma.rn.f64 %fd12787, %fd12788, %fd12789 , %fd12787;
	fma.rn.f64 %fd12787, %fd12788, %fd12789 , %fd12787;
	fma.rn.f64 %fd12787, %fd12788, %fd12789 , %fd12787;
	}
	// end inline asm
	// begin inline asm
	{	
fma.rn.f64 %fd12787, %fd12788, %fd12789 , %fd12787;
	fma.rn.f64 %fd12787, %fd12788, %fd12789 , %fd12787;
	fma.rn.f64 %fd12787, %fd12788, %fd12789 , %fd12787;
	fma.rn.f64 %fd12787, %fd12788, %fd12789 , %fd12787;
	}
	// end inline asm
	// begin inline asm
	{	
fma.rn.f64 %fd12787, %fd12788, %fd12789 , %fd12787;
	fma.rn.f64 %fd12787, %fd12788, %fd12789 , %fd12787;
	fma.rn.f64 %fd12787, %fd12788, %fd12789 , %fd12787;
	fma.rn.f64 %fd12787, %fd12788, %fd12789 , %fd12787;
	}
	// end inline asm
	// begin inline asm
	{	
fma.rn.f64 %fd12787, %fd12788, %fd12789 , %fd12787;
	fma.rn.f64 %fd12787, %fd12788, %fd12789 , %fd12787;
	fma.rn.f64 %fd12787, %fd12788, %fd12789 , %fd12787;
	fma.rn.f64 %fd12787, %fd12788, %fd12789 , %fd12787;
	}
	// end inline asm
	// begin inline asm
	{	
fma.rn.f64 %fd12787, %fd12788, %fd12789 , %fd12787;
	fma.rn.f64 %fd12787, %fd12788, %fd12789 , %fd12787;
	fma.rn.f64 %fd12787, %fd12788, %fd12789 , %fd12787;
	fma.rn.f64 %fd12787, %fd12788, %fd12789 , %fd12787;
	}
	// end inline asm
	// begin inline asm
	{	
fma.rn.f64 %fd12787, %fd12788, %fd12789 , %fd12787;
	fma.rn.f64 %fd12787, %fd12788, %fd12789 , %fd12787;
	fma.rn.f64 %fd12787, %fd12788, %fd12789 , %fd12787;
	fma.rn.f64 %fd12787, %fd12788, %fd12789 , %fd12787;
	}
	// end inline asm
	// begin inline asm
	{	
fma.rn.f64 %fd12787, %fd12788, %fd12789 , %fd12787;
	fma.rn.f64 %fd12787, %fd12788, %fd12789 , %fd12787;
	fma.rn.f64 %fd12787, %fd12788, %fd12789 , %fd12787;
	fma.rn.f64 %fd12787, %fd12788, %fd12789 , %fd12787;
	}
	// end inline asm
	// begin inline asm
	{	
fma.rn.f64 %fd12787, %fd12788, %fd12789 , %fd12787;
	fma.rn.f64 %fd12787, %fd12788, %fd12789 , %fd12787;
	fma.rn.f64 %fd12787, %fd12788, %fd12789 , %fd12787;
	fma.rn.f64 %fd12787, %fd12788, %fd12789 , %fd12787;
	}
	// end inline asm
	// begin inline asm
	{	
fma.rn.f64 %fd12787, %fd12788, %fd12789 , %fd12787;
	fma.rn.f64 %fd12787, %fd12788, %fd12789 , %fd12787;
	fma.rn.f64 %fd12787, %fd12788, %fd12789 , %fd12787;
	fma.rn.f64 %fd12787, %fd12788, %fd12789 , %fd12787;
	}
	// end inline asm
	// begin inline asm
	{	
fma.rn.f64 %fd12787, %fd12788, %fd12789 , %fd12787;
	fma.rn.f64 %fd12787, %fd12788, %fd12789 , %fd12787;
	fma.rn.f64 %fd12787, %fd12788, %fd12789 , %fd12787;
	fma.rn.f64 %fd12787, %fd12788, %fd12789 , %fd12787;
	}
	// end inline asm
	// begin inline asm
	{	
fma.rn.f64 %fd12787, %fd12788, %fd12789 , %fd12787;
	fma.rn.f64 %fd12787, %fd12788, %fd12789 , %fd12787;
	fma.rn.f64 %fd12787, %fd12788, %fd12789 , %fd12787;
	fma.rn.f64 %fd12787, %fd12788, %fd12789 , %fd12787;
	}
	// end inline asm
	// begin inline asm
	{	
fma.rn.f64 %fd12787, %fd12788, %fd12789 , %fd12787;
	fma.rn.f64 %fd12787, %fd12788, %fd12789 , %fd12787;
	fma.rn.f64 %fd12787, %fd12788, %fd12789 , %fd12787;
	fma.rn.f64 %fd12787, %fd12788, %fd12789 , %fd12787;
	}
	// end inline asm
	// begin inline asm
	{	
fma.rn.f64 %fd12787, %fd12788, %fd12789 , %fd12787;
	fma.rn.f64 %fd12787, %fd12788, %fd12789 , %fd12787;
	fma.rn.f64 %fd12787, %fd12788, %fd12789 , %fd12787;
	fma.rn.f64 %fd12787, %fd12788, %fd12789 , %fd12787;
	}
	// end inline asm
	// begin inline asm
	{	
fma.rn.f64 %fd12787, %fd12788, %fd12789 , %fd12787;
	fma.rn.f64 %fd12787, %fd12788, %fd12789 , %fd12787;
	fma.rn.f64 %fd12787, %fd12788, %fd12789 , %fd12787;
	fma.rn.f64 %fd12787, %fd12788, %fd12789 , %fd12787;
	}
	// end inline asm
	// begin inline asm
	{	
fma.rn.f64 %fd12787, %fd12788, %fd12789 , %fd12787;
	fma.rn.f64 %fd12787, %fd12788, %fd12789 , %fd12787;
	fma.rn.f64 %fd12787, %fd12788, %fd12789 , %fd12787;
	fma.rn.f64 %fd12787, %fd12788, %fd12789 , %fd12787;
	}
	// end inline asm
	// begin inline asm
	{	
fma.rn.f64 %fd12787, %fd12788, %fd12789 , %fd12787;
	fma.rn.f64 %fd12787, %fd12788, %fd12789 , %fd12787;
	fma.rn.f64 %fd12787, %fd12788, %fd12789 , %fd12787;
	fma.rn.f64 %fd12787, %fd12788, %fd12789 , %fd12787;
	}
	// end inline asm
	// begin inline asm
	{	
fma.rn.f64 %fd12787, %fd12788, %fd12789 , %fd12787;
	fma.rn.f64 %fd12787, %fd12788, %fd12789 , %fd12787;
	fma.rn.f64 %fd12787, %fd12788, %fd12789 , %fd12787;
	fma.rn.f64 %fd12787, %fd12788, %fd12789 , %fd12787;
	}
	// end inline asm
	// begin inline asm
	{	
fma.rn.f64 %fd12787, %fd12788, %fd12789 , %fd12787;
	fma.rn.f64 %fd12787, %fd12788, %fd12789 , %fd12787;
	fma.rn.f64 %fd12787, %fd12788, %fd12789 , %fd12787;
	fma.rn.f64 %fd12787, %fd12788, %fd12789 , %fd12787;
	}
	// end inline asm
	// begin inline asm
	{	
fma.rn.f64 %fd12787, %fd12788, %fd12789 , %fd12787;
	fma.rn.f64 %fd12787, %fd12788, %fd12789 , %fd12787;
	fma.rn.f64 %fd12787, %fd12788, %fd12789 , %fd12787;
	fma.rn.f64 %fd12787, %fd12788, %fd12789 , %fd12787;
	}
	// end inline asm
	// begin inline asm
	{	
fma.rn.f64 %fd12787, %fd12788, %fd12789 , %fd12787;
	fma.rn.f64 %fd12787, %fd12788, %fd12789 , %fd12787;
	fma.rn.f64 %fd12787, %fd12788, %fd12789 , %fd12787;
	fma.rn.f64 %fd12787, %fd12788, %fd12789 , %fd12787;
	}
	// end inline asm
	// begin inline asm
	{	
fma.rn.f64 %fd12787, %fd12788, %fd12789 , %fd12787;
	fma.rn.f64 %fd12787, %fd12788, %fd12789 , %fd12787;
	fma.rn.f64 %fd12787, %fd12788, %fd12789 , %fd12787;
	fma.rn.f64 %fd12787, %fd12788, %fd12789 , %fd12787;
	}
	// end inline asm
	// begin inline asm
	{	
fma.rn.f64 %fd12787, %fd12788, %fd12789 , %fd12787;
	fma.rn.f64 %fd12787, %fd12788, %fd12789 , %fd12787;
	fma.rn.f64 %fd12787, %fd12788, %fd12789 , %fd12787;
	fma.rn.f64 %fd12787, %fd12788, %fd12789 , %fd12787;
	}
	// end inline asm
	// begin inline asm
	{	
fma.rn.f64 %fd12787, %fd12788, %fd12789 , %fd12787;
	fma.rn.f64 %fd12787, %fd12788, %fd12789 , %fd12787;
	fma.rn.f64 %fd12787, %fd12788, %fd12789 , %fd12787;
	fma.rn.f64 %fd12787, %fd12788, %fd12789 , %fd12787;
	}
	// end inline asm
	// begin inline asm
	{	
fma.rn.f64 %fd12787, %fd12788, %fd12789 , %fd12787;
	fma.rn.f64 %fd12787, %fd12788, %fd12789 , %fd12787;
	fma.rn.f64 %fd12787, %fd12788, %fd12789 , %fd12787;
	fma.rn.f64 %fd12787, %fd12788, %fd12789 , %fd12787;
	}
	// end inline asm
	// begin inline asm
	{	
fma.rn.f64 %fd12787, %fd12788, %fd12789 , %fd12787;
	fma.rn.f64 %fd12787, %fd12788, %fd12789 , %fd12787;
	fma.rn.f64 %fd12787, %fd12788, %fd12789 , %fd12787;
	fma.rn.f64 %fd12787, %fd12788, %fd12789 , %fd12787;
	}
	// end inline asm
	// begin inline asm
	{	
fma.rn.f64 %fd12787, %fd12788, %fd12789 , %fd12787;
	fma.rn.f64 %fd12787, %fd12788, %fd12789 , %fd12787;
	fma.rn.f64 %fd12787, %fd12788, %fd12789 , %fd12787;
	fma.rn.f64 %fd12787, %fd12788, %fd12789 , %fd12787;
	}
	// end inline asm
	// begin inline asm
	{	
fma.rn.f64 %fd12787, %fd12788, %fd12789 , %fd12787;
	fma.rn.f64 %fd12787, %fd12788, %fd12789 , %fd12787;
	fma.rn.f64 %fd12787, %fd12788, %fd12789 , %fd12787;
	fma.rn.f64 %fd12787, %fd12788, %fd12789 , %fd12787;
	}
	// end inline asm
	// begin inline asm
	{	
fma.rn.f64 %fd12787, %fd12788, %fd12789 , %fd12787;
	fma.rn.f64 %fd12787, %fd12788, %fd12789 , %fd12787;
	fma.rn.f64 %fd12787, %fd12788, %fd12789 , %fd12787;
	fma.rn.f64 %fd12787, %fd12788, %fd12789 , %fd12787;
	}
	// end inline asm
	// begin inline asm
	{	
fma.rn.f64 %fd12787, %fd12788, %fd12789 , %fd12787;
	fma.rn.f64 %fd12787, %fd12788, %fd12789 , %fd12787;
	fma.rn.f64 %fd12787, %fd12788, %fd12789 , %fd12787;
	fma.rn.f64 %fd12787, %fd12788, %fd12789 , %fd12787;
	}
	// end inline asm
	// begin inline asm
	{	
fma.rn.f64 %fd12787, %fd12788, %fd12789 , %fd12787;
	fma.rn.f64 %fd12787, %fd12788, %fd12789 , %fd12787;
	fma.rn.f64 %fd12787, %fd12788, %fd12789 , %fd12787;
	fma.rn.f64 %fd12787, %fd12788, %fd12789 , %fd12787;
	}
	// end inline asm
	// begin inline asm
	{	
fma.rn.f64 %fd12787, %fd12788, %fd12789 , %fd12787;
	fma.rn.f64 %fd12787, %fd12788, %fd12789 , %fd12787;
	fma.rn.f64 %fd12787, %fd12788, %fd12789 , %fd12787;
	fma.rn.f64 %fd12787, %fd12788, %fd12789 , %fd12787;
	}
	// end inline asm
	// begin inline asm
	{	
fma.rn.f64 %fd12787, %fd12788, %fd12789 , %fd12787;
	fma.rn.f64 %fd12787, %fd12788, %fd12789 , %fd12787;
	fma.rn.f64 %fd12787, %fd12788, %fd12789 , %fd12787;
	fma.rn.f64 %fd12787, %fd12788, %fd12789 , %fd12787;
	}
	// end inline asm
	// begin inline asm
	{	
fma.rn.f64 %fd12787, %fd12788, %fd12789 , %fd12787;
	fma.rn.f64 %fd12787, %fd12788, %fd12789 , %fd12787;
	fma.rn.f64 %fd12787, %fd12788, %fd12789 , %fd12787;
	fma.rn.f64 %fd12787, %fd12788, %fd12789 , %fd12787;
	}
	// end inline asm
	// begin inline asm
	{	
fma.rn.f64 %fd12787, %fd12788, %fd12789 , %fd12787;
	fma.rn.f64 %fd12787, %fd12788, %fd12789 , %fd12787;
	fma.rn.f64 %fd12787, %fd12788, %fd12789 , %fd12787;
	fma.rn.f64 %fd12787, %fd12788, %fd12789 , %fd12787;
	}
	// end inline asm
	// begin inline asm
	{	
fma.rn.f64 %fd12787, %fd12788, %fd12789 , %fd12787;
	fma.rn.f64 %fd12787, %fd12788, %fd12789 , %fd12787;
	fma.rn.f64 %fd12787, %fd12788, %fd12789 , %fd12787;
	fma.rn.f64 %fd12787, %fd12788, %fd12789 , %fd12787;
	}
	// end inline asm
	// begin inline asm
	{	
fma.rn.f64 %fd12787, %fd12788, %fd12789 , %fd12787;
	fma.rn.f64 %fd12787, %fd12788, %fd12789 , %fd12787;
	fma.rn.f64 %fd12787, %fd12788, %fd12789 , %fd12787;
	fma.rn.f64 %fd12787, %fd12788, %fd12789 , %fd12787;
	}
	// end inline asm
	// begin inline asm
	{	
fma.rn.f64 %fd12787, %fd12788, %fd12789 , %fd12787;
	fma.rn.f64 %fd12787, %fd12788, %fd12789 , %fd12787;
	fma.rn.f64 %fd12787, %fd12788, %fd12789 , %fd12787;
	fma.rn.f64 %fd12787, %fd12788, %fd12789 , %fd12787;
	}
	// end inline asm
	// begin inline asm
	{	
fma.rn.f64 %fd12787, %fd12788, %fd12789 , %fd12787;
	fma.rn.f64 %fd12787, %fd12788, %fd12789 , %fd12787;
	fma.rn.f64 %fd12787, %fd12788, %fd12789 , %fd12787;
	fma.rn.f64 %fd12787, %fd12788, %fd12789 , %fd12787;
	}
	// end inline asm
	// begin inline asm
	{	
fma.rn.f64 %fd12787, %fd12788, %fd12789 , %fd12787;
	fma.rn.f64 %fd12787, %fd12788, %fd12789 , %fd12787;
	fma.rn.f64 %fd12787, %fd12788, %fd12789 , %fd12787;
	fma.rn.f64 %fd12787, %fd12788, %fd12789 , %fd12787;
	}
	// end inline asm
	// begin inline asm
	{	
fma.rn.f64 %fd12787, %fd12788, %fd12789 , %fd12787;
	fma.rn.f64 %fd12787, %fd12788, %fd12789 , %fd12787;
	fma.rn.f64 %fd12787, %fd12788, %fd12789 , %fd12787;
	fma.rn.f64 %fd12787, %fd12788, %fd12789 , %fd12787;
	}
	// end inline asm
	// begin inline asm
	{	
fma.rn.f64 %fd12787, %fd12788, %fd12789 , %fd12787;
	fma.rn.f64 %fd12787, %fd12788, %fd12789 , %fd12787;
	fma.rn.f64 %fd12787, %fd12788, %fd12789 , %fd12787;
	fma.rn.f64 %fd12787, %fd12788, %fd12789 , %fd12787;
	}
	// end inline asm
	// begin inline asm
	{	
fma.rn.f64 %fd12787, %fd12788, %fd12789 , %fd12787;
	fma.rn.f64 %fd12787, %fd12788, %fd12789 , %fd12787;
	fma.rn.f64 %fd12787, %fd12788, %fd12789 , %fd12787;
	fma.rn.f64 %fd12787, %fd12788, %fd12789 , %fd12787;
	}
	// end inline asm
	// begin inline asm
	{	
fma.rn.f64 %fd12787, %fd12788, %fd12789 , %fd12787;
	fma.rn.f64 %fd12787, %fd12788, %fd12789 , %fd12787;
	fma.rn.f64 %fd12787, %fd12788, %fd12789 , %fd12787;
	fma.rn.f64 %fd12787, %fd12788, %fd12789 , %fd12787;
	}
	// end inline asm
	// begin inline asm
	{	
fma.rn.f64 %fd12787, %fd12788, %fd12789 , %fd12787;
	fma.rn.f64 %fd12787, %fd12788, %fd12789 , %fd12787;
	fma.rn.f64 %fd12787, %fd12788, %fd12789 , %fd12787;
	fma.rn.f64 %fd12787, %fd12788, %fd12789 , %fd12787;
	}
	// end inline asm
	// begin inline asm
	{	
fma.rn.f64 %fd12787, %fd12788, %fd12789 , %fd12787;
	fma.rn.f64 %fd12787, %fd12788, %fd12789 , %fd12787;
	fma.rn.f64 %fd12787, %fd12788, %fd12789 , %fd12787;
	fma.rn.f64 %fd12787, %fd12788, %fd12789 , %fd12787;
	}
	// end inline asm
	// begin inline asm
	{	
fma.rn.f64 %fd12787, %fd12788, %fd12789 , %fd12787;
	fma.rn.f64 %fd12787, %fd12788, %fd12789 , %fd12787;
	fma.rn.f64 %fd12787, %fd12788, %fd12789 , %fd12787;
	fma.rn.f64 %fd12787, %fd12788, %fd12789 , %fd12787;
	}
	// end inline asm
	// begin inline asm
	{	
fma.rn.f64 %fd12787, %fd12788, %fd12789 , %fd12787;
	fma.rn.f64 %fd12787, %fd12788, %fd12789 , %fd12787;
	fma.rn.f64 %fd12787, %fd12788, %fd12789 , %fd12787;
	fma.rn.f64 %fd12787, %fd12788, %fd12789 , %fd12787;
	}
	// end inline asm
	// begin inline asm
	{	
fma.rn.f64 %fd12787, %fd12788, %fd12789 , %fd12787;
	fma.rn.f64 %fd12787, %fd12788, %fd12789 , %fd12787;
	fma.rn.f64 %fd12787, %fd12788, %fd12789 , %fd12787;
	fma.rn.f64 %fd12787, %fd12788, %fd12789 , %fd12787;
	}
	// end inline asm
	// begin inline asm
	{	
fma.rn.f64 %fd12787, %fd12788, %fd12789 , %fd12787;
	fma.rn.f64 %fd12787, %fd12788, %fd12789 , %fd12787;
	fma.rn.f64 %fd12787, %fd12788, %fd12789 , %fd12787;
	fma.rn.f64 %fd12787, %fd12788, %fd12789 , %fd12787;
	}
	// end inline asm
	// begin inline asm
	{	
fma.rn.f64 %fd12787, %fd12788, %fd12789 , %fd12787;
	fma.rn.f64 %fd12787, %fd12788, %fd12789 , %fd12787;
	fma.rn.f64 %fd12787, %fd12788, %fd12789 , %fd12787;
	fma.rn.f64 %fd12787, %fd12788, %fd12789 , %fd12787;
	}
	// end inline asm
	// begin inline asm
	{	
fma.rn.f64 %fd12787, %fd12788, %fd12789 , %fd12787;
	fma.rn.f64 %fd12787, %fd12788, %fd12789 , %fd12787;
	fma.rn.f64 %fd12787, %fd12788, %fd12789 , %fd12787;
	fma.rn.f64 %fd12787, %fd12788, %fd12789 , %fd12787;
	}
	// end inline asm
	// begin inline asm
	{	
fma.rn.f64 %fd12787, %fd12788, %fd12789 , %fd12787;
	fma.rn.f64 %fd12787, %fd12788, %fd12789 , %fd12787;
	fma.rn.f64 %fd12787, %fd12788, %fd12789 , %fd12787;
	fma.rn.f64 %fd12787, %fd12788, %fd12789 , %fd12787;
	}
	// end inline asm
	// begin inline asm
	{	
fma.rn.f64 %fd12787, %fd12788, %fd12789 , %fd12787;
	fma.rn.f64 %fd12787, %fd12788, %fd12789 , %fd12787;
	fma.rn.f64 %fd12787, %fd12788, %fd12789 , %fd12787;
	fma.rn.f64 %fd12787, %fd12788, %fd12789 , %fd12787;
	}
	// end inline asm
	// begin inline asm
	{	
fma.rn.f64 %fd12787, %fd12788, %fd12789 , %fd12787;
	fma.rn.f64 %fd12787, %fd12788, %fd12789 , %fd12787;
	fma.rn.f64 %fd12787, %fd12788, %fd12789 , %fd12787;
	fma.rn.f64 %fd12787, %fd12788, %fd12789 , %fd12787;
	}
	// end inline asm
	// begin inline asm
	{	
fma.rn.f64 %fd12787, %fd12788, %fd12789 , %fd12787;
	fma.rn.f64 %fd12787, %fd12788, %fd12789 , %fd12787;
	fma.rn.f64 %fd12787, %fd12788, %fd12789 , %fd12787;
	fma.rn.f64 %fd12787, %fd12788, %fd12789 , %fd12787;
	}
	// end inline asm
	// begin inline asm
	{	
fma.rn.f64 %fd12787, %fd12788, %fd12789 , %fd12787;
	fma.rn.f64 %fd12787, %fd12788, %fd12789 , %fd12787;
	fma.rn.f64 %fd12787, %fd12788, %fd12789 , %fd12787;
	fma.rn.f64 %fd12787, %fd12788, %fd12789 , %fd12787;
	}
	// end inline asm
	// begin inline asm
	{	
fma.rn.f64 %fd12787, %fd12788, %fd12789 , %fd12787;
	fma.rn.f64 %fd12787, %fd12788, %fd12789 , %fd12787;
	fma.rn.f64 %fd12787, %fd12788, %fd12789 , %fd12787;
	fma.rn.f64 %fd12787, %fd12788, %fd12789 , %fd12787;
	}
	// end inline asm
	// begin inline asm
	{	
fma.rn.f64 %fd12787, %fd12788, %fd12789 , %fd12787;
	fma.rn.f64 %fd12787, %fd12788, %fd12789 , %fd12787;
	fma.rn.f64 %fd12787, %fd12788, %fd12789 , %fd12787;
	fma.rn.f64 %fd12787, %fd12788, %fd12789 , %fd12787;
	}
	// end inline asm
	// begin inline asm
	{	
fma.rn.f64 %fd12787, %fd12788, %fd12789 , %fd12787;
	fma.rn.f64 %fd12787, %fd12788, %fd12789 , %fd12787;
	fma.rn.f64 %fd12787, %fd12788, %fd12789 , %fd12787;
	fma.rn.f64 %fd12787, %fd12788, %fd12789 , %fd12787;
	}
	// end inline asm
	// begin inline asm
	{	
fma.rn.f64 %fd12787, %fd12788, %fd12789 , %fd12787;
	fma.rn.f64 %fd12787, %fd12788, %fd12789 , %fd12787;
	fma.rn.f64 %fd12787, %fd12788, %fd12789 , %fd12787;
	fma.rn.f64 %fd12787, %fd12788, %fd12789 , %fd12787;
	}
	// end inline asm
	// begin inline asm
	{	
fma.rn.f64 %fd12787, %fd12788, %fd12789 , %fd12787;
	fma.rn.f64 %fd12787, %fd12788, %fd12789 , %fd12787;
	fma.rn.f64 %fd12787, %fd12788, %fd12789 , %fd12787;
	fma.rn.f64 %fd12787, %fd12788, %fd12789 , %fd12787;
	}
	// end inline asm
	// begin inline asm
	{	
fma.rn.f64 %fd12787, %fd12788, %fd12789 , %fd12787;
	fma.rn.f64 %fd12787, %fd12788, %fd12789 , %fd12787;
	fma.rn.f64 %fd12787, %fd12788, %fd12789 , %fd12787;
	fma.rn.f64 %fd12787, %fd12788, %fd12789 , %fd12787;
	}
	// end inline asm
	// begin inline asm
	{	
fma.rn.f64 %fd12787, %fd12788, %fd12789 , %fd12787;
	fma.rn.f64 %fd12787, %fd12788, %fd12789 , %fd12787;
	fma.rn.f64 %fd12787, %fd12788, %fd12789 , %fd12787;
	fma.rn.f64 %fd12787, %fd12788, %fd12789 , %fd12787;
	}
	// end inline asm
	// begin inline asm
	{	
fma.rn.f64 %fd12787, %fd12788, %fd12789 , %fd12787;
	fma.rn.f64 %fd12787, %fd12788, %fd12789 , %fd12787;
	fma.rn.f64 %fd12787, %fd12788, %fd12789 , %fd12787;
	fma.rn.f64 %fd12787, %fd12788, %fd12789 , %fd12787;
	}
	// end inline asm
	// begin inline asm
	{	
fma.rn.f64 %fd12787, %fd12788, %fd12789 , %fd12787;
	fma.rn.f64 %fd12787, %fd12788, %fd12789 , %fd12787;
	fma.rn.f64 %fd12787, %fd12788, %fd12789 , %fd12787;
	fma.rn.f64 %fd12787, %fd12788, %fd12789 , %fd12787;
	}
	// end inline asm
	// begin inline asm
	{	
fma.rn.f64 %fd12787, %fd12788, %fd12789 , %fd12787;
	fma.rn.f64 %fd12787, %fd12788, %fd12789 , %fd12787;
	fma.rn.f64 %fd12787, %fd12788, %fd12789 , %fd12787;
	fma.rn.f64 %fd12787, %fd12788, %fd12789 , %fd12787;
	}
	// end inline asm
	// begin inline asm
	{	
fma.rn.f64 %fd12787, %fd12788, %fd12789 , %fd12787;
	fma.rn.f64 %fd12787, %fd12788, %fd12789 , %fd12787;
	fma.rn.f64 %fd12787, %fd12788, %fd12789 , %fd12787;
	fma.rn.f64 %fd12787, %fd12788, %fd12789 , %fd12787;
	}
	// end inline asm
	// begin inline asm
	{	
fma.rn.f64 %fd12787, %fd12788, %fd12789 , %fd12787;
	fma.rn.f64 %fd12787, %fd12788, %fd12789 , %fd12787;
	fma.rn.f64 %fd12787, %fd12788, %fd12789 , %fd12787;
	fma.rn.f64 %fd12787, %fd12788, %fd12789 , %fd12787;
	}
	// end inline asm
	// begin inline asm
	{	
fma.rn.f64 %fd12787, %fd12788, %fd12789 , %fd12787;
	fma.rn.f64 %fd12787, %fd12788, %fd12789 , %fd12787;
	fma.rn.f64 %fd12787, %fd12788, %fd12789 , %fd12787;
	fma.rn.f64 %fd12787, %fd12788, %fd12789 , %fd12787;
	}
	// end inline asm
	// begin inline asm
	{	
fma.rn.f64 %fd12787, %fd12788, %fd12789 , %fd12787;
	fma.rn.f64 %fd12787, %fd12788, %fd12789 , %fd12787;
	fma.rn.f64 %fd12787, %fd12788, %fd12789 , %fd12787;
	fma.rn.f64 %fd12787, %fd12788, %fd12789 , %fd12787;
	}
	// end inline asm
	// begin inline asm
	{	
fma.rn.f64 %fd12787, %fd12788, %fd12789 , %fd12787;
	fma.rn.f64 %fd12787, %fd12788, %fd12789 , %fd12787;
	fma.rn.f64 %fd12787, %fd12788, %fd12789 , %fd12787;
	fma.rn.f64 %fd12787, %fd12788, %fd12789 , %fd12787;
	}
	// end inline asm
	// begin inline asm
	{	
fma.rn.f64 %fd12787, %fd12788, %fd12789 , %fd12787;
	fma.rn.f64 %fd12787, %fd12788, %fd12789 , %fd12787;
	fma.rn.f64 %fd12787, %fd12788, %fd12789 , %fd12787;
	fma.rn.f64 %fd12787, %fd12788, %fd12789 , %fd12787;
	}
	// end inline asm
	// begin inline asm
	{	
fma.rn.f64 %fd12787, %fd12788, %fd12789 , %fd12787;
	fma.rn.f64 %fd12787, %fd12788, %fd12789 , %fd12787;
	fma.rn.f64 %fd12787, %fd12788, %fd12789 , %fd12787;
	fma.rn.f64 %fd12787, %fd12788, %fd12789 , %fd12787;
	}
	// end inline asm
	// begin inline asm
	{	
fma.rn.f64 %fd12787, %fd12788, %fd12789 , %fd12787;
	fma.rn.f64 %fd12787, %fd12788, %fd12789 , %fd12787;
	fma.rn.f64 %fd12787, %fd12788, %fd12789 , %fd12787;
	fma.rn.f64 %fd12787, %fd12788, %fd12789 , %fd12787;
	}
	// end inline asm
	// begin inline asm
	{	
fma.rn.f64 %fd12787, %fd12788, %fd12789 , %fd12787;
	fma.rn.f64 %fd12787, %fd12788, %fd12789 , %fd12787;
	fma.rn.f64 %fd12787, %fd12788, %fd12789 , %fd12787;
	fma.rn.f64 %fd12787, %fd12788, %fd12789 , %fd12787;
	}
	// end inline asm
	// begin inline asm
	{	
fma.rn.f64 %fd12787, %fd12788, %fd12789 , %fd12787;
	fma.rn.f64 %fd12787, %fd12788, %fd12789 , %fd12787;
	fma.rn.f64 %fd12787, %fd12788, %fd12789 , %fd12787;
	fma.rn.f64 %fd12787, %fd12788, %fd12789 , %fd12787;
	}
	// end inline asm
	// begin inline asm
	{	
fma.rn.f64 %fd12787, %fd12788, %fd12789 , %fd12787;
	fma.rn.f64 %fd12787, %fd12788, %fd12789 , %fd12787;
	fma.rn.f64 %fd12787, %fd12788, %fd12789 , %fd12787;
	fma.rn.f64 %fd12787, %fd12788, %fd12789 , %fd12787;
	}
	// end inline asm
	// begin inline asm
	{	
fma.rn.f64 %fd12787, %fd12788, %fd12789 , %fd12787;
	fma.rn.f64 %fd12787, %fd12788, %fd12789 , %fd12787;
	fma.rn.f64 %fd12787, %fd12788, %fd12789 , %fd12787;
	fma.rn.f64 %fd12787, %fd12788, %fd12789 , %fd12787;
	}
	// end inline asm
	// begin inline asm
	{	
fma.rn.f64 %fd12787, %fd12788, %fd12789 , %fd12787;
	fma.rn.f64 %fd12787, %fd12788, %fd12789 , %fd12787;
	fma.rn.f64 %fd12787, %fd12788, %fd12789 , %fd12787;
	fma.rn.f64 %fd12787, %fd12788, %fd12789 , %fd12787;
	}
	// end inline asm
	// begin inline asm
	{	
fma.rn.f64 %fd12787, %fd12788, %fd12789 , %fd12787;
	fma.rn.f64 %fd12787, %fd12788, %fd12789 , %fd12787;
	fma.rn.f64 %fd12787, %fd12788, %fd12789 , %fd12787;
	fma.rn.f64 %fd12787, %fd12788, %fd12789 , %fd12787;
	}
	// end inline asm
	// begin inline asm
	{	
fma.rn.f64 %fd12787, %fd12788, %fd12789 , %fd12787;
	fma.rn.f64 %fd12787, %fd12788, %fd12789 , %fd12787;
	fma.rn.f64 %fd12787, %fd12788, %fd12789 , %fd12787;
	fma.rn.f64 %fd12787, %fd12788, %fd12789 , %fd12787;
	}
	// end inline asm
	// begin inline asm
	{	
fma.rn.f64 %fd12787, %fd12788, %fd12789 , %fd12787;
	fma.rn.f64 %fd12787, %fd12788, %fd12789 , %fd12787;
	fma.rn.f64 %fd12787, %fd12788, %fd12789 , %fd12787;
	fma.rn.f64 %fd12787, %fd12788, %fd12789 , %fd12787;
	}
	// end inline asm
	// begin inline asm
	{	
fma.rn.f64 %fd12787, %fd12788, %fd12789 , %fd12787;
	fma.rn.f64 %fd12787, %fd12788, %fd12789 , %fd12787;
	fma.rn.f64 %fd12787, %fd12788, %fd12789 , %fd12787;
	fma.rn.f64 %fd12787, %fd12788, %fd12789 , %fd12787;
	}
	// end inline asm
	// begin inline asm
	{	
fma.rn.f64 %fd12787, %fd12788, %fd12789 , %fd12787;
	fma.rn.f64 %fd12787, %fd12788, %fd12789 , %fd12787;
	fma.rn.f64 %fd12787, %fd12788, %fd12789 , %fd12787;
	fma.rn.f64 %fd12787, %fd12788, %fd12789 , %fd12787;
	}
	// end inline asm
	// begin inline asm
	{	
fma.rn.f64 %fd12787, %fd12788, %fd12789 , %fd12787;
	fma.rn.f64 %fd12787, %fd12788, %fd12789 , %fd12787;
	fma.rn.f64 %fd12787, %fd12788, %fd12789 , %fd12787;
	fma.rn.f64 %fd12787, %fd12788, %fd12789 , %fd12787;
	}
	// end inline asm
	// begin inline asm
	{	
fma.rn.f64 %fd12787, %fd12788, %fd12789 , %fd12787;
	fma.rn.f64 %fd12787, %fd12788, %fd12789 , %fd12787;
	fma.rn.f64 %fd12787, %fd12788, %fd12789 , %fd12787;
	fma.rn.f64 %fd12787, %fd12788, %fd12789 , %fd12787;
	}
	// end inline asm
	// begin inline asm
	{	
fma.rn.f64 %fd12787, %fd12788, %fd12789 , %fd12787;
	fma.rn.f64 %fd12787, %fd12788, %fd12789 , %fd12787;
	fma.rn.f64 %fd12787, %fd12788, %fd12789 , %fd12787;
	fma.rn.f64 %fd12787, %fd12788, %fd12789 , %fd12787;
	}
	// end inline asm
	// begin inline asm
	{	
fma.rn.f64 %fd12787, %fd12788, %fd12789 , %fd12787;
	fma.rn.f64 %fd12787, %fd12788, %fd12789 , %fd12787;
	fma.rn.f64 %fd12787, %fd12788, %fd12789 , %fd12787;
	fma.rn.f64 %fd12787, %fd12788, %fd12789 , %fd12787;
	}
	// end inline asm
	// begin inline asm
	{	
fma.rn.f64 %fd12787, %fd12788, %fd12789 , %fd12787;
	fma.rn.f64 %fd12787, %fd12788, %fd12789 , %fd12787;
	fma.rn.f64 %fd12787, %fd12788, %fd12789 , %fd12787;
	fma.rn.f64 %fd12787, %fd12788, %fd12789 , %fd12787;
	}
	// end inline asm
	// begin inline asm
	{	
fma.rn.f64 %fd12787, %fd12788, %fd12789 , %fd12787;
	fma.rn.f64 %fd12787, %fd12788, %fd12789 , %fd12787;
	fma.rn.f64 %fd12787, %fd12788, %fd12789 , %fd12787;
	fma.rn.f64 %fd12787, %fd12788, %fd12789 , %fd12787;
	}
	// end inline asm
	// begin inline asm
	{	
fma.rn.f64 %fd12787, %fd12788, %fd12789 , %fd12787;
	fma.rn.f64 %fd12787, %fd12788, %fd12789 , %fd12787;
	fma.rn.f64 %fd12787, %fd12788, %fd12789 , %fd12787;
	fma.rn.f64 %fd12787, %fd12788, %fd12789 , %fd12787;
	}
	// end inline asm
	// begin inline asm
	{	
fma.rn.f64 %fd12787, %fd12788, %fd12789 , %fd12787;
	fma.rn.f64 %fd12787, %fd12788, %fd12789 , %fd12787;
	fma.rn.f64 %fd12787, %fd12788, %fd12789 , %fd12787;
	fma.rn.f64 %fd12787, %fd12788, %fd12789 , %fd12787;
	}
	// end inline asm
	// begin inline asm
	{	
fma.rn.f64 %fd12787, %fd12788, %fd12789 , %fd12787;
	fma.rn.f64 %fd12787, %fd12788, %fd12789 , %fd12787;
	fma.rn.f64 %fd12787, %fd12788, %fd12789 , %fd12787;
	fma.rn.f64 %fd12787, %fd12788, %fd12789 , %fd12787;
	}
	// end inline asm
	// begin inline asm
	{	
fma.rn.f64 %fd12787, %fd12788, %fd12789 , %fd12787;
	fma.rn.f64 %fd12787, %fd12788, %fd12789 , %fd12787;
	fma.rn.f64 %fd12787, %fd12788, %fd12789 , %fd12787;
	fma.rn.f64 %fd12787, %fd12788, %fd12789 , %fd12787;
	}
	// end inline asm
	// begin inline asm
	{	
fma.rn.f64 %fd12787, %fd12788, %fd12789 , %fd12787;
	fma.rn.f64 %fd12787, %fd12788, %fd12789 , %fd12787;
	fma.rn.f64 %fd12787, %fd12788, %fd12789 , %fd12787;
	fma.rn.f64 %fd12787, %fd12788, %fd12789 , %fd12787;
	}
	// end inline asm
	// begin inline asm
	{	
fma.rn.f64 %fd12787, %fd12788, %fd12789 , %fd12787;
	fma.rn.f64 %fd12787, %fd12788, %fd12789 , %fd12787;
	fma.rn.f64 %fd12787, %fd12788, %fd12789 , %fd12787;
	fma.rn.f64 %fd12787, %fd12788, %fd12789 , %fd12787;
	}
	// end inline asm
	// begin inline asm
	{	
fma.rn.f64 %fd12787, %fd12788, %fd12789 , %fd12787;
	fma.rn.f64 %fd12787, %fd12788, %fd12789 , %fd12787;
	fma.rn.f64 %fd12787, %fd12788, %fd12789 , %fd12787;
	fma.rn.f64 %fd12787, %fd12788, %fd12789 , %fd12787;
	}
	// end inline asm
	// begin inline asm
	{	
fma.rn.f64 %fd12787, %fd12788, %fd12789 , %fd12787;
	fma.rn.f64 %fd12787, %fd12788, %fd12789 , %fd12787;
	fma.rn.f64 %fd12787, %fd12788, %fd12789 , %fd12787;
	fma.rn.f64 %fd12787, %fd12788, %fd12789 , %fd12787;
	}
	// end inline asm
	// begin inline asm
	{	
fma.rn.f64 %fd12787, %fd12788, %fd12789 , %fd12787;
	fma.rn.f64 %fd12787, %fd12788, %fd12789 , %fd12787;
	fma.rn.f64 %fd12787, %fd12788, %fd12789 , %fd12787;
	fma.rn.f64 %fd12787, %fd12788, %fd12789 , %fd12787;
	}
	// end inline asm
	// begin inline asm
	{	
fma.rn.f64 %fd12787, %fd12788, %fd12789 , %fd12787;
	fma.rn.f64 %fd12787, %fd12788, %fd12789 , %fd12787;
	fma.rn.f64 %fd12787, %fd12788, %fd12789 , %fd12787;
	fma.rn.f64 %fd12787, %fd12788, %fd12789 , %fd12787;
	}
	// end inline asm
	// begin inline asm
	{	
fma.rn.f64 %fd12787, %fd12788, %fd12789 , %fd12787;
	fma.rn.f64 %fd12787, %fd12788, %fd12789 , %fd12787;
	fma.rn.f64 %fd12787, %fd12788, %fd12789 , %fd12787;
	fma.rn.f64 %fd12787, %fd12788, %fd12789 , %fd12787;
	}
	// end inline asm
	// begin inline asm
	{	
fma.rn.f64 %fd12787, %fd12788, %fd12789 , %fd12787;
	fma.rn.f64 %fd12787, %fd12788, %fd12789 , %fd12787;
	fma.rn.f64 %fd12787, %fd12788, %fd12789 , %fd12787;
	fma.rn.f64 %fd12787, %fd12788, %fd12789 , %fd12787;
	}
	// end inline asm
	// begin inline asm
	{	
fma.rn.f64 %fd12787, %fd12788, %fd12789 , %fd12787;
	fma.rn.f64 %fd12787, %fd12788, %fd12789 , %fd12787;
	fma.rn.f64 %fd12787, %fd12788, %fd12789 , %fd12787;
	fma.rn.f64 %fd12787, %fd12788, %fd12789 , %fd12787;
	}
	// end inline asm
	// begin inline asm
	{	
fma.rn.f64 %fd12787, %fd12788, %fd12789 , %fd12787;
	fma.rn.f64 %fd12787, %fd12788, %fd12789 , %fd12787;
	fma.rn.f64 %fd12787, %fd12788, %fd12789 , %fd12787;
	fma.rn.f64 %fd12787, %fd12788, %fd12789 , %fd12787;
	}
	// end inline asm
	// begin inline asm
	{	
fma.rn.f64 %fd12787, %fd12788, %fd12789 , %fd12787;
	fma.rn.f64 %fd12787, %fd12788, %fd12789 , %fd12787;
	fma.rn.f64 %fd12787, %fd12788, %fd12789 , %fd12787;
	fma.rn.f64 %fd12787, %fd12788, %fd12789 , %fd12787;
	}
	// end inline asm
	// begin inline asm
	{	
fma.rn.f64 %fd12787, %fd12788, %fd12789 , %fd12787;
	fma.rn.f64 %fd12787, %fd12788, %fd12789 , %fd12787;
	fma.rn.f64 %fd12787, %fd12788, %fd12789 , %fd12787;
	fma.rn.f64 %fd12787, %fd12788, %fd12789 , %fd12787;
	}
	// end inline asm
	// begin inline asm
	{	
fma.rn.f64 %fd12787, %fd12788, %fd12789 , %fd12787;
	fma.rn.f64 %fd12787, %fd12788, %fd12789 , %fd12787;
	fma.rn.f64 %fd12787, %fd12788, %fd12789 , %fd12787;
	fma.rn.f64 %fd12787, %fd12788, %fd12789 , %fd12787;
	}
	// end inline asm
	// begin inline asm
	{	
fma.rn.f64 %fd12787, %fd12788, %fd12789 , %fd12787;
	fma.rn.f64 %fd12787, %fd12788, %fd12789 , %fd12787;
	fma.rn.f64 %fd12787, %fd12788, %fd12789 , %fd12787;
	fma.rn.f64 %fd12787, %fd12788, %fd12789 , %fd12787;
	}
	// end inline asm
	// begin inline asm
	{	
fma.rn.f64 %fd12787, %fd12788, %fd12789 , %fd12787;
	fma.rn.f64 %fd12787, %fd12788, %fd12789 , %fd12787;
	fma.rn.f64 %fd12787, %fd12788, %fd12789 , %fd12787;
	fma.rn.f64 %fd12787, %fd12788, %fd12789 , %fd12787;
	}
	// end inline asm
	// begin inline asm
	{	
fma.rn.f64 %fd12787, %fd12788, %fd12789 , %fd12787;
	fma.rn.f64 %fd12787, %fd12788, %fd12789 , %fd12787;
	fma.rn.f64 %fd12787, %fd12788, %fd12789 , %fd12787;
	fma.rn.f64 %fd12787, %fd12788, %fd12789 , %fd12787;
	}
	// end inline asm
	// begin inline asm
	{	
fma.rn.f64 %fd12787, %fd12788, %fd12789 , %fd12787;
	fma.rn.f64 %fd12787, %fd12788, %fd12789 , %fd12787;
	fma.rn.f64 %fd12787, %fd12788, %fd12789 , %fd12787;
	fma.rn.f64 %fd12787, %fd12788, %fd12789 , %fd12787;
	}
	// end inline asm
	// begin inline asm
	{	
fma.rn.f64 %fd12787, %fd12788, %fd12789 , %fd12787;
	fma.rn.f64 %fd12787, %fd12788, %fd12789 , %fd12787;
	fma.rn.f64 %fd12787, %fd12788, %fd12789 , %fd12787;
	fma.rn.f64 %fd12787, %fd12788, %fd12789 , %fd12787;
	}
	// end inline asm
	// begin inline asm
	{	
fma.rn.f64 %fd12787, %fd12788, %fd12789 , %fd12787;
	fma.rn.f64 %fd12787, %fd12788, %fd12789 , %fd12787;
	fma.rn.f64 %fd12787, %fd12788, %fd12789 , %fd12787;
	fma.rn.f64 %fd12787, %fd12788, %fd12789 , %fd12787;
	}
	// end inline asm
	// begin inline asm
	{	
fma.rn.f64 %fd12787, %fd12788, %fd12789 , %fd12787;
	fma.rn.f64 %fd12787, %fd12788, %fd12789 , %fd12787;
	fma.rn.f64 %fd12787, %fd12788, %fd12789 , %fd12787;
	fma.rn.f64 %fd12787, %fd12788, %fd12789 , %fd12787;
	}
	// end inline asm
	// begin inline asm
	{	
fma.rn.f64 %fd12787, %fd12788, %fd12789 , %fd12787;
	fma.rn.f64 %fd12787, %fd12788, %fd12789 , %fd12787;
	fma.rn.f64 %fd12787, %fd12788, %fd12789 , %fd12787;
	fma.rn.f64 %fd12787, %fd12788, %fd12789 , %fd12787;
	}
	// end inline asm
	// begin inline asm
	{	
fma.rn.f64 %fd12787, %fd12788, %fd12789 , %fd12787;
	fma.rn.f64 %fd12787, %fd12788, %fd12789 , %fd12787;
	fma.rn.f64 %fd12787, %fd12788, %fd12789 , %fd12787;
	fma.rn.f64 %fd12787, %fd12788, %fd12789 , %fd12787;
	}
	// end inline asm
	// begin inline asm
	{	
fma.rn.f64 %fd12787, %fd12788, %fd12789 , %fd12787;
	fma.rn.f64 %fd12787, %fd12788, %fd12789 , %fd12787;
	fma.rn.f64 %fd12787, %fd12788, %fd12789 , %fd12787;
	fma.rn.f64 %fd12787, %fd12788, %fd12789 , %fd12787;
	}
	// end inline asm
	// begin inline asm
	{	
fma.rn.f64 %fd12787, %fd12788, %fd12789 , %fd12787;
	fma.rn.f64 %fd12787, %fd12788, %fd12789 , %fd12787;
	fma.rn.f64 %fd12787, %fd12788, %fd12789 , %fd12787;
	fma.rn.f64 %fd12787, %fd12788, %fd12789 , %fd12787;
	}
	// end inline asm
	// begin inline asm
	{	
fma.rn.f64 %fd12787, %fd12788, %fd12789 , %fd12787;
	fma.rn.f64 %fd12787, %fd12788, %fd12789 , %fd12787;
	fma.rn.f64 %fd12787, %fd12788, %fd12789 , %fd12787;
	fma.rn.f64 %fd12787, %fd12788, %fd12789 , %fd12787;
	}
	// end inline asm
	// begin inline asm
	{	
fma.rn.f64 %fd12787, %fd12788, %fd12789 , %fd12787;
	fma.rn.f64 %fd12787, %fd12788, %fd12789 , %fd12787;
	fma.rn.f64 %fd12787, %fd12788, %fd12789 , %fd12787;
	fma.rn.f64 %fd12787, %fd12788, %fd12789 , %fd12787;
	}
	// end inline asm
	// begin inline asm
	{	
fma.rn.f64 %fd12787, %fd12788, %fd12789 , %fd12787;
	fma.rn.f64 %fd12787, %fd12788, %fd12789 , %fd12787;
	fma.rn.f64 %fd12787, %fd12788, %fd12789 , %fd12787;
	fma.rn.f64 %fd12787, %fd12788, %fd12789 , %fd12787;
	}
	// end inline asm
	// begin inline asm
	{	
fma.rn.f64 %fd12787, %fd12788, %fd12789 , %fd12787;
	fma.rn.f64 %fd12787, %fd12788, %fd12789 , %fd12787;
	fma.rn.f64 %fd12787, %fd12788, %fd12789 , %fd12787;
	fma.rn.f64 %fd12787, %fd12788, %fd12789 , %fd12787;
	}
	// end inline asm
	// begin inline asm
	{	
fma.rn.f64 %fd12787, %fd12788, %fd12789 , %fd12787;
	fma.rn.f64 %fd12787, %fd12788, %fd12789 , %fd12787;
	fma.rn.f64 %fd12787, %fd12788, %fd12789 , %fd12787;
	fma.rn.f64 %fd12787, %fd12788, %fd12789 , %fd12787;
	}
	// end inline asm
	// begin inline asm
	{	
fma.rn.f64 %fd12787, %fd12788, %fd12789 , %fd12787;
	fma.rn.f64 %fd12787, %fd12788, %fd12789 , %fd12787;
	fma.rn.f64 %fd12787, %fd12788, %fd12789 , %fd12787;
	fma.rn.f64 %fd12787, %fd12788, %fd12789 , %fd12787;
	}
	// end inline asm
	// begin inline asm
	{	
fma.rn.f64 %fd12787, %fd12788, %fd12789 , %fd12787;
	fma.rn.f64 %fd12787, %fd12788, %fd12789 , %fd12787;
	fma.rn.f64 %fd12787, %fd12788, %fd12789 , %fd12787;
	fma.rn.f64 %fd12787, %fd12788, %fd12789 , %fd12787;
	}
	// end inline asm
	// begin inline asm
	{	
fma.rn.f64 %fd12787, %fd12788, %fd12789 , %fd12787;
	fma.rn.f64 %fd12787, %fd12788, %fd12789 , %fd12787;
	fma.rn.f64 %fd12787, %fd12788, %fd12789 , %fd12787;
	fma.rn.f64 %fd12787, %fd12788, %fd12789 , %fd12787;
	}
	// end inline asm
	// begin inline asm
	{	
fma.rn.f64 %fd12787, %fd12788, %fd12789 , %fd12787;
	fma.rn.f64 %fd12787, %fd12788, %fd12789 , %fd12787;
	fma.rn.f64 %fd12787, %fd12788, %fd12789 , %fd12787;
	fma.rn.f64 %fd12787, %fd12788, %fd12789 , %fd12787;
	}
	// end inline asm
	// begin inline asm
	{	
fma.rn.f64 %fd12787, %fd12788, %fd12789 , %fd12787;
	fma.rn.f64 %fd12787, %fd12788, %fd12789 , %fd12787;
	fma.rn.f64 %fd12787, %fd12788, %fd12789 , %fd12787;
	fma.rn.f64 %fd12787, %fd12788, %fd12789 , %fd12787;
	}
	// end inline asm
	// begin inline asm
	{	
fma.rn.f64 %fd12787, %fd12788, %fd12789 , %fd12787;
	fma.rn.f64 %fd12787, %fd12788, %fd12789 , %fd12787;
	fma.rn.f64 %fd12787, %fd12788, %fd12789 , %fd12787;
	fma.rn.f64 %fd12787, %fd12788, %fd12789 , %fd12787;
	}
	// end inline asm
	// begin inline asm
	{	
fma.rn.f64 %fd12787, %fd12788, %fd12789 , %fd12787;
	fma.rn.f64 %fd12787, %fd12788, %fd12789 , %fd12787;
	fma.rn.f64 %fd12787, %fd12788, %fd12789 , %fd12787;
	fma.rn.f64 %fd12787, %fd12788, %fd12789 , %fd12787;
	}
	// end inline asm
	// begin inline asm
	{	
fma.rn.f64 %fd12787, %fd12788, %fd12789 , %fd12787;
	fma.rn.f64 %fd12787, %fd12788, %fd12789 , %fd12787;
	fma.rn.f64 %fd12787, %fd12788, %fd12789 , %fd12787;
	fma.rn.f64 %fd12787, %fd12788, %fd12789 , %fd12787;
	}
	// end inline asm
	// begin inline asm
	{	
fma.rn.f64 %fd12787, %fd12788, %fd12789 , %fd12787;
	fma.rn.f64 %fd12787, %fd12788, %fd12789 , %fd12787;
	fma.rn.f64 %fd12787, %fd12788, %fd12789 , %fd12787;
	fma.rn.f64 %fd12787, %fd12788, %fd12789 , %fd12787;
	}
	// end inline asm
	// begin inline asm
	{	
fma.rn.f64 %fd12787, %fd12788, %fd12789 , %fd12787;
	fma.rn.f64 %fd12787, %fd12788, %fd12789 , %fd12787;
	fma.rn.f64 %fd12787, %fd12788, %fd12789 , %fd12787;
	fma.rn.f64 %fd12787, %fd12788, %fd12789 , %fd12787;
	}
	// end inline asm
	// begin inline asm
	{	
fma.rn.f64 %fd12787, %fd12788, %fd12789 , %fd12787;
	fma.rn.f64 %fd12787, %fd12788, %fd12789 , %fd12787;
	fma.rn.f64 %fd12787, %fd12788, %fd12789 , %fd12787;
	fma.rn.f64 %fd12787, %fd12788, %fd12789 , %fd12787;
	}
	// end inline asm
	// begin inline asm
	{	
fma.rn.f64 %fd12787, %fd12788, %fd12789 , %fd12787;
	fma.rn.f64 %fd12787, %fd12788, %fd12789 , %fd12787;
	fma.rn.f64 %fd12787, %fd12788, %fd12789 , %fd12787;
	fma.rn.f64 %fd12787, %fd12788, %fd12789 , %fd12787;
	}
	// end inline asm
	// begin inline asm
	{	
fma.rn.f64 %fd12787, %fd12788, %fd12789 , %fd12787;
	fma.rn.f64 %fd12787, %fd12788, %fd12789 , %fd12787;
	fma.rn.f64 %fd12787, %fd12788, %fd12789 , %fd12787;
	fma.rn.f64 %fd12787, %fd12788, %fd12789 , %fd12787;
	}
	// end inline asm
	// begin inline asm
	{	
fma.rn.f64 %fd12787, %fd12788, %fd12789 , %fd12787;
	fma.rn.f64 %fd12787, %fd12788, %fd12789 , %fd12787;
	fma.rn.f64 %fd12787, %fd12788, %fd12789 , %fd12787;
	fma.rn.f64 %fd12787, %fd12788, %fd12789 , %fd12787;
	}
	// end inline asm
	// begin inline asm
	{	
fma.rn.f64 %fd12787, %fd12788, %fd12789 , %fd12787;
	fma.rn.f64 %fd12787, %fd12788, %fd12789 , %fd12787;
	fma.rn.f64 %fd12787, %fd12788, %fd12789 , %fd12787;
	fma.rn.f64 %fd12787, %fd12788, %fd12789 , %fd12787;
	}
	// end inline asm
	// begin inline asm
	{	
fma.rn.f64 %fd12787, %fd12788, %fd12789 , %fd12787;
	fma.rn.f64 %fd12787, %fd12788, %fd12789 , %fd12787;
	fma.rn.f64 %fd12787, %fd12788, %fd12789 , %fd12787;
	fma.rn.f64 %fd12787, %fd12788, %fd12789 , %fd12787;
	}
	// end inline asm
	// begin inline asm
	{	
fma.rn.f64 %fd12787, %fd12788, %fd12789 , %fd12787;
	fma.rn.f64 %fd12787, %fd12788, %fd12789 , %fd12787;
	fma.rn.f64 %fd12787, %fd12788, %fd12789 , %fd12787;
	fma.rn.f64 %fd12787, %fd12788, %fd12789 , %fd12787;
	}
	// end inline asm
	// begin inline asm
	{	
fma.rn.f64 %fd12787, %fd12788, %fd12789 , %fd12787;
	fma.rn.f64 %fd12787, %fd12788, %fd12789 , %fd12787;
	fma.rn.f64 %fd12787, %fd12788, %fd12789 , %fd12787;
	fma.rn.f64 %fd12787, %fd12788, %fd12789 , %fd12787;
	}
	// end inline asm
	// begin inline asm
	{	
fma.rn.f64 %fd12787, %fd12788, %fd12789 , %fd12787;
	fma.rn.f64 %fd12787, %fd12788, %fd12789 , %fd12787;
	fma.rn.f64 %fd12787, %fd12788, %fd12789 , %fd12787;
	fma.rn.f64 %fd12787, %fd12788, %fd12789 , %fd12787;
	}
	// end inline asm
	// begin inline asm
	{	
fma.rn.f64 %fd12787, %fd12788, %fd12789 , %fd12787;
	fma.rn.f64 %fd12787, %fd12788, %fd12789 , %fd12787;
	fma.rn.f64 %fd12787, %fd12788, %fd12789 , %fd12787;
	fma.rn.f64 %fd12787, %fd12788, %fd12789 , %fd12787;
	}
	// end inline asm
	// begin inline asm
	{	
fma.rn.f64 %fd12787, %fd12788, %fd12789 , %fd12787;
	fma.rn.f64 %fd12787, %fd12788, %fd12789 , %fd12787;
	fma.rn.f64 %fd12787, %fd12788, %fd12789 , %fd12787;
	fma.rn.f64 %fd12787, %fd12788, %fd12789 , %fd12787;
	}
	// end inline asm
	// begin inline asm
	{	
fma.rn.f64 %fd12787, %fd12788, %fd12789 , %fd12787;
	fma.rn.f64 %fd12787, %fd12788, %fd12789 , %fd12787;
	fma.rn.f64 %fd12787, %fd12788, %fd12789 , %fd12787;
	fma.rn.f64 %fd12787, %fd12788, %fd12789 , %fd12787;
	}
	// end inline asm
	// begin inline asm
	{	
fma.rn.f64 %fd12787, %fd12788, %fd12789 , %fd12787;
	fma.rn.f64 %fd12787, %fd12788, %fd12789 , %fd12787;
	fma.rn.f64 %fd12787, %fd12788, %fd12789 , %fd12787;
	fma.rn.f64 %fd12787, %fd12788, %fd12789 , %fd12787;
	}
	// end inline asm
	// begin inline asm
	{	
fma.rn.f64 %fd12787, %fd12788, %fd12789 , %fd12787;
	fma.rn.f64 %fd12787, %fd12788, %fd12789 , %fd12787;
	fma.rn.f64 %fd12787, %fd12788, %fd12789 , %fd12787;
	fma.rn.f64 %fd12787, %fd12788, %fd12789 , %fd12787;
	}
	// end inline asm
	// begin inline asm
	{	
fma.rn.f64 %fd12787, %fd12788, %fd12789 , %fd12787;
	fma.rn.f64 %fd12787, %fd12788, %fd12789 , %fd12787;
	fma.rn.f64 %fd12787, %fd12788, %fd12789 , %fd12787;
	fma.rn.f64 %fd12787, %fd12788, %fd12789 , %fd12787;
	}
	// end inline asm
	// begin inline asm
	{	
fma.rn.f64 %fd12787, %fd12788, %fd12789 , %fd12787;
	fma.rn.f64 %fd12787, %fd12788, %fd12789 , %fd12787;
	fma.rn.f64 %fd12787, %fd12788, %fd12789 , %fd12787;
	fma.rn.f64 %fd12787, %fd12788, %fd12789 , %fd12787;
	}
	// end inline asm
	// begin inline asm
	{	
fma.rn.f64 %fd12787, %fd12788, %fd12789 , %fd12787;
	fma.rn.f64 %fd12787, %fd12788, %fd12789 , %fd12787;
	fma.rn.f64 %fd12787, %fd12788, %fd12789 , %fd12787;
	fma.rn.f64 %fd12787, %fd12788, %fd12789 , %fd12787;
	}
	// end inline asm
	// begin inline asm
	{	
fma.rn.f64 %fd12787, %fd12788, %fd12789 , %fd12787;
	fma.rn.f64 %fd12787, %fd12788, %fd12789 , %fd12787;
	fma.rn.f64 %fd12787, %fd12788, %fd12789 , %fd12787;
	fma.rn.f64 %fd12787, %fd12788, %fd12789 , %fd12787;
	}
	// end inline asm
	// begin inline asm
	{	
fma.rn.f64 %fd12787, %fd12788, %fd12789 , %fd12787;
	fma.rn.f64 %fd12787, %fd12788, %fd12789 , %fd12787;
	fma.rn.f64 %fd12787, %fd12788, %fd12789 , %fd12787;
	fma.rn.f64 %fd12787, %fd12788, %fd12789 , %fd12787;
	}
	// end inline asm
	// begin inline asm
	{	
fma.rn.f64 %fd12787, %fd12788, %fd12789 , %fd12787;
	fma.rn.f64 %fd12787, %fd12788, %fd12789 , %fd12787;
	fma.rn.f64 %fd12787, %fd12788, %fd12789 , %fd12787;
	fma.rn.f64 %fd12787, %fd12788, %fd12789 , %fd12787;
	}
	// end inline asm
	// begin inline asm
	{	
fma.rn.f64 %fd12787, %fd12788, %fd12789 , %fd12787;
	fma.rn.f64 %fd12787, %fd12788, %fd12789 , %fd12787;
	fma.rn.f64 %fd12787, %fd12788, %fd12789 , %fd12787;
	fma.rn.f64 %fd12787, %fd12788, %fd12789 , %fd12787;
	}
	// end inline asm
	// begin inline asm
	{	
fma.rn.f64 %fd12787, %fd12788, %fd12789 , %fd12787;
	fma.rn.f64 %fd12787, %fd12788, %fd12789 , %fd12787;
	fma.rn.f64 %fd12787, %fd12788, %fd12789 , %fd12787;
	fma.rn.f64 %fd12787, %fd12788, %fd12789 , %fd12787;
	}
	// end inline asm
	// begin inline asm
	{	
fma.rn.f64 %fd12787, %fd12788, %fd12789 , %fd12787;
	fma.rn.f64 %fd12787, %fd12788, %fd12789 , %fd12787;
	fma.rn.f64 %fd12787, %fd12788, %fd12789 , %fd12787;
	fma.rn.f64 %fd12787, %fd12788, %fd12789 , %fd12787;
	}
	// end inline asm
	// begin inline asm
	{	
fma.rn.f64 %fd12787, %fd12788, %fd12789 , %fd12787;
	fma.rn.f64 %fd12787, %fd12788, %fd12789 , %fd12787;
	fma.rn.f64 %fd12787, %fd12788, %fd12789 , %fd12787;
	fma.rn.f64 %fd12787, %fd12788, %fd12789 , %fd12787;
	}
	// end inline asm
	// begin inline asm
	{	
fma.rn.f64 %fd12787, %fd12788, %fd12789 , %fd12787;
	fma.rn.f64 %fd12787, %fd12788, %fd12789 , %fd12787;
	fma.rn.f64 %fd12787, %fd12788, %fd12789 , %fd12787;
	fma.rn.f64 %fd12787, %fd12788, %fd12789 , %fd12787;
	}
	// end inline asm
	// begin inline asm
	{	
fma.rn.f64 %fd12787, %fd12788, %fd12789 , %fd12787;
	fma.rn.f64 %fd12787, %fd12788, %fd12789 , %fd12787;
	fma.rn.f64 %fd12787, %fd12788, %fd12789 , %fd12787;
	fma.rn.f64 %fd12787, %fd12788, %fd12789 , %fd12787;
	}
	// end inline asm
	// begin inline asm
	{	
fma.rn.f64 %fd12787, %fd12788, %fd12789 , %fd12787;
	fma.rn.f64 %fd12787, %fd12788, %fd12789 , %fd12787;
	fma.rn.f64 %fd12787, %fd12788, %fd12789 , %fd12787;
	fma.rn.f64 %fd12787, %fd12788, %fd12789 , %fd12787;
	}
	// end inline asm
	// begin inline asm
	{	
fma.rn.f64 %fd12787, %fd12788, %fd12789 , %fd12787;
	fma.rn.f64 %fd12787, %fd12788, %fd12789 , %fd12787;
	fma.rn.f64 %fd12787, %fd12788, %fd12789 , %fd12787;
	fma.rn.f64 %fd12787, %fd12788, %fd12789 , %fd12787;
	}
	// end inline asm
	// begin inline asm
	{	
fma.rn.f64 %fd12787, %fd12788, %fd12789 , %fd12787;
	fma.rn.f64 %fd12787, %fd12788, %fd12789 , %fd12787;
	fma.rn.f64 %fd12787, %fd12788, %fd12789 , %fd12787;
	fma.rn.f64 %fd12787, %fd12788, %fd12789 , %fd12787;
	}
	// end inline asm
	// begin inline asm
	{	
fma.rn.f64 %fd12787, %fd12788, %fd12789 , %fd12787;
	fma.rn.f64 %fd12787, %fd12788, %fd12789 , %fd12787;
	fma.rn.f64 %fd12787, %fd12788, %fd12789 , %fd12787;
	fma.rn.f64 %fd12787, %fd12788, %fd12789 , %fd12787;
	}
	// end inline asm
	// begin inline asm
	{	
fma.rn.f64 %fd12787, %fd12788, %fd12789 , %fd12787;
	fma.rn.f64 %fd12787, %fd12788, %fd12789 , %fd12787;
	fma.rn.f64 %fd12787, %fd12788, %fd12789 , %fd12787;
	fma.rn.f64 %fd12787, %fd12788, %fd12789 , %fd12787;
	}
	// end inline asm
	// begin inline asm
	{	
fma.rn.f64 %fd12787, %fd12788, %fd12789 , %fd12787;
	fma.rn.f64 %fd12787, %fd12788, %fd12789 , %fd12787;
	fma.rn.f64 %fd12787, %fd12788, %fd12789 , %fd12787;
	fma.rn.f64 %fd12787, %fd12788, %fd12789 , %fd12787;
	}
	// end inline asm
	// begin inline asm
	{	
fma.rn.f64 %fd12787, %fd12788, %fd12789 , %fd12787;
	fma.rn.f64 %fd12787, %fd12788, %fd12789 , %fd12787;
	fma.rn.f64 %fd12787, %fd12788, %fd12789 , %fd12787;
	fma.rn.f64 %fd12787, %fd12788, %fd12789 , %fd12787;
	}
	// end inline asm
	// begin inline asm
	{	
fma.rn.f64 %fd12787, %fd12788, %fd12789 , %fd12787;
	fma.rn.f64 %fd12787, %fd12788, %fd12789 , %fd12787;
	fma.rn.f64 %fd12787, %fd12788, %fd12789 , %fd12787;
	fma.rn.f64 %fd12787, %fd12788, %fd12789 , %fd12787;
	}
	// end inline asm
	// begin inline asm
	{	
fma.rn.f64 %fd12787, %fd12788, %fd12789 , %fd12787;
	fma.rn.f64 %fd12787, %fd12788, %fd12789 , %fd12787;
	fma.rn.f64 %fd12787, %fd12788, %fd12789 , %fd12787;
	fma.rn.f64 %fd12787, %fd12788, %fd12789 , %fd12787;
	}
	// end inline asm
	// begin inline asm
	{	
fma.rn.f64 %fd12787, %fd12788, %fd12789 , %fd12787;
	fma.rn.f64 %fd12787, %fd12788, %fd12789 , %fd12787;
	fma.rn.f64 %fd12787, %fd12788, %fd12789 , %fd12787;
	fma.rn.f64 %fd12787, %fd12788, %fd12789 , %fd12787;
	}
	// end inline asm
	// begin inline asm
	{	
fma.rn.f64 %fd12787, %fd12788, %fd12789 , %fd12787;
	fma.rn.f64 %fd12787, %fd12788, %fd12789 , %fd12787;
	fma.rn.f64 %fd12787, %fd12788, %fd12789 , %fd12787;
	fma.rn.f64 %fd12787, %fd12788, %fd12789 , %fd12787;
	}
	// end inline asm
	// begin inline asm
	{	
fma.rn.f64 %fd12787, %fd12788, %fd12789 , %fd12787;
	fma.rn.f64 %fd12787, %fd12788, %fd12789 , %fd12787;
	fma.rn.f64 %fd12787, %fd12788, %fd12789 , %fd12787;
	fma.rn.f64 %fd12787, %fd12788, %fd12789 , %fd12787;
	}
	// end inline asm
	// begin inline asm
	{	
fma.rn.f64 %fd12787, %fd12788, %fd12789 , %fd12787;
	fma.rn.f64 %fd12787, %fd12788, %fd12789 , %fd12787;
	fma.rn.f64 %fd12787, %fd12788, %fd12789 , %fd12787;
	fma.rn.f64 %fd12787, %fd12788, %fd12789 , %fd12787;
	}
	// end inline asm
	// begin inline asm
	{	
fma.rn.f64 %fd12787, %fd12788, %fd12789 , %fd12787;
	fma.rn.f64 %fd12787, %fd12788, %fd12789 , %fd12787;
	fma.rn.f64 %fd12787, %fd12788, %fd12789 , %fd12787;
	fma.rn.f64 %fd12787, %fd12788, %fd12789 , %fd12787;
	}
	// end inline asm
	// begin inline asm
	{	
fma.rn.f64 %fd12787, %fd12788, %fd12789 , %fd12787;
	fma.rn.f64 %fd12787, %fd12788, %fd12789 , %fd12787;
	fma.rn.f64 %fd12787, %fd12788, %fd12789 , %fd12787;
	fma.rn.f64 %fd12787, %fd12788, %fd12789 , %fd12787;
	}
	// end inline asm
	// begin inline asm
	{	
fma.rn.f64 %fd12787, %fd12788, %fd12789 , %fd12787;
	fma.rn.f64 %fd12787, %fd12788, %fd12789 , %fd12787;
	fma.rn.f64 %fd12787, %fd12788, %fd12789 , %fd12787;
	fma.rn.f64 %fd12787, %fd12788, %fd12789 , %fd12787;
	}
	// end inline asm
	// begin inline asm
	{	
fma.rn.f64 %fd12787, %fd12788, %fd12789 , %fd12787;
	fma.rn.f64 %fd12787, %fd12788, %fd12789 , %fd12787;
	fma.rn.f64 %fd12787, %fd12788, %fd12789 , %fd12787;
	fma.rn.f64 %fd12787, %fd12788, %fd12789 , %fd12787;
	}
	// end inline asm
	// begin inline asm
	{	
fma.rn.f64 %fd12787, %fd12788, %fd12789 , %fd12787;
	fma.rn.f64 %fd12787, %fd12788, %fd12789 , %fd12787;
	fma.rn.f64 %fd12787, %fd12788, %fd12789 , %fd12787;
	fma.rn.f64 %fd12787, %fd12788, %fd12789 , %fd12787;
	}
	// end inline asm
	// begin inline asm
	{	
fma.rn.f64 %fd12787, %fd12788, %fd12789 , %fd12787;
	fma.rn.f64 %fd12787, %fd12788, %fd12789 , %fd12787;
	fma.rn.f64 %fd12787, %fd12788, %fd12789 , %fd12787;
	fma.rn.f64 %fd12787, %fd12788, %fd12789 , %fd12787;
	}
	// end inline asm
	// begin inline asm
	{	
fma.rn.f64 %fd12787, %fd12788, %fd12789 , %fd12787;
	fma.rn.f64 %fd12787, %fd12788, %fd12789 , %fd12787;
	fma.rn.f64 %fd12787, %fd12788, %fd12789 , %fd12787;
	fma.rn.f64 %fd12787, %fd12788, %fd12789 , %fd12787;
	}
	// end inline asm
	// begin inline asm
	{	
fma.rn.f64 %fd12787, %fd12788, %fd12789 , %fd12787;
	fma.rn.f64 %fd12787, %fd12788, %fd12789 , %fd12787;
	fma.rn.f64 %fd12787, %fd12788, %fd12789 , %fd12787;
	fma.rn.f64 %fd12787, %fd12788, %fd12789 , %fd12787;
	}
	// end inline asm
	// begin inline asm
	{	
fma.rn.f64 %fd12787, %fd12788, %fd12789 , %fd12787;
	fma.rn.f64 %fd12787, %fd12788, %fd12789 , %fd12787;
	fma.rn.f64 %fd12787, %fd12788, %fd12789 , %fd12787;
	fma.rn.f64 %fd12787, %fd12788, %fd12789 , %fd12787;
	}
	// end inline asm
	// begin inline asm
	{	
fma.rn.f64 %fd12787, %fd12788, %fd12789 , %fd12787;
	fma.rn.f64 %fd12787, %fd12788, %fd12789 , %fd12787;
	fma.rn.f64 %fd12787, %fd12788, %fd12789 , %fd12787;
	fma.rn.f64 %fd12787, %fd12788, %fd12789 , %fd12787;
	}
	// end inline asm
	// begin inline asm
	{	
fma.rn.f64 %fd12787, %fd12788, %fd12789 , %fd12787;
	fma.rn.f64 %fd12787, %fd12788, %fd12789 , %fd12787;
	fma.rn.f64 %fd12787, %fd12788, %fd12789 , %fd12787;
	fma.rn.f64 %fd12787, %fd12788, %fd12789 , %fd12787;
	}
	// end inline asm
	// begin inline asm
	{	
fma.rn.f64 %fd12787, %fd12788, %fd12789 , %fd12787;
	fma.rn.f64 %fd12787, %fd12788, %fd12789 , %fd12787;
	fma.rn.f64 %fd12787, %fd12788, %fd12789 , %fd12787;
	fma.rn.f64 %fd12787, %fd12788, %fd12789 , %fd12787;
	}
	// end inline asm
	// begin inline asm
	{	
fma.rn.f64 %fd12787, %fd12788, %fd12789 , %fd12787;
	fma.rn.f64 %fd12787, %fd12788, %fd12789 , %fd12787;
	fma.rn.f64 %fd12787, %fd12788, %fd12789 , %fd12787;
	fma.rn.f64 %fd12787, %fd12788, %fd12789 , %fd12787;
	}
	// end inline asm
	// begin inline asm
	{	
fma.rn.f64 %fd12787, %fd12788, %fd12789 , %fd12787;
	fma.rn.f64 %fd12787, %fd12788, %fd12789 , %fd12787;
	fma.rn.f64 %fd12787, %fd12788, %fd12789 , %fd12787;
	fma.rn.f64 %fd12787, %fd12788, %fd12789 , %fd12787;
	}
	// end inline asm
	// begin inline asm
	{	
fma.rn.f64 %fd12787, %fd12788, %fd12789 , %fd12787;
	fma.rn.f64 %fd12787, %fd12788, %fd12789 , %fd12787;
	fma.rn.f64 %fd12787, %fd12788, %fd12789 , %fd12787;
	fma.rn.f64 %fd12787, %fd12788, %fd12789 , %fd12787;
	}
	// end inline asm
	// begin inline asm
	{	
fma.rn.f64 %fd12787, %fd12788, %fd12789 , %fd12787;
	fma.rn.f64 %fd12787, %fd12788, %fd12789 , %fd12787;
	fma.rn.f64 %fd12787, %fd12788, %fd12789 , %fd12787;
	fma.rn.f64 %fd12787, %fd12788, %fd12789 , %fd12787;
	}
	// end inline asm
	// begin inline asm
	{	
fma.rn.f64 %fd12787, %fd12788, %fd12789 , %fd12787;
	fma.rn.f64 %fd12787, %fd12788, %fd12789 , %fd12787;
	fma.rn.f64 %fd12787, %fd12788, %fd12789 , %fd12787;
	fma.rn.f64 %fd12787, %fd12788, %fd12789 , %fd12787;
	}
	// end inline asm
	// begin inline asm
	{	
fma.rn.f64 %fd12787, %fd12788, %fd12789 , %fd12787;
	fma.rn.f64 %fd12787, %fd12788, %fd12789 , %fd12787;
	fma.rn.f64 %fd12787, %fd12788, %fd12789 , %fd12787;
	fma.rn.f64 %fd12787, %fd12788, %fd12789 , %fd12787;
	}
	// end inline asm
	// begin inline asm
	{	
fma.rn.f64 %fd12787, %fd12788, %fd12789 , %fd12787;
	fma.rn.f64 %fd12787, %fd12788, %fd12789 , %fd12787;
	fma.rn.f64 %fd12787, %fd12788, %fd12789 , %fd12787;
	fma.rn.f64 %fd12787, %fd12788, %fd12789 , %fd12787;
	}
	// end inline asm
	// begin inline asm
	{	
fma.rn.f64 %fd12787, %fd12788, %fd12789 , %fd12787;
	fma.rn.f64 %fd12787, %fd12788, %fd12789 , %fd12787;
	fma.rn.f64 %fd12787, %fd12788, %fd12789 , %fd12787;
	fma.rn.f64 %fd12787, %fd12788, %fd12789 , %fd12787;
	}
	// end inline asm
	// begin inline asm
	{	
fma.rn.f64 %fd12787, %fd12788, %fd12789 , %fd12787;
	fma.rn.f64 %fd12787, %fd12788, %fd12789 , %fd12787;
	fma.rn.f64 %fd12787, %fd12788, %fd12789 , %fd12787;
	fma.rn.f64 %fd12787, %fd12788, %fd12789 , %fd12787;
	}
	// end inline asm
	// begin inline asm
	{	
fma.rn.f64 %fd12787, %fd12788, %fd12789 , %fd12787;
	fma.rn.f64 %fd12787, %fd12788, %fd12789 , %fd12787;
	fma.rn.f64 %fd12787, %fd12788, %fd12789 , %fd12787;
	fma.rn.f64 %fd12787, %fd12788, %fd12789 , %fd12787;
	}
	// end inline asm
	// begin inline asm
	{	
fma.rn.f64 %fd12787, %fd12788, %fd12789 , %fd12787;
	fma.rn.f64 %fd12787, %fd12788, %fd12789 , %fd12787;
	fma.rn.f64 %fd12787, %fd12788, %fd12789 , %fd12787;
	fma.rn.f64 %fd12787, %fd12788, %fd12789 , %fd12787;
	}
	// end inline asm
	// begin inline asm
	{	
fma.rn.f64 %fd12787, %fd12788, %fd12789 , %fd12787;
	fma.rn.f64 %fd12787, %fd12788, %fd12789 , %fd12787;
	fma.rn.f64 %fd12787, %fd12788, %fd12789 , %fd12787;
	fma.rn.f64 %fd12787, %fd12788, %fd12789 , %fd12787;
	}
	// end inline asm
	// begin inline asm
	{	
fma.rn.f64 %fd12787, %fd12788, %fd12789 , %fd12787;
	fma.rn.f64 %fd12787, %fd12788, %fd12789 , %fd12787;
	fma.rn.f64 %fd12787, %fd12788, %fd12789 , %fd12787;
	fma.rn.f64 %fd12787, %fd12788, %fd12789 , %fd12787;
	}
	// end inline asm
	// begin inline asm
	{	
fma.rn.f64 %fd12787, %fd12788, %fd12789 , %fd12787;
	fma.rn.f64 %fd12787, %fd12788, %fd12789 , %fd12787;
	fma.rn.f64 %fd12787, %fd12788, %fd12789 , %fd12787;
	fma.rn.f64 %fd12787, %fd12788, %fd12789 , %fd12787;
	}
	// end inline asm
	// begin inline asm
	{	
fma.rn.f64 %fd12787, %fd12788, %fd12789 , %fd12787;
	fma.rn.f64 %fd12787, %fd12788, %fd12789 , %fd12787;
	fma.rn.f64 %fd12787, %fd12788, %fd12789 , %fd12787;
	fma.rn.f64 %fd12787, %fd12788, %fd12789 , %fd12787;
	}
	// end inline asm
	// begin inline asm
	{	
fma.rn.f64 %fd12787, %fd12788, %fd12789 , %fd12787;
	fma.rn.f64 %fd12787, %fd12788, %fd12789 , %fd12787;
	fma.rn.f64 %fd12787, %fd12788, %fd12789 , %fd12787;
	fma.rn.f64 %fd12787, %fd12788, %fd12789 , %fd12787;
	}
	// end inline asm
	// begin inline asm
	{	
fma.rn.f64 %fd12787, %fd12788, %fd12789 , %fd12787;
	fma.rn.f64 %fd12787, %fd12788, %fd12789 , %fd12787;
	fma.rn.f64 %fd12787, %fd12788, %fd12789 , %fd12787;
	fma.rn.f64 %fd12787, %fd12788, %fd12789 , %fd12787;
	}
	// end inline asm
	// begin inline asm
	{	
fma.rn.f64 %fd12787, %fd12788, %fd12789 , %fd12787;
	fma.rn.f64 %fd12787, %fd12788, %fd12789 , %fd12787;
	fma.rn.f64 %fd12787, %fd12788, %fd12789 , %fd12787;
	fma.rn.f64 %fd12787, %fd12788, %fd12789 , %fd12787;
	}
	// end inline asm
	// begin inline asm
	{	
fma.rn.f64 %fd12787, %fd12788, %fd12789 , %fd12787;
	fma.rn.f64 %fd12787, %fd12788, %fd12789 , %fd12787;
	fma.rn.f64 %fd12787, %fd12788, %fd12789 , %fd12787;
	fma.rn.f64 %fd12787, %fd12788, %fd12789 , %fd12787;
	}
	// end inline asm
	// begin inline asm
	{	
fma.rn.f64 %fd12787, %fd12788, %fd12789 , %fd12787;
	fma.rn.f64 %fd12787, %fd12788, %fd12789 , %fd12787;
	fma.rn.f64 %fd12787, %fd12788, %fd12789 , %fd12787;
	fma.rn.f64 %fd12787, %fd12788, %fd12789 , %fd12787;
	}
	// end inline asm
	// begin inline asm
	{	
fma.rn.f64 %fd12787, %fd12788, %fd12789 , %fd12787;
	fma.rn.f64 %fd12787, %fd12788, %fd12789 , %fd12787;
	fma.rn.f64 %fd12787, %fd12788, %fd12789 , %fd12787;
	fma.rn.f64 %fd12787, %fd12788, %fd12789 , %fd12787;
	}
	// end inline asm
	// begin inline asm
	{	
fma.rn.f64 %fd12787, %fd12788, %fd12789 , %fd12787;
	fma.rn.f64 %fd12787, %fd12788, %fd12789 , %fd12787;
	fma.rn.f64 %fd12787, %fd12788, %fd12789 , %fd12787;
	fma.rn.f64 %fd12787, %fd12788, %fd12789 , %fd12787;
	}
	// end inline asm
	// begin inline asm
	{	
fma.rn.f64 %fd12787, %fd12788, %fd12789 , %fd12787;
	fma.rn.f64 %fd12787, %fd12788, %fd12789 , %fd12787;
	fma.rn.f64 %fd12787, %fd12788, %fd12789 , %fd12787;
	fma.rn.f64 %fd12787, %fd12788, %fd12789 , %fd12787;
	}
	// end inline asm
	// begin inline asm
	{	
fma.rn.f64 %fd12787, %fd12788, %fd12789 , %fd12787;
	fma.rn.f64 %fd12787, %fd12788, %fd12789 , %fd12787;
	fma.rn.f64 %fd12787, %fd12788, %fd12789 , %fd12787;
	fma.rn.f64 %fd12787, %fd12788, %fd12789 , %fd12787;
	}
	// end inline asm
	// begin inline asm
	{	
fma.rn.f64 %fd12787, %fd12788, %fd12789 , %fd12787;
	fma.rn.f64 %fd12787, %fd12788, %fd12789 , %fd12787;
	fma.rn.f64 %fd12787, %fd12788, %fd12789 , %fd12787;
	fma.rn.f64 %fd12787, %fd12788, %fd12789 , %fd12787;
	}
	// end inline asm
	// begin inline asm
	{	
fma.rn.f64 %fd12787, %fd12788, %fd12789 , %fd12787;
	fma.rn.f64 %fd12787, %fd12788, %fd12789 , %fd12787;
	fma.rn.f64 %fd12787, %fd12788, %fd12789 , %fd12787;
	fma.rn.f64 %fd12787, %fd12788, %fd12789 , %fd12787;
	}
	// end inline asm
	mov.f64 	%fd14919, %fd12789;
	mov.f64 	%fd14918, %fd12788;
	mov.f64 	%fd14917, %fd12787;
	// begin inline asm
	{	
fma.rn.f64 %fd14917, %fd14918, %fd14919 , %fd14917;
	fma.rn.f64 %fd14917, %fd14918, %fd14919 , %fd14917;
	fma.rn.f64 %fd14917, %fd14918, %fd14919 , %fd14917;
	fma.rn.f64 %fd14917, %fd14918, %fd14919 , %fd14917;
	}
	// end inline asm
	// begin inline asm
	{	
fma.rn.f64 %fd14917, %fd14918, %fd14919 , %fd14917;
	fma.rn.f64 %fd14917, %fd14918, %fd14919 , %fd14917;
	fma.rn.f64 %fd14917, %fd14918, %fd14919 , %fd14917;
	fma.rn.f64 %fd14917, %fd14918, %fd14919 , %fd14917;
	}
	// end inline asm
	// begin inline asm
	{	
fma.rn.f64 %fd14917, %fd14918, %fd14919 , %fd14917;
	fma.rn.f64 %fd14917, %fd14918, %fd14919 , %fd14917;
	fma.rn.f64 %fd14917, %fd14918, %fd14919 , %fd14917;
	fma.rn.f64 %fd14917, %fd14918, %fd14919 , %fd14917;
	}
	// end inline asm
	// begin inline asm
	{	
fma.rn.f64 %fd14917, %fd14918, %fd14919 , %fd14917;
	fma.rn.f64 %fd14917, %fd14918, %fd14919 , %fd14917;
	fma.rn.f64 %fd14917, %fd14918, %fd14919 , %fd14917;
	fma.rn.f64 %fd14917, %fd14918, %fd14919 , %fd14917;
	}
	// end inline asm
	// begin inline asm
	{	
fma.rn.f64 %fd14917, %fd14918, %fd14919 , %fd14917;
	fma.rn.f64 %fd14917, %fd14918, %fd14919 , %fd14917;
	fma.rn.f64 %fd14917, %fd14918, %fd14919 , %fd14917;
	fma.rn.f64 %fd14917, %fd14918, %fd14919 , %fd14917;
	}
	// end inline asm
	// begin inline asm
	{	
fma.rn.f64 %fd14917, %fd14918, %fd14919 , %fd14917;
	fma.rn.f64 %fd14917, %fd14918, %fd14919 , %fd14917;
	fma.rn.f64 %fd14917, %fd14918, %fd14919 , %fd14917;
	fma.rn.f64 %fd14917, %fd14918, %fd14919 , %fd14917;
	}
	// end inline asm
	// begin inline asm
	{	
fma.rn.f64 %fd14917, %fd14918, %fd14919 , %fd14917;
	fma.rn.f64 %fd14917, %fd14918, %fd14919 , %fd14917;
	fma.rn.f64 %fd14917, %fd14918, %fd14919 , %fd14917;
	fma.rn.f64 %fd14917, %fd14918, %fd14919 , %fd14917;
	}
	// end inline asm
	// begin inline asm
	{	
fma.rn.f64 %fd14917, %fd14918, %fd14919 , %fd14917;
	fma.rn.f64 %fd14917, %fd14918, %fd14919 , %fd14917;
	fma.rn.f64 %fd14917, %fd14918, %fd14919 , %fd14917;
	fma.rn.f64 %fd14917, %fd14918, %fd14919 , %fd14917;
	}
	// end inline asm
	// begin inline asm
	{	
fma.rn.f64 %fd14917, %fd14918, %fd14919 , %fd14917;
	fma.rn.f64 %fd14917, %fd14918, %fd14919 , %fd14917;
	fma.rn.f64 %fd14917, %fd14918, %fd14919 , %fd14917;
	fma.rn.f64 %fd14917, %fd14918, %fd14919 , %fd14917;
	}
	// end inline asm
	// begin inline asm
	{	
fma.rn.f64 %fd14917, %fd14918, %fd14919 , %fd14917;
	fma.rn.f64 %fd14917, %fd14918, %fd14919 , %fd14917;
	fma.rn.f64 %fd14917, %fd14918, %fd14919 , %fd14917;
	fma.rn.f64 %fd14917, %fd14918, %fd14919 , %fd14917;
	}
	// end inline asm
	// begin inline asm
	{	
fma.rn.f64 %fd14917, %fd14918, %fd14919 , %fd14917;
	fma.rn.f64 %fd14917, %fd14918, %fd14919 , %fd14917;
	fma.rn.f64 %fd14917, %fd14918, %fd14919 , %fd14917;
	fma.rn.f64 %fd14917, %fd14918, %fd14919 , %fd14917;
	}
	// end inline asm
	// begin inline asm
	{	
fma.rn.f64 %fd14917, %fd14918, %fd14919 , %fd14917;
	fma.rn.f64 %fd14917, %fd14918, %fd14919 , %fd14917;
	fma.rn.f64 %fd14917, %fd14918, %fd14919 , %fd14917;
	fma.rn.f64 %fd14917, %fd14918, %fd14919 , %fd14917;
	}
	// end inline asm
	// begin inline asm
	{	
fma.rn.f64 %fd14917, %fd14918, %fd14919 , %fd14917;
	fma.rn.f64 %fd14917, %fd14918, %fd14919 , %fd14917;
	fma.rn.f64 %fd14917, %fd14918, %fd14919 , %fd14917;
	fma.rn.f64 %fd14917, %fd14918, %fd14919 , %fd14917;
	}
	// end inline asm
	// begin inline asm
	{	
fma.rn.f64 %fd14917, %fd14918, %fd14919 , %fd14917;
	fma.rn.f64 %fd14917, %fd14918, %fd14919 , %fd14917;
	fma.rn.f64 %fd14917, %fd14918, %fd14919 , %fd14917;
	fma.rn.f64 %fd14917, %fd14918, %fd14919 , %fd14917;
	}
	// end inline asm
	// begin inline asm
	{	
fma.rn.f64 %fd14917, %fd14918, %fd14919 , %fd14917;
	fma.rn.f64 %fd14917, %fd14918, %fd14919 , %fd14917;
	fma.rn.f64 %fd14917, %fd14918, %fd14919 , %fd14917;
	fma.rn.f64 %fd14917, %fd14918, %fd14919 , %fd14917;
	}
	// end inline asm
	// begin inline asm
	{	
fma.rn.f64 %fd14917, %fd14918, %fd14919 , %fd14917;
	fma.rn.f64 %fd14917, %fd14918, %fd14919 , %fd14917;
	fma.rn.f64 %fd14917, %fd14918, %fd14919 , %fd14917;
	fma.rn.f64 %fd14917, %fd14918, %fd14919 , %fd14917;
	}
	// end inline asm
	// begin inline asm
	{	
fma.rn.f64 %fd14917, %fd14918, %fd14919 , %fd14917;
	fma.rn.f64 %fd14917, %fd14918, %fd14919 , %fd14917;
	fma.rn.f64 %fd14917, %fd14918, %fd14919 , %fd14917;
	fma.rn.f64 %fd14917, %fd14918, %fd14919 , %fd14917;
	}
	// end inline asm
	// begin inline asm
	{	
fma.rn.f64 %fd14917, %fd14918, %fd14919 , %fd14917;
	fma.rn.f64 %fd14917, %fd14918, %fd14919 , %fd14917;
	fma.rn.f64 %fd14917, %fd14918, %fd14919 , %fd14917;
	fma.rn.f64 %fd14917, %fd14918, %fd14919 , %fd14917;
	}
	// end inline asm
	// begin inline asm
	{	
fma.rn.f64 %fd14917, %fd14918, %fd14919 , %fd14917;
	fma.rn.f64 %fd14917, %fd14918, %fd14919 , %fd14917;
	fma.rn.f64 %fd14917, %fd14918, %fd14919 , %fd14917;
	fma.rn.f64 %fd14917, %fd14918, %fd14919 , %fd14917;
	}
	// end inline asm
	// begin inline asm
	{	
fma.rn.f64 %fd14917, %fd14918, %fd14919 , %fd14917;
	fma.rn.f64 %fd14917, %fd14918, %fd14919 , %fd14917;
	fma.rn.f64 %fd14917, %fd14918, %fd14919 , %fd14917;
	fma.rn.f64 %fd14917, %fd14918, %fd14919 , %fd14917;
	}
	// end inline asm
	// begin inline asm
	{	
fma.rn.f64 %fd14917, %fd14918, %fd14919 , %fd14917;
	fma.rn.f64 %fd14917, %fd14918, %fd14919 , %fd14917;
	fma.rn.f64 %fd14917, %fd14918, %fd14919 , %fd14917;
	fma.rn.f64 %fd14917, %fd14918, %fd14919 , %fd14917;
	}
	// end inline asm
	// begin inline asm
	{	
fma.rn.f64 %fd14917, %fd14918, %fd14919 , %fd14917;
	fma.rn.f64 %fd14917, %fd14918, %fd14919 , %fd14917;
	fma.rn.f64 %fd14917, %fd14918, %fd14919 , %fd14917;
	fma.rn.f64 %fd14917, %fd14918, %fd14919 , %fd14917;
	}
	// end inline asm
	// begin inline asm
	{	
fma.rn.f64 %fd14917, %fd14918, %fd14919 , %fd14917;
	fma.rn.f64 %fd14917, %fd14918, %fd14919 , %fd14917;
	fma.rn.f64 %fd14917, %fd14918, %fd14919 , %fd14917;
	fma.rn.f64 %fd14917, %fd14918, %fd14919 , %fd14917;
	}
	// end inline asm
	// begin inline asm
	{	
fma.rn.f64 %fd14917, %fd14918, %fd14919 , %fd14917;
	fma.rn.f64 %fd14917, %fd14918, %fd14919 , %fd14917;
	fma.rn.f64 %fd14917, %fd14918, %fd14919 , %fd14917;
	fma.rn.f64 %fd14917, %fd14918, %fd14919 , %fd14917;
	}
	// end inline asm
	// begin inline asm
	{	
fma.rn.f64 %fd14917, %fd14918, %fd14919 , %fd14917;
	fma.rn.f64 %fd14917, %fd14918, %fd14919 , %fd14917;
	fma.rn.f64 %fd14917, %fd14918, %fd14919 , %fd14917;
	fma.rn.f64 %fd14917, %fd14918, %fd14919 , %fd14917;
	}
	// end inline asm
	// begin inline asm
	{	
fma.rn.f64 %fd14917, %fd14918, %fd14919 , %fd14917;
	fma.rn.f64 %fd14917, %fd14918, %fd14919 , %fd14917;
	fma.rn.f64 %fd14917, %fd14918, %fd14919 , %fd14917;
	fma.rn.f64 %fd14917, %fd14918, %fd14919 , %fd14917;
	}
	// end inline asm
	// begin inline asm
	{	
fma.rn.f64 %fd14917, %fd14918, %fd14919 , %fd14917;
	fma.rn.f64 %fd14917, %fd14918, %fd14919 , %fd14917;
	fma.rn.f64 %fd14917, %fd14918, %fd14919 , %fd14917;
	fma.rn.f64 %fd14917, %fd14918, %fd14919 , %fd14917;
	}
	// end inline asm
	// begin inline asm
	{	
fma.rn.f64 %fd14917, %fd14918, %fd14919 , %fd14917;
	fma.rn.f64 %fd14917, %fd14918, %fd14919 , %fd14917;
	fma.rn.f64 %fd14917, %fd14918, %fd14919 , %fd14917;
	fma.rn.f64 %fd14917, %fd14918, %fd14919 , %fd14917;
	}
	// end inline asm
	// begin inline asm
	{	
fma.rn.f64 %fd14917, %fd14918, %fd14919 , %fd14917;
	fma.rn.f64 %fd14917, %fd14918, %fd14919 , %fd14917;
	fma.rn.f64 %fd14917, %fd14918, %fd14919 , %fd14917;
	fma.rn.f64 %fd14917, %fd14918, %fd14919 , %fd14917;
	}
	// end inline asm
	// begin inline asm
	{	
fma.rn.f64 %fd14917, %fd14918, %fd14919 , %fd14917;
	fma.rn.f64 %fd14917, %fd14918, %fd14919 , %fd14917;
	fma.rn.f64 %fd14917, %fd14918, %fd14919 , %fd14917;
	fma.rn.f64 %fd14917, %fd14918, %fd14919 , %fd14917;
	}
	// end inline asm
	// begin inline asm
	{	
fma.rn.f64 %fd14917, %fd14918, %fd14919 , %fd14917;
	fma.rn.f64 %fd14917, %fd14918, %fd14919 , %fd14917;
	fma.rn.f64 %fd14917, %fd14918, %fd14919 , %fd14917;
	fma.rn.f64 %fd14917, %fd14918, %fd14919 , %fd14917;
	}
	// end inline asm
	// begin inline asm
	{	
fma.rn.f64 %fd14917, %fd14918, %fd14919 , %fd14917;
	fma.rn.f64 %fd14917, %fd14918, %fd14919 , %fd14917;
	fma.rn.f64 %fd14917, %fd14918, %fd14919 , %fd14917;
	fma.rn.f64 %fd14917, %fd14918, %fd14919 , %fd14917;
	}
	// end inline asm
	// begin inline asm
	{	
fma.rn.f64 %fd14917, %fd14918, %fd14919 , %fd14917;
	fma.rn.f64 %fd14917, %fd14918, %fd14919 , %fd14917;
	fma.rn.f64 %fd14917, %fd14918, %fd14919 , %fd14917;
	fma.rn.f64 %fd14917, %fd14918, %fd14919 , %fd14917;
	}
	// end inline asm
	// begin inline asm
	{	
fma.rn.f64 %fd14917, %fd14918, %fd14919 , %fd14917;
	fma.rn.f64 %fd14917, %fd14918, %fd14919 , %fd14917;
	fma.rn.f64 %fd14917, %fd14918, %fd14919 , %fd14917;
	fma.rn.f64 %fd14917, %fd14918, %fd14919 , %fd14917;
	}
	// end inline asm
	// begin inline asm
	{	
fma.rn.f64 %fd14917, %fd14918, %fd14919 , %fd14917;
	fma.rn.f64 %fd14917, %fd14918, %fd14919 , %fd14917;
	fma.rn.f64 %fd14917, %fd14918, %fd14919 , %fd14917;
	fma.rn.f64 %fd14917, %fd14918, %fd14919 , %fd14917;
	}
	// end inline asm
	// begin inline asm
	{	
fma.rn.f64 %fd14917, %fd14918, %fd14919 , %fd14917;
	fma.rn.f64 %fd14917, %fd14918, %fd14919 , %fd14917;
	fma.rn.f64 %fd14917, %fd14918, %fd14919 , %fd14917;
	fma.rn.f64 %fd14917, %fd14918, %fd14919 , %fd14917;
	}
	// end inline asm
	// begin inline asm
	{	
fma.rn.f64 %fd14917, %fd14918, %fd14919 , %fd14917;
	fma.rn.f64 %fd14917, %fd14918, %fd14919 , %fd14917;
	fma.rn.f64 %fd14917, %fd14918, %fd14919 , %fd14917;
	fma.rn.f64 %fd14917, %fd14918, %fd14919 , %fd14917;
	}
	// end inline asm
	// begin inline asm
	{	
fma.rn.f64 %fd14917, %fd14918, %fd14919 , %fd14917;
	fma.rn.f64 %fd14917, %fd14918, %fd14919 , %fd14917;
	fma.rn.f64 %fd14917, %fd14918, %fd14919 , %fd14917;
	fma.rn.f64 %fd14917, %fd14918, %fd14919 , %fd14917;
	}
	// end inline asm
	// begin inline asm
	{	
fma.rn.f64 %fd14917, %fd14918, %fd14919 , %fd14917;
	fma.rn.f64 %fd14917, %fd14918, %fd14919 , %fd14917;
	fma.rn.f64 %fd14917, %fd14918, %fd14919 , %fd14917;
	fma.rn.f64 %fd14917, %fd14918, %fd14919 , %fd14917;
	}
	// end inline asm
	// begin inline asm
	{	
fma.rn.f64 %fd14917, %fd14918, %fd14919 , %fd14917;
	fma.rn.f64 %fd14917, %fd14918, %fd14919 , %fd14917;
	fma.rn.f64 %fd14917, %fd14918, %fd14919 , %fd14917;
	fma.rn.f64 %fd14917, %fd14918, %fd14919 , %fd14917;
	}
	// end inline asm
	// begin inline asm
	{	
fma.rn.f64 %fd14917, %fd14918, %fd14919 , %fd14917;
	fma.rn.f64 %fd14917, %fd14918, %fd14919 , %fd14917;
	fma.rn.f64 %fd14917, %fd14918, %fd14919 , %fd14917;
	fma.rn.f64 %fd14917, %fd14918, %fd14919 , %fd14917;
	}
	// end inline asm
	// begin inline asm
	{	
fma.rn.f64 %fd14917, %fd14918, %fd14919 , %fd14917;
	fma.rn.f64 %fd14917, %fd14918, %fd14919 , %fd14917;
	fma.rn.f64 %fd14917, %fd14918, %fd14919 , %fd14917;
	fma.rn.f64 %fd14917, %fd14918, %fd14919 , %fd14917;
	}
	// end inline asm
	// begin inline asm
	{	
fma.rn.f64 %fd14917, %fd14918, %fd14919 , %fd14917;
	fma.rn.f64 %fd14917, %fd14918, %fd14919 , %fd14917;
	fma.rn.f64 %fd14917, %fd14918, %fd14919 , %fd14917;
	fma.rn.f64 %fd14917, %fd14918, %fd14919 , %fd14917;
	}
	// end inline asm
	// begin inline asm
	{	
fma.rn.f64 %fd14917, %fd14918, %fd14919 , %fd14917;
	fma.rn.f64 %fd14917, %fd14918, %fd14919 , %fd14917;
	fma.rn.f64 %fd14917, %fd14918, %fd14919 , %fd14917;
	fma.rn.f64 %fd14917, %fd14918, %fd14919 , %fd14917;
	}
	// end inline asm
	// begin inline asm
	{	
fma.rn.f64 %fd14917, %fd14918, %fd14919 , %fd14917;
	fma.rn.f64 %fd14917, %fd14918, %fd14919 , %fd14917;
	fma.rn.f64 %fd14917, %fd14918, %fd14919 , %fd14917;
	fma.rn.f64 %fd14917, %fd14918, %fd14919 , %fd14917;
	}
	// end inline asm
	// begin inline asm
	{	
fma.rn.f64 %fd14917, %fd14918, %fd14919 , %fd14917;
	fma.rn.f64 %fd14917, %fd14918, %fd14919 , %fd14917;
	fma.rn.f64 %fd14917, %fd14918, %fd14919 , %fd14917;
	fma.rn.f64 %fd14917, %fd14918, %fd14919 , %fd14917;
	}
	// end inline asm
	// begin inline asm
	{	
fma.rn.f64 %fd14917, %fd14918, %fd14919 , %fd14917;
	fma.rn.f64 %fd14917, %fd14918, %fd14919 , %fd14917;
	fma.rn.f64 %fd14917, %fd14918, %fd14919 , %fd14917;
	fma.rn.f64 %fd14917, %fd14918, %fd14919 , %fd14917;
	}
	// end inline asm
	// begin inline asm
	{	
fma.rn.f64 %fd14917, %fd14918, %fd14919 , %fd14917;
	fma.rn.f64 %fd14917, %fd14918, %fd14919 , %fd14917;
	fma.rn.f64 %fd14917, %fd14918, %fd14919 , %fd14917;
	fma.rn.f64 %fd14917, %fd14918, %fd14919 , %fd14917;
	}
	// end inline asm
	// begin inline asm
	{	
fma.rn.f64 %fd14917, %fd14918, %fd14919 , %fd14917;
	fma.rn.f64 %fd14917, %fd14918, %fd14919 , %fd14917;
	fma.rn.f64 %fd14917, %fd14918, %fd14919 , %fd14917;
	fma.rn.f64 %fd14917, %fd14918, %fd14919 , %fd14917;
	}
	// end inline asm
	// begin inline asm
	{	
fma.rn.f64 %fd14917, %fd14918, %fd14919 , %fd14917;
	fma.rn.f64 %fd14917, %fd14918, %fd14919 , %fd14917;
	fma.rn.f64 %fd14917, %fd14918, %fd14919 , %fd14917;
	fma.rn.f64 %fd14917, %fd14918, %fd14919 , %fd14917;
	}
	// end inline asm
	// begin inline asm
	{	
fma.rn.f64 %fd14917, %fd14918, %fd14919 , %fd14917;
	fma.rn.f64 %fd14917, %fd14918, %fd14919 , %fd14917;
	fma.rn.f64 %fd14917, %fd14918, %fd14919 , %fd14917;
	fma.rn.f64 %fd14917, %fd14918, %fd14919 , %fd14917;
	}
	// end inline asm
	// begin inline asm
	{	
fma.rn.f64 %fd14917, %fd14918, %fd14919 , %fd14917;
	fma.rn.f64 %fd14917, %fd14918, %fd14919 , %fd14917;
	fma.rn.f64 %fd14917, %fd14918, %fd14919 , %fd14917;
	fma.rn.f64 %fd14917, %fd14918, %fd14919 , %fd14917;
	}
	// end inline asm
	// begin inline asm
	{	
fma.rn.f64 %fd14917, %fd14918, %fd14919 , %fd14917;
	fma.rn.f64 %fd14917, %fd14918, %fd14919 , %fd14917;
	fma.rn.f64 %fd14917, %fd14918, %fd14919 , %fd14917;
	fma.rn.f64 %fd14917, %fd14918, %fd14919 , %fd14917;
	}
	// end inline asm
	// begin inline asm
	{	
fma.rn.f64 %fd14917, %fd14918, %fd14919 , %fd14917;
	fma.rn.f64 %fd14917, %fd14918, %fd14919 , %fd14917;
	fma.rn.f64 %fd14917, %fd14918, %fd14919 , %fd14917;
	fma.rn.f64 %fd14917, %fd14918, %fd14919 , %fd14917;
	}
	// end inline asm
	// begin inline asm
	{	
fma.rn.f64 %fd14917, %fd14918, %fd14919 , %fd14917;
	fma.rn.f64 %fd14917, %fd14918, %fd14919 , %fd14917;
	fma.rn.f64 %fd14917, %fd14918, %fd14919 , %fd14917;
	fma.rn.f64 %fd14917, %fd14918, %fd14919 , %fd14917;
	}
	// end inline asm
	// begin inline asm
	{	
fma.rn.f64 %fd14917, %fd14918, %fd14919 , %fd14917;
	fma.rn.f64 %fd14917, %fd14918, %fd14919 , %fd14917;
	fma.rn.f64 %fd14917, %fd14918, %fd14919 , %fd14917;
	fma.rn.f64 %fd14917, %fd14918, %fd14919 , %fd14917;
	}
	// end inline asm
	// begin inline asm
	{	
fma.rn.f64 %fd14917, %fd14918, %fd14919 , %fd14917;
	fma.rn.f64 %fd14917, %fd14918, %fd14919 , %fd14917;
	fma.rn.f64 %fd14917, %fd14918, %fd14919 , %fd14917;
	fma.rn.f64 %fd14917, %fd14918, %fd14919 , %fd14917;
	}
	// end inline asm
	// begin inline asm
	{	
fma.rn.f64 %fd14917, %fd14918, %fd14919 , %fd14917;
	fma.rn.f64 %fd14917, %fd14918, %fd14919 , %fd14917;
	fma.rn.f64 %fd14917, %fd14918, %fd14919 , %fd14917;
	fma.rn.f64 %fd14917, %fd14918, %fd14919 , %fd14917;
	}
	// end inline asm
	// begin inline asm
	{	
fma.rn.f64 %fd14917, %fd14918, %fd14919 , %fd14917;
	fma.rn.f64 %fd14917, %fd14918, %fd14919 , %fd14917;
	fma.rn.f64 %fd14917, %fd14918, %fd14919 , %fd14917;
	fma.rn.f64 %fd14917, %fd14918, %fd14919 , %fd14917;
	}
	// end inline asm
	// begin inline asm
	{	
fma.rn.f64 %fd14917, %fd14918, %fd14919 , %fd14917;
	fma.rn.f64 %fd14917, %fd14918, %fd14919 , %fd14917;
	fma.rn.f64 %fd14917, %fd14918, %fd14919 , %fd14917;
	fma.rn.f64 %fd14917, %fd14918, %fd14919 , %fd14917;
	}
	// end inline asm
	// begin inline asm
	{	
fma.rn.f64 %fd14917, %fd14918, %fd14919 , %fd14917;
	fma.rn.f64 %fd14917, %fd14918, %fd14919 , %fd14917;
	fma.rn.f64 %fd14917, %fd14918, %fd14919 , %fd14917;
	fma.rn.f64 %fd14917, %fd14918, %fd14919 , %fd14917;
	}
	// end inline asm
	// begin inline asm
	{	
fma.rn.f64 %fd14917, %fd14918, %fd14919 , %fd14917;
	fma.rn.f64 %fd14917, %fd14918, %fd14919 , %fd14917;
	fma.rn.f64 %fd14917, %fd14918, %fd14919 , %fd14917;
	fma.rn.f64 %fd14917, %fd14918, %fd14919 , %fd14917;
	}
	// end inline asm
	// begin inline asm
	{	
fma.rn.f64 %fd14917, %fd14918, %fd14919 , %fd14917;
	fma.rn.f64 %fd14917, %fd14918, %fd14919 , %fd14917;
	fma.rn.f64 %fd14917, %fd14918, %fd14919 , %fd14917;
	fma.rn.f64 %fd14917, %fd14918, %fd14919 , %fd14917;
	}
	// end inline asm
	// begin inline asm
	{	
fma.rn.f64 %fd14917, %fd14918, %fd14919 , %fd14917;
	fma.rn.f64 %fd14917, %fd14918, %fd14919 , %fd14917;
	fma.rn.f64 %fd14917, %fd14918, %fd14919 , %fd14917;
	fma.rn.f64 %fd14917, %fd14918, %fd14919 , %fd14917;
	}
	// end inline asm
	// begin inline asm
	{	
fma.rn.f64 %fd14917, %fd14918, %fd14919 , %fd14917;
	fma.rn.f64 %fd14917, %fd14918, %fd14919 , %fd14917;
	fma.rn.f64 %fd14917, %fd14918, %fd14919 , %fd14917;
	fma.rn.f64 %fd14917, %fd14918, %fd14919 , %fd14917;
	}
	// end inline asm
	// begin inline asm
	{	
fma.rn.f64 %fd14917, %fd14918, %fd14919 , %fd14917;
	fma.rn.f64 %fd14917, %fd14918, %fd14919 , %fd14917;
	fma.rn.f64 %fd14917, %fd14918, %fd14919 , %fd14917;
	fma.rn.f64 %fd14917, %fd14918, %fd14919 , %fd14917;
	}
	// end inline asm
	// begin inline asm
	{	
fma.rn.f64 %fd14917, %fd14918, %fd14919 , %fd14917;
	fma.rn.f64 %fd14917, %fd14918, %fd14919 , %fd14917;
	fma.rn.f64 %fd14917, %fd14918, %fd14919 , %fd14917;
	fma.rn.f64 %fd14917, %fd14918, %fd14919 , %fd14917;
	}
	// end inline asm
	// begin inline asm
	{	
fma.rn.f64 %fd14917, %fd14918, %fd14919 , %fd14917;
	fma.rn.f64 %fd14917, %fd14918, %fd14919 , %fd14917;
	fma.rn.f64 %fd14917, %fd14918, %fd14919 , %fd14917;
	fma.rn.f64 %fd14917, %fd14918, %fd14919 , %fd14917;
	}
	// end inline asm
	// begin inline asm
	{	
fma.rn.f64 %fd14917, %fd14918, %fd14919 , %fd14917;
	fma.rn.f64 %fd14917, %fd14918, %fd14919 , %fd14917;
	fma.rn.f64 %fd14917, %fd14918, %fd14919 , %fd14917;
	fma.rn.f64 %fd14917, %fd14918, %fd14919 , %fd14917;
	}
	// end inline asm
	// begin inline asm
	{	
fma.rn.f64 %fd14917, %fd14918, %fd14919 , %fd14917;
	fma.rn.f64 %fd14917, %fd14918, %fd14919 , %fd14917;
	fma.rn.f64 %fd14917, %fd14918, %fd14919 , %fd14917;
	fma.rn.f64 %fd14917, %fd14918, %fd14919 , %fd14917;
	}
	// end inline asm
	// begin inline asm
	{	
fma.rn.f64 %fd14917, %fd14918, %fd14919 , %fd14917;
	fma.rn.f64 %fd14917, %fd14918, %fd14919 , %fd14917;
	fma.rn.f64 %fd14917, %fd14918, %fd14919 , %fd14917;
	fma.rn.f64 %fd14917, %fd14918, %fd14919 , %fd14917;
	}
	// end inline asm
	// begin inline asm
	{	
fma.rn.f64 %fd14917, %fd14918, %fd14919 , %fd14917;
	fma.rn.f64 %fd14917, %fd14918, %fd14919 , %fd14917;
	fma.rn.f64 %fd14917, %fd14918, %fd14919 , %fd14917;
	fma.rn.f64 %fd14917, %fd14918, %fd14919 , %fd14917;
	}
	// end inline asm
	// begin inline asm
	{	
fma.rn.f64 %fd14917, %fd14918, %fd14919 , %fd14917;
	fma.rn.f64 %fd14917, %fd14918, %fd14919 , %fd14917;
	fma.rn.f64 %fd14917, %fd14918, %fd14919 , %fd14917;
	fma.rn.f64 %fd14917, %fd14918, %fd14919 , %fd14917;
	}
	// end inline asm
	// begin inline asm
	{	
fma.rn.f64 %fd14917, %fd14918, %fd14919 , %fd14917;
	fma.rn.f64 %fd14917, %fd14918, %fd14919 , %fd14917;
	fma.rn.f64 %fd14917, %fd14918, %fd14919 , %fd14917;
	fma.rn.f64 %fd14917, %fd14918, %fd14919 , %fd14917;
	}
	// end inline asm
	// begin inline asm
	{	
fma.rn.f64 %fd14917, %fd14918, %fd14919 , %fd14917;
	fma.rn.f64 %fd14917, %fd14918, %fd14919 , %fd14917;
	fma.rn.f64 %fd14917, %fd14918, %fd14919 , %fd14917;
	fma.rn.f64 %fd14917, %fd14918, %fd14919 , %fd14917;
	}
	// end inline asm
	// begin inline asm
	{	
fma.rn.f64 %fd14917, %fd14918, %fd14919 , %fd14917;
	fma.rn.f64 %fd14917, %fd14918, %fd14919 , %fd14917;
	fma.rn.f64 %fd14917, %fd14918, %fd14919 , %fd14917;
	fma.rn.f64 %fd14917, %fd14918, %fd14919 , %fd14917;
	}
	// end inline asm
	// begin inline asm
	{	
fma.rn.f64 %fd14917, %fd14918, %fd14919 , %fd14917;
	fma.rn.f64 %fd14917, %fd14918, %fd14919 , %fd14917;
	fma.rn.f64 %fd14917, %fd14918, %fd14919 , %fd14917;
	fma.rn.f64 %fd14917, %fd14918, %fd14919 , %fd14917;
	}
	// end inline asm
	// begin inline asm
	{	
fma.rn.f64 %fd14917, %fd14918, %fd14919 , %fd14917;
	fma.rn.f64 %fd14917, %fd14918, %fd14919 , %fd14917;
	fma.rn.f64 %fd14917, %fd14918, %fd14919 , %fd14917;
	fma.rn.f64 %fd14917, %fd14918, %fd14919 , %fd14917;
	}
	// end inline asm
	// begin inline asm
	{	
fma.rn.f64 %fd14917, %fd14918, %fd14919 , %fd14917;
	fma.rn.f64 %fd14917, %fd14918, %fd14919 , %fd14917;
	fma.rn.f64 %fd14917, %fd14918, %fd14919 , %fd14917;
	fma.rn.f64 %fd14917, %fd14918, %fd14919 , %fd14917;
	}
	// end inline asm
	// begin inline asm
	{	
fma.rn.f64 %fd14917, %fd14918, %fd14919 , %fd14917;
	fma.rn.f64 %fd14917, %fd14918, %fd14919 , %fd14917;
	fma.rn.f64 %fd14917, %fd14918, %fd14919 , %fd14917;
	fma.rn.f64 %fd14917, %fd14918, %fd14919 , %fd14917;
	}
	// end inline asm
	// begin inline asm
	{	
fma.rn.f64 %fd14917, %fd14918, %fd14919 , %fd14917;
	fma.rn.f64 %fd14917, %fd14918, %fd14919 , %fd14917;
	fma.rn.f64 %fd14917, %fd14918, %fd14919 , %fd14917;
	fma.rn.f64 %fd14917, %fd14918, %fd14919 , %fd14917;
	}
	// end inline asm
	// begin inline asm
	{	
fma.rn.f64 %fd14917, %fd14918, %fd14919 , %fd14917;
	fma.rn.f64 %fd14917, %fd14918, %fd14919 , %fd14917;
	fma.rn.f64 %fd14917, %fd14918, %fd14919 , %fd14917;
	fma.rn.f64 %fd14917, %fd14918, %fd14919 , %fd14917;
	}
	// end inline asm
	// begin inline asm
	{	
fma.rn.f64 %fd14917, %fd14918, %fd14919 , %fd14917;
	fma.rn.f64 %fd14917, %fd14918, %fd14919 , %fd14917;
	fma.rn.f64 %fd14917, %fd14918, %fd14919 , %fd14917;
	fma.rn.f64 %fd14917, %fd14918, %fd14919 , %fd14917;
	}
	// end inline asm
	// begin inline asm
	{	
fma.rn.f64 %fd14917, %fd14918, %fd14919 , %fd14917;
	fma.rn.f64 %fd14917, %fd14918, %fd14919 , %fd14917;
	fma.rn.f64 %fd14917, %fd14918, %fd14919 , %fd14917;
	fma.rn.f64 %fd14917, %fd14918, %fd14919 , %fd14917;
	}
	// end inline asm
	// begin inline asm
	{	
fma.rn.f64 %fd14917, %fd14918, %fd14919 , %fd14917;
	fma.rn.f64 %fd14917, %fd14918, %fd14919 , %fd14917;
	fma.rn.f64 %fd14917, %fd14918, %fd14919 , %fd14917;
	fma.rn.f64 %fd14917, %fd14918, %fd14919 , %fd14917;
	}
	// end inline asm
	// begin inline asm
	{	
fma.rn.f64 %fd14917, %fd14918, %fd14919 , %fd14917;
	fma.rn.f64 %fd14917, %fd14918, %fd14919 , %fd14917;
	fma.rn.f64 %fd14917, %fd14918, %fd14919 , %fd14917;
	fma.rn.f64 %fd14917, %fd14918, %fd14919 , %fd14917;
	}
	// end inline asm
	// begin inline asm
	{	
fma.rn.f64 %fd14917, %fd14918, %fd14919 , %fd14917;
	fma.rn.f64 %fd14917, %fd14918, %fd14919 , %fd14917;
	fma.rn.f64 %fd14917, %fd14918, %fd14919 , %fd14917;
	fma.rn.f64 %fd14917, %fd14918, %fd14919 , %fd14917;
	}
	// end inline asm
	// begin inline asm
	{	
fma.rn.f64 %fd14917, %fd14918, %fd14919 , %fd14917;
	fma.rn.f64 %fd14917, %fd14918, %fd14919 , %fd14917;
	fma.rn.f64 %fd14917, %fd14918, %fd14919 , %fd14917;
	fma.rn.f64 %fd14917, %fd14918, %fd14919 , %fd14917;
	}
	// end inline asm
	// begin inline asm
	{	
fma.rn.f64 %fd14917, %fd14918, %fd14919 , %fd14917;
	fma.rn.f64 %fd14917, %fd14918, %fd14919 , %fd14917;
	fma.rn.f64 %fd14917, %fd14918, %fd14919 , %fd14917;
	fma.rn.f64 %fd14917, %fd14918, %fd14919 , %fd14917;
	}
	// end inline asm
	// begin inline asm
	{	
fma.rn.f64 %fd14917, %fd14918, %fd14919 , %fd14917;
	fma.rn.f64 %fd14917, %fd14918, %fd14919 , %fd14917;
	fma.rn.f64 %fd14917, %fd14918, %fd14919 , %fd14917;
	fma.rn.f64 %fd14917, %fd14918, %fd14919 , %fd14917;
	}
	// end inline asm
	// begin inline asm
	{	
fma.rn.f64 %fd14917, %fd14918, %fd14919 , %fd14917;
	fma.rn.f64 %fd14917, %fd14918, %fd14919 , %fd14917;
	fma.rn.f64 %fd14917, %fd14918, %fd14919 , %fd14917;
	fma.rn.f64 %fd14917, %fd14918, %fd14919 , %fd14917;
	}
	// end inline asm
	// begin inline asm
	{	
fma.rn.f64 %fd14917, %fd14918, %fd14919 , %fd14917;
	fma.rn.f64 %fd14917, %fd14918, %fd14919 , %fd14917;
	fma.rn.f64 %fd14917, %fd14918, %fd14919 , %fd14917;
	fma.rn.f64 %fd14917, %fd14918, %fd14919 , %fd14917;
	}
	// end inline asm
	// begin inline asm
	{	
fma.rn.f64 %fd14917, %fd14918, %fd14919 , %fd14917;
	fma.rn.f64 %fd14917, %fd14918, %fd14919 , %fd14917;
	fma.rn.f64 %fd14917, %fd14918, %fd14919 , %fd14917;
	fma.rn.f64 %fd14917, %fd14918, %fd14919 , %fd14917;
	}
	// end inline asm
	// begin inline asm
	{	
fma.rn.f64 %fd14917, %fd14918, %fd14919 , %fd14917;
	fma.rn.f64 %fd14917, %fd14918, %fd14919 , %fd14917;
	fma.rn.f64 %fd14917, %fd14918, %fd14919 , %fd14917;
	fma.rn.f64 %fd14917, %fd14918, %fd14919 , %fd14917;
	}
	// end inline asm
	// begin inline asm
	{	
fma.rn.f64 %fd14917, %fd14918, %fd14919 , %fd14917;
	fma.rn.f64 %fd14917, %fd14918, %fd14919 , %fd14917;
	fma.rn.f64 %fd14917, %fd14918, %fd14919 , %fd14917;
	fma.rn.f64 %fd14917, %fd14918, %fd14919 , %fd14917;
	}
	// end inline asm
	// begin inline asm
	{	
fma.rn.f64 %fd14917, %fd14918, %fd14919 , %fd14917;
	fma.rn.f64 %fd14917, %fd14918, %fd14919 , %fd14917;
	fma.rn.f64 %fd14917, %fd14918, %fd14919 , %fd14917;
	fma.rn.f64 %fd14917, %fd14918, %fd14919 , %fd14917;
	}
	// end inline asm
	// begin inline asm
	{	
fma.rn.f64 %fd14917, %fd14918, %fd14919 , %fd14917;
	fma.rn.f64 %fd14917, %fd14918, %fd14919 , %fd14917;
	fma.rn.f64 %fd14917, %fd14918, %fd14919 , %fd14917;
	fma.rn.f64 %fd14917, %fd14918, %fd14919 , %fd14917;
	}
	// end inline asm
	// begin inline asm
	{	
fma.rn.f64 %fd14917, %fd14918, %fd14919 , %fd14917;
	fma.rn.f64 %fd14917, %fd14918, %fd14919 , %fd14917;
	fma.rn.f64 %fd14917, %fd14918, %fd14919 , %fd14917;
	fma.rn.f64 %fd14917, %fd14918, %fd14919 , %fd14917;
	}
	// end inline asm
	// begin inline asm
	{	
fma.rn.f64 %fd14917, %fd14918, %fd14919 , %fd14917;
	fma.rn.f64 %fd14917, %fd14918, %fd14919 , %fd14917;
	fma.rn.f64 %fd14917, %fd14918, %fd14919 , %fd14917;
	fma.rn.f64 %fd14917, %fd14918, %fd14919 , %fd14917;
	}
	// end inline asm
	// begin inline asm
	{	
fma.rn.f64 %fd14917, %fd14918, %fd14919 , %fd14917;
	fma.rn.f64 %fd14917, %fd14918, %fd14919 , %fd14917;
	fma.rn.f64 %fd14917, %fd14918, %fd14919 , %fd14917;
	fma.rn.f64 %fd14917, %fd14918, %fd14919 , %fd14917;
	}
	// end inline asm
	// begin inline asm
	{	
fma.rn.f64 %fd14917, %fd14918, %fd14919 , %fd14917;
	fma.rn.f64 %fd14917, %fd14918, %fd14919 , %fd14917;
	fma.rn.f64 %fd14917, %fd14918, %fd14919 , %fd14917;
	fma.rn.f64 %fd14917, %fd14918, %fd14919 , %fd14917;
	}
	// end inline asm
	// begin inline asm
	{	
fma.rn.f64 %fd14917, %fd14918, %fd14919 , %fd14917;
	fma.rn.f64 %fd14917, %fd14918, %fd14919 , %fd14917;
	fma.rn.f64 %fd14917, %fd14918, %fd14919 , %fd14917;
	fma.rn.f64 %fd14917, %fd14918, %fd14919 , %fd14917;
	}
	// end inline asm
	// begin inline asm
	{	
fma.rn.f64 %fd14917, %fd14918, %fd14919 , %fd14917;
	fma.rn.f64 %fd14917, %fd14918, %fd14919 , %fd14917;
	fma.rn.f64 %fd14917, %fd14918, %fd14919 , %fd14917;
	fma.rn.f64 %fd14917, %fd14918, %fd14919 , %fd14917;
	}
	// end inline asm
	// begin inline asm
	{	
fma.rn.f64 %fd14917, %fd14918, %fd14919 , %fd14917;
	fma.rn.f64 %fd14917, %fd14918, %fd14919 , %fd14917;
	fma.rn.f64 %fd14917, %fd14918, %fd14919 , %fd14917;
	fma.rn.f64 %fd14917, %fd14918, %fd14919 , %fd14917;
	}
	// end inline asm
	// begin inline asm
	{	
fma.rn.f64 %fd14917, %fd14918, %fd14919 , %fd14917;
	fma.rn.f64 %fd14917, %fd14918, %fd14919 , %fd14917;
	fma.rn.f64 %fd14917, %fd14918, %fd14919 , %fd14917;
	fma.rn.f64 %fd14917, %fd14918, %fd14919 , %fd14917;
	}
	// end inline asm
	// begin inline asm
	{	
fma.rn.f64 %fd14917, %fd14918, %fd14919 , %fd14917;
	fma.rn.f64 %fd14917, %fd14918, %fd14919 , %fd14917;
	fma.rn.f64 %fd14917, %fd14918, %fd14919 , %fd14917;
	fma.rn.f64 %fd14917, %fd14918, %fd14919 , %fd14917;
	}
	// end inline asm
	// begin inline asm
	{	
fma.rn.f64 %fd14917, %fd14918, %fd14919 , %fd14917;
	fma.rn.f64 %fd14917, %fd14918, %fd14919 , %fd14917;
	fma.rn.f64 %fd14917, %fd14918, %fd14919 , %fd14917;
	fma.rn.f64 %fd14917, %fd14918, %fd14919 , %fd14917;
	}
	// end inline asm
	// begin inline asm
	{	
fma.rn.f64 %fd14917, %fd14918, %fd14919 , %fd14917;
	fma.rn.f64 %fd14917, %fd14918, %fd14919 , %fd14917;
	fma.rn.f64 %fd14917, %fd14918, %fd14919 , %fd14917;
	fma.rn.f64 %fd14917, %fd14918, %fd14919 , %fd14917;
	}
	// end inline asm
	// begin inline asm
	{	
fma.rn.f64 %fd14917, %fd14918, %fd14919 , %fd14917;
	fma.rn.f64 %fd14917, %fd14918, %fd14919 , %fd14917;
	fma.rn.f64 %fd14917, %fd14918, %fd14919 , %fd14917;
	fma.rn.f64 %fd14917, %fd14918, %fd14919 , %fd14917;
	}
	// end inline asm
	// begin inline asm
	{	
fma.rn.f64 %fd14917, %fd14918, %fd14919 , %fd14917;
	fma.rn.f64 %fd14917, %fd14918, %fd14919 , %fd14917;
	fma.rn.f64 %fd14917, %fd14918, %fd14919 , %fd14917;
	fma.rn.f64 %fd14917, %fd14918, %fd14919 , %fd14917;
	}
	// end inline asm
	// begin inline asm
	{	
fma.rn.f64 %fd14917, %fd14918, %fd14919 , %fd14917;
	fma.rn.f64 %fd14917, %fd14918, %fd14919 , %fd14917;
	fma.rn.f64 %fd14917, %fd14918, %fd14919 , %fd14917;
	fma.rn.f64 %fd14917, %fd14918, %fd14919 , %fd14917;
	}
	// end inline asm
	// begin inline asm
	{	
fma.rn.f64 %fd14917, %fd14918, %fd14919 , %fd14917;
	fma.rn.f64 %fd14917, %fd14918, %fd14919 , %fd14917;
	fma.rn.f64 %fd14917, %fd14918, %fd14919 , %fd14917;
	fma.rn.f64 %fd14917, %fd14918, %fd14919 , %fd14917;
	}
	// end inline asm
	// begin inline asm
	{	
fma.rn.f64 %fd14917, %fd14918, %fd14919 , %fd14917;
	fma.rn.f64 %fd14917, %fd14918, %fd14919 , %fd14917;
	fma.rn.f64 %fd14917, %fd14918, %fd14919 , %fd14917;
	fma.rn.f64 %fd14917, %fd14918, %fd14919 , %fd14917;
	}
	// end inline asm
	// begin inline asm
	{	
fma.rn.f64 %fd14917, %fd14918, %fd14919 , %fd14917;
	fma.rn.f64 %fd14917, %fd14918, %fd14919 , %fd14917;
	fma.rn.f64 %fd14917, %fd14918, %fd14919 , %fd14917;
	fma.rn.f64 %fd14917, %fd14918, %fd14919 , %fd14917;
	}
	// end inline asm
	// begin inline asm
	{	
fma.rn.f64 %fd14917, %fd14918, %fd14919 , %fd14917;
	fma.rn.f64 %fd14917, %fd14918, %fd14919 , %fd14917;
	fma.rn.f64 %fd14917, %fd14918, %fd14919 , %fd14917;
	fma.rn.f64 %fd14917, %fd14918, %fd14919 , %fd14917;
	}
	// end inline asm
	// begin inline asm
	{	
fma.rn.f64 %fd14917, %fd14918, %fd14919 , %fd14917;
	fma.rn.f64 %fd14917, %fd14918, %fd14919 , %fd14917;
	fma.rn.f64 %fd14917, %fd14918, %fd14919 , %fd14917;
	fma.rn.f64 %fd14917, %fd14918, %fd14919 , %fd14917;
	}
	// end inline asm
	// begin inline asm
	{	
fma.rn.f64 %fd14917, %fd14918, %fd14919 , %fd14917;
	fma.rn.f64 %fd14917, %fd14918, %fd14919 , %fd14917;
	fma.rn.f64 %fd14917, %fd14918, %fd14919 , %fd14917;
	fma.rn.f64 %fd14917, %fd14918, %fd14919 , %fd14917;
	}
	// end inline asm
	// begin inline asm
	{	
fma.rn.f64 %fd14917, %fd14918, %fd14919 , %fd14917;
	fma.rn.f64 %fd14917, %fd14918, %fd14919 , %fd14917;
	fma.rn.f64 %fd14917, %fd14918, %fd14919 , %fd14917;
	fma.rn.f64 %fd14917, %fd14918, %fd14919 , %fd14917;
	}
	// end inline asm
	// begin inline asm
	{	
fma.rn.f64 %fd14917, %fd14918, %fd14919 , %fd14917;
	fma.rn.f64 %fd14917, %fd14918, %fd14919 , %fd14917;
	fma.rn.f64 %fd14917, %fd14918, %fd14919 , %fd14917;
	fma.rn.f64 %fd14917, %fd14918, %fd14919 , %fd14917;
	}
	// end inline asm
	// begin inline asm
	{	
fma.rn.f64 %fd14917, %fd14918, %fd14919 , %fd14917;
	fma.rn.f64 %fd14917, %fd14918, %fd14919 , %fd14917;
	fma.rn.f64 %fd14917, %fd14918, %fd14919 , %fd14917;
	fma.rn.f64 %fd14917, %fd14918, %fd14919 , %fd14917;
	}
	// end inline asm
	// begin inline asm
	{	
fma.rn.f64 %fd14917, %fd14918, %fd14919 , %fd14917;
	fma.rn.f64 %fd14917, %fd14918, %fd14919 , %fd14917;
	fma.rn.f64 %fd14917, %fd14918, %fd14919 , %fd14917;
	fma.rn.f64 %fd14917, %fd14918, %fd14919 , %fd14917;
	}
	// end inline asm
	// begin inline asm
	{	
fma.rn.f64 %fd14917, %fd14918, %fd14919 , %fd14917;
	fma.rn.f64 %fd14917, %fd14918, %fd14919 , %fd14917;
	fma.rn.f64 %fd14917, %fd14918, %fd14919 , %fd14917;
	fma.rn.f64 %fd14917, %fd14918, %fd14919 , %fd14917;
	}
	// end inline asm
	// begin inline asm
	{	
fma.rn.f64 %fd14917, %fd14918, %fd14919 , %fd14917;
	fma.rn.f64 %fd14917, %fd14918, %fd14919 , %fd14917;
	fma.rn.f64 %fd14917, %fd14918, %fd14919 , %fd14917;
	fma.rn.f64 %fd14917, %fd14918, %fd14919 , %fd14917;
	}
	// end inline asm
	// begin inline asm
	{	
fma.rn.f64 %fd14917, %fd14918, %fd14919 , %fd14917;
	fma.rn.f64 %fd14917, %fd14918, %fd14919 , %fd14917;
	fma.rn.f64 %fd14917, %fd14918, %fd14919 , %fd14917;
	fma.rn.f64 %fd14917, %fd14918, %fd14919 , %fd14917;
	}
	// end inline asm
	// begin inline asm
	{	
fma.rn.f64 %fd14917, %fd14918, %fd14919 , %fd14917;
	fma.rn.f64 %fd14917, %fd14918, %fd14919 , %fd14917;
	fma.rn.f64 %fd14917, %fd14918, %fd14919 , %fd14917;
	fma.rn.f64 %fd14917, %fd14918, %fd14919 , %fd14917;
	}
	// end inline asm
	// begin inline asm
	{	
fma.rn.f64 %fd14917, %fd14918, %fd14919 , %fd14917;
	fma.rn.f64 %fd14917, %fd14918, %fd14919 , %fd14917;
	fma.rn.f64 %fd14917, %fd14918, %fd14919 , %fd14917;
	fma.rn.f64 %fd14917, %fd14918, %fd14919 , %fd14917;
	}
	// end inline asm
	// begin inline asm
	{	
fma.rn.f64 %fd14917, %fd14918, %fd14919 , %fd14917;
	fma.rn.f64 %fd14917, %fd14918, %fd14919 , %fd14917;
	fma.rn.f64 %fd14917, %fd14918, %fd14919 , %fd14917;
	fma.rn.f64 %fd14917, %fd14918, %fd14919 , %fd14917;
	}
	// end inline asm
	// begin inline asm
	{	
fma.rn.f64 %fd14917, %fd14918, %fd14919 , %fd14917;
	fma.rn.f64 %fd14917, %fd14918, %fd14919 , %fd14917;
	fma.rn.f64 %fd14917, %fd14918, %fd14919 , %fd14917;
	fma.rn.f64 %fd14917, %fd14918, %fd14919 , %fd14917;
	}
	// end inline asm
	// begin inline asm
	{	
fma.rn.f64 %fd14917, %fd14918, %fd14919 , %fd14917;
	fma.rn.f64 %fd14917, %fd14918, %fd14919 , %fd14917;
	fma.rn.f64 %fd14917, %fd14918, %fd14919 , %fd14917;
	fma.rn.f64 %fd14917, %fd14918, %fd14919 , %fd14917;
	}
	// end inline asm
	// begin inline asm
	{	
fma.rn.f64 %fd14917, %fd14918, %fd14919 , %fd14917;
	fma.rn.f64 %fd14917, %fd14918, %fd14919 , %fd14917;
	fma.rn.f64 %fd14917, %fd14918, %fd14919 , %fd14917;
	fma.rn.f64 %fd14917, %fd14918, %fd14919 , %fd14917;
	}
	// end inline asm
	// begin inline asm
	{	
fma.rn.f64 %fd14917, %fd14918, %fd14919 , %fd14917;
	fma.rn.f64 %fd14917, %fd14918, %fd14919 , %fd14917;
	fma.rn.f64 %fd14917, %fd14918, %fd14919 , %fd14917;
	fma.rn.f64 %fd14917, %fd14918, %fd14919 , %fd14917;
	}
	// end inline asm
	// begin inline asm
	{	
fma.rn.f64 %fd14917, %fd14918, %fd14919 , %fd14917;
	fma.rn.f64 %fd14917, %fd14918, %fd14919 , %fd14917;
	fma.rn.f64 %fd14917, %fd14918, %fd14919 , %fd14917;
	fma.rn.f64 %fd14917, %fd14918, %fd14919 , %fd14917;
	}
	// end inline asm
	// begin inline asm
	{	
fma.rn.f64 %fd14917, %fd14918, %fd14919 , %fd14917;
	fma.rn.f64 %fd14917, %fd14918, %fd14919 , %fd14917;
	fma.rn.f64 %fd14917, %fd14918, %fd14919 , %fd14917;
	fma.rn.f64 %fd14917, %fd14918, %fd14919 , %fd14917;
	}
	// end inline asm
	// begin inline asm
	{	
fma.rn.f64 %fd14917, %fd14918, %fd14919 , %fd14917;
	fma.rn.f64 %fd14917, %fd14918, %fd14919 , %fd14917;
	fma.rn.f64 %fd14917, %fd14918, %fd14919 , %fd14917;
	fma.rn.f64 %fd14917, %fd14918, %fd14919 , %fd14917;
	}
	// end inline asm
	// begin inline asm
	{	
fma.rn.f64 %fd14917, %fd14918, %fd14919 , %fd14917;
	fma.rn.f64 %fd14917, %fd14918, %fd14919 , %fd14917;
	fma.rn.f64 %fd14917, %fd14918, %fd14919 , %fd14917;
	fma.rn.f64 %fd14917, %fd14918, %fd14919 , %fd14917;
	}
	// end inline asm
	// begin inline asm
	{	
fma.rn.f64 %fd14917, %fd14918, %fd14919 , %fd14917;
	fma.rn.f64 %fd14917, %fd14918, %fd14919 , %fd14917;
	fma.rn.f64 %fd14917, %fd14918, %fd14919 , %fd14917;
	fma.rn.f64 %fd14917, %fd14918, %fd14919 , %fd14917;
	}
	// end inline asm
	// begin inline asm
	{	
fma.rn.f64 %fd14917, %fd14918, %fd14919 , %fd14917;
	fma.rn.f64 %fd14917, %fd14918, %fd14919 , %fd14917;
	fma.rn.f64 %fd14917, %fd14918, %fd14919 , %fd14917;
	fma.rn.f64 %fd14917, %fd14918, %fd14919 , %fd14917;
	}
	// end inline asm
	// begin inline asm
	{	
fma.rn.f64 %fd14917, %fd14918, %fd14919 , %fd14917;
	fma.rn.f64 %fd14917, %fd14918, %fd14919 , %fd14917;
	fma.rn.f64 %fd14917, %fd14918, %fd14919 , %fd14917;
	fma.rn.f64 %fd14917, %fd14918, %fd14919 , %fd14917;
	}
	// end inline asm
	// begin inline asm
	{	
fma.rn.f64 %fd14917, %fd14918, %fd14919 , %fd14917;
	fma.rn.f64 %fd14917, %fd14918, %fd14919 , %fd14917;
	fma.rn.f64 %fd14917, %fd14918, %fd14919 , %fd14917;
	fma.rn.f64 %fd14917, %fd14918, %fd14919 , %fd14917;
	}
	// end inline asm
	// begin inline asm
	{	
fma.rn.f64 %fd14917, %fd14918, %fd14919 , %fd14917;
	fma.rn.f64 %fd14917, %fd14918, %fd14919 , %fd14917;
	fma.rn.f64 %fd14917, %fd14918, %fd14919 , %fd14917;
	fma.rn.f64 %fd14917, %fd14918, %fd14919 , %fd14917;
	}
	// end inline asm
	// begin inline asm
	{	
fma.rn.f64 %fd14917, %fd14918, %fd14919 , %fd14917;
	fma.rn.f64 %fd14917, %fd14918, %fd14919 , %fd14917;
	fma.rn.f64 %fd14917, %fd14918, %fd14919 , %fd14917;
	fma.rn.f64 %fd14917, %fd14918, %fd14919 , %fd14917;
	}
	// end inline asm
	// begin inline asm
	{	
fma.rn.f64 %fd14917, %fd14918, %fd14919 , %fd14917;
	fma.rn.f64 %fd14917, %fd14918, %fd14919 , %fd14917;
	fma.rn.f64 %fd14917, %fd14918, %fd14919 , %fd14917;
	fma.rn.f64 %fd14917, %fd14918, %fd14919 , %fd14917;
	}
	// end inline asm
	// begin inline asm
	{	
fma.rn.f64 %fd14917, %fd14918, %fd14919 , %fd14917;
	fma.rn.f64 %fd14917, %fd14918, %fd14919 , %fd14917;
	fma.rn.f64 %fd14917, %fd14918, %fd14919 , %fd14917;
	fma.rn.f64 %fd14917, %fd14918, %fd14919 , %fd14917;
	}
	// end inline asm
	// begin inline asm
	{	
fma.rn.f64 %fd14917, %fd14918, %fd14919 , %fd14917;
	fma.rn.f64 %fd14917, %fd14918, %fd14919 , %fd14917;
	fma.rn.f64 %fd14917, %fd14918, %fd14919 , %fd14917;
	fma.rn.f64 %fd14917, %fd14918, %fd14919 , %fd14917;
	}
	// end inline asm
	// begin inline asm
	{	
fma.rn.f64 %fd14917, %fd14918, %fd14919 , %fd14917;
	fma.rn.f64 %fd14917, %fd14918, %fd14919 , %fd14917;
	fma.rn.f64 %fd14917, %fd14918, %fd14919 , %fd14917;
	fma.rn.f64 %fd14917, %fd14918, %fd14919 , %fd14917;
	}
	// end inline asm
	// begin inline asm
	{	
fma.rn.f64 %fd14917, %fd14918, %fd14919 , %fd14917;
	fma.rn.f64 %fd14917, %fd14918, %fd14919 , %fd14917;
	fma.rn.f64 %fd14917, %fd14918, %fd14919 , %fd14917;
	fma.rn.f64 %fd14917, %fd14918, %fd14919 , %fd14917;
	}
	// end inline asm
	// begin inline asm
	{	
fma.rn.f64 %fd14917, %fd14918, %fd14919 , %fd14917;
	fma.rn.f64 %fd14917, %fd14918, %fd14919 , %fd14917;
	fma.rn.f64 %fd14917, %fd14918, %fd14919 , %fd14917;
	fma.rn.f64 %fd14917, %fd14918, %fd14919 , %fd14917;
	}
	// end inline asm
	// begin inline asm
	{	
fma.rn.f64 %fd14917, %fd14918, %fd14919 , %fd14917;
	fma.rn.f64 %fd14917, %fd14918, %fd14919 , %fd14917;
	fma.rn.f64 %fd14917, %fd14918, %fd14919 , %fd14917;
	fma.rn.f64 %fd14917, %fd14918, %fd14919 , %fd14917;
	}
	// end inline asm
	// begin inline asm
	{	
fma.rn.f64 %fd14917, %fd14918, %fd14919 , %fd14917;
	fma.rn.f64 %fd14917, %fd14918, %fd14919 , %fd14917;
	fma.rn.f64 %fd14917, %fd14918, %fd14919 , %fd14917;
	fma.rn.f64 %fd14917, %fd14918, %fd14919 , %fd14917;
	}
	// end inline asm
	// begin inline asm
	{	
fma.rn.f64 %fd14917, %fd14918, %fd14919 , %fd14917;
	fma.rn.f64 %fd14917, %fd14918, %fd14919 , %fd14917;
	fma.rn.f64 %fd14917, %fd14918, %fd14919 , %fd14917;
	fma.rn.f64 %fd14917, %fd14918, %fd14919 , %fd14917;
	}
	// end inline asm
	// begin inline asm
	{	
fma.rn.f64 %fd14917, %fd14918, %fd14919 , %fd14917;
	fma.rn.f64 %fd14917, %fd14918, %fd14919 , %fd14917;
	fma.rn.f64 %fd14917, %fd14918, %fd14919 , %fd14917;
	fma.rn.f64 %fd14917, %fd14918, %fd14919 , %fd14917;
	}
	// end inline asm
	// begin inline asm
	{	
fma.rn.f64 %fd14917, %fd14918, %fd14919 , %fd14917;
	fma.rn.f64 %fd14917, %fd14918, %fd14919 , %fd14917;
	fma.rn.f64 %fd14917, %fd14918, %fd14919 , %fd14917;
	fma.rn.f64 %fd14917, %fd14918, %fd14919 , %fd14917;
	}
	// end inline asm
	// begin inline asm
	{	
fma.rn.f64 %fd14917, %fd14918, %fd14919 , %fd14917;
	fma.rn.f64 %fd14917, %fd14918, %fd14919 , %fd14917;
	fma.rn.f64 %fd14917, %fd14918, %fd14919 , %fd14917;
	fma.rn.f64 %fd14917, %fd14918, %fd14919 , %fd14917;
	}
	// end inline asm
	// begin inline asm
	{	
fma.rn.f64 %fd14917, %fd14918, %fd14919 , %fd14917;
	fma.rn.f64 %fd14917, %fd14918, %fd14919 , %fd14917;
	fma.rn.f64 %fd14917, %fd14918, %fd14919 , %fd14917;
	fma.rn.f64 %fd14917, %fd14918, %fd14919 , %fd14917;
	}
	// end inline asm
	// begin inline asm
	{	
fma.rn.f64 %fd14917, %fd14918, %fd14919 , %fd14917;
	fma.rn.f64 %fd14917, %fd14918, %fd14919 , %fd14917;
	fma.rn.f64 %fd14917, %fd14918, %fd14919 , %fd14917;
	fma.rn.f64 %fd14917, %fd14918, %fd14919 , %fd14917;
	}
	// end inline asm
	// begin inline asm
	{	
fma.rn.f64 %fd14917, %fd14918, %fd14919 , %fd14917;
	fma.rn.f64 %fd14917, %fd14918, %fd14919 , %fd14917;
	fma.rn.f64 %fd14917, %fd14918, %fd14919 , %fd14917;
	fma.rn.f64 %fd14917, %fd14918, %fd14919 , %fd14917;
	}
	// end inline asm
	// begin inline asm
	{	
fma.rn.f64 %fd14917, %fd14918, %fd14919 , %fd14917;
	fma.rn.f64 %fd14917, %fd14918, %fd14919 , %fd14917;
	fma.rn.f64 %fd14917, %fd14918, %fd14919 , %fd14917;
	fma.rn.f64 %fd14917, %fd14918, %fd14919 , %fd14917;
	}
	// end inline asm
	// begin inline asm
	{	
fma.rn.f64 %fd14917, %fd14918, %fd14919 , %fd14917;
	fma.rn.f64 %fd14917, %fd14918, %fd14919 , %fd14917;
	fma.rn.f64 %fd14917, %fd14918, %fd14919 , %fd14917;
	fma.rn.f64 %fd14917, %fd14918, %fd14919 , %fd14917;
	}
	// end inline asm
	// begin inline asm
	{	
fma.rn.f64 %fd14917, %fd14918, %fd14919 , %fd14917;
	fma.rn.f64 %fd14917, %fd14918, %fd14919 , %fd14917;
	fma.rn.f64 %fd14917, %fd14918, %fd14919 , %fd14917;
	fma.rn.f64 %fd14917, %fd14918, %fd14919 , %fd14917;
	}
	// end inline asm
	// begin inline asm
	{	
fma.rn.f64 %fd14917, %fd14918, %fd14919 , %fd14917;
	fma.rn.f64 %fd14917, %fd14918, %fd14919 , %fd14917;
	fma.rn.f64 %fd14917, %fd14918, %fd14919 , %fd14917;
	fma.rn.f64 %fd14917, %fd14918, %fd14919 , %fd14917;
	}
	// end inline asm
	// begin inline asm
	{	
fma.rn.f64 %fd14917, %fd14918, %fd14919 , %fd14917;
	fma.rn.f64 %fd14917, %fd14918, %fd14919 , %fd14917;
	fma.rn.f64 %fd14917, %fd14918, %fd14919 , %fd14917;
	fma.rn.f64 %fd14917, %fd14918, %fd14919 , %fd14917;
	}
	// end inline asm
	// begin inline asm
	{	
fma.rn.f64 %fd14917, %fd14918, %fd14919 , %fd14917;
	fma.rn.f64 %fd14917, %fd14918, %fd14919 , %fd14917;
	fma.rn.f64 %fd14917, %fd14918, %fd14919 , %fd14917;
	fma.rn.f64 %fd14917, %fd14918, %fd14919 , %fd14917;
	}
	// end inline asm
	// begin inline asm
	{	
fma.rn.f64 %fd14917, %fd14918, %fd14919 , %fd14917;
	fma.rn.f64 %fd14917, %fd14918, %fd14919 , %fd14917;
	fma.rn.f64 %fd14917, %fd14918, %fd14919 , %fd14917;
	fma.rn.f64 %fd14917, %fd14918, %fd14919 , %fd14917;
	}
	// end inline asm
	// begin inline asm
	{	
fma.rn.f64 %fd14917, %fd14918, %fd14919 , %fd14917;
	fma.rn.f64 %fd14917, %fd14918, %fd14919 , %fd14917;
	fma.rn.f64 %fd14917, %fd14918, %fd14919 , %fd14917;
	fma.rn.f64 %fd14917, %fd14918, %fd14919 , %fd14917;
	}
	// end inline asm
	// begin inline asm
	{	
fma.rn.f64 %fd14917, %fd14918, %fd14919 , %fd14917;
	fma.rn.f64 %fd14917, %fd14918, %fd14919 , %fd14917;
	fma.rn.f64 %fd14917, %fd14918, %fd14919 , %fd14917;
	fma.rn.f64 %fd14917, %fd14918, %fd14919 , %fd14917;
	}
	// end inline asm
	// begin inline asm
	{	
fma.rn.f64 %fd14917, %fd14918, %fd14919 , %fd14917;
	fma.rn.f64 %fd14917, %fd14918, %fd14919 , %fd14917;
	fma.rn.f64 %fd14917, %fd14918, %fd14919 , %fd14917;
	fma.rn.f64 %fd14917, %fd14918, %fd14919 , %fd14917;
	}
	// end inline asm
	// begin inline asm
	{	
fma.rn.f64 %fd14917, %fd14918, %fd14919 , %fd14917;
	fma.rn.f64 %fd14917, %fd14918, %fd14919 , %fd14917;
	fma.rn.f64 %fd14917, %fd14918, %fd14919 , %fd14917;
	fma.rn.f64 %fd14917, %fd14918, %fd14919 , %fd14917;
	}
	// end inline asm
	// begin inline asm
	{	
fma.rn.f64 %fd14917, %fd14918, %fd14919 , %fd14917;
	fma.rn.f64 %fd14917, %fd14918, %fd14919 , %fd14917;
	fma.rn.f64 %fd14917, %fd14918, %fd14919 , %fd14917;
	fma.rn.f64 %fd14917, %fd14918, %fd14919 , %fd14917;
	}
	// end inline asm
	// begin inline asm
	{	
fma.rn.f64 %fd14917, %fd14918, %fd14919 , %fd14917;
	fma.rn.f64 %fd14917, %fd14918, %fd14919 , %fd14917;
	fma.rn.f64 %fd14917, %fd14918, %fd14919 , %fd14917;
	fma.rn.f64 %fd14917, %fd14918, %fd14919 , %fd14917;
	}
	// end inline asm
	// begin inline asm
	{	
fma.rn.f64 %fd14917, %fd14918, %fd14919 , %fd14917;
	fma.rn.f64 %fd14917, %fd14918, %fd14919 , %fd14917;
	fma.rn.f64 %fd14917, %fd14918, %fd14919 , %fd14917;
	fma.rn.f64 %fd14917, %fd14918, %fd14919 , %fd14917;
	}
	// end inline asm
	// begin inline asm
	{	
fma.rn.f64 %fd14917, %fd14918, %fd14919 , %fd14917;
	fma.rn.f64 %fd14917, %fd14918, %fd14919 , %fd14917;
	fma.rn.f64 %fd14917, %fd14918, %fd14919 , %fd14917;
	fma.rn.f64 %fd14917, %fd14918, %fd14919 , %fd14917;
	}
	// end inline asm
	// begin inline asm
	{	
fma.rn.f64 %fd14917, %fd14918, %fd14919 , %fd14917;
	fma.rn.f64 %fd14917, %fd14918, %fd14919 , %fd14917;
	fma.rn.f64 %fd14917, %fd14918, %fd14919 , %fd14917;
	fma.rn.f64 %fd14917, %fd14918, %fd14919 , %fd14917;
	}
	// end inline asm
	// begin inline asm
	{	
fma.rn.f64 %fd14917, %fd14918, %fd14919 , %fd14917;
	fma.rn.f64 %fd14917, %fd14918, %fd14919 , %fd14917;
	fma.rn.f64 %fd14917, %fd14918, %fd14919 , %fd14917;
	fma.rn.f64 %fd14917, %fd14918, %fd14919 , %fd14917;
	}
	// end inline asm
	// begin inline asm
	{	
fma.rn.f64 %fd14917, %fd14918, %fd14919 , %fd14917;
	fma.rn.f64 %fd14917, %fd14918, %fd14919 , %fd14917;
	fma.rn.f64 %fd14917, %fd14918, %fd14919 , %fd14917;
	fma.rn.f64 %fd14917, %fd14918, %fd14919 , %fd14917;
	}
	// end inline asm
	// begin inline asm
	{	
fma.rn.f64 %fd14917, %fd14918, %fd14919 , %fd14917;
	fma.rn.f64 %fd14917, %fd14918, %fd14919 , %fd14917;
	fma.rn.f64 %fd14917, %fd14918, %fd14919 , %fd14917;
	fma.rn.f64 %fd14917, %fd14918, %fd14919 , %fd14917;
	}
	// end inline asm
	// begin inline asm
	{	
fma.rn.f64 %fd14917, %fd14918, %fd14919 , %fd14917;
	fma.rn.f64 %fd14917, %fd14918, %fd14919 , %fd14917;
	fma.rn.f64 %fd14917, %fd14918, %fd14919 , %fd14917;
	fma.rn.f64 %fd14917, %fd14918, %fd14919 , %fd14917;
	}
	// end inline asm
	// begin inline asm
	{	
fma.rn.f64 %fd14917, %fd14918, %fd14919 , %fd14917;
	fma.rn.f64 %fd14917, %fd14918, %fd14919 , %fd14917;
	fma.rn.f64 %fd14917, %fd14918, %fd14919 , %fd14917;
	fma.rn.f64 %fd14917, %fd14918, %fd14919 , %fd14917;
	}
	// end inline asm
	// begin inline asm
	{	
fma.rn.f64 %fd14917, %fd14918, %fd14919 , %fd14917;
	fma.rn.f64 %fd14917, %fd14918, %fd14919 , %fd14917;
	fma.rn.f64 %fd14917, %fd14918, %fd14919 , %fd14917;
	fma.rn.f64 %fd14917, %fd14918, %fd14919 , %fd14917;
	}
	// end inline asm
	// begin inline asm
	{	
fma.rn.f64 %fd14917, %fd14918, %fd14919 , %fd14917;
	fma.rn.f64 %fd14917, %fd14918, %fd14919 , %fd14917;
	fma.rn.f64 %fd14917, %fd14918, %fd14919 , %fd14917;
	fma.rn.f64 %fd14917, %fd14918, %fd14919 , %fd14917;
	}
	// end inline asm
	// begin inline asm
	{	
fma.rn.f64 %fd14917, %fd14918, %fd14919 , %fd14917;
	fma.rn.f64 %fd14917, %fd14918, %fd14919 , %fd14917;
	fma.rn.f64 %fd14917, %fd14918, %fd14919 , %fd14917;
	fma.rn.f64 %fd14917, %fd14918, %fd14919 , %fd14917;
	}
	// end inline asm
	// begin inline asm
	{	
fma.rn.f64 %fd14917, %fd14918, %fd14919 , %fd14917;
	fma.rn.f64 %fd14917, %fd14918, %fd14919 , %fd14917;
	fma.rn.f64 %fd14917, %fd14918, %fd14919 , %fd14917;
	fma.rn.f64 %fd14917, %fd14918, %fd14919 , %fd14917;
	}
	// end inline asm
	// begin inline asm
	{	
fma.rn.f64 %fd14917, %fd14918, %fd14919 , %fd14917;
	fma.rn.f64 %fd14917, %fd14918, %fd14919 , %fd14917;
	fma.rn.f64 %fd14917, %fd14918, %fd14919 , %fd14917;
	fma.rn.f64 %fd14917, %fd14918, %fd14919 , %fd14917;
	}
	// end inline asm
	// begin inline asm
	{	
fma.rn.f64 %fd14917, %fd14918, %fd14919 , %fd14917;
	fma.rn.f64 %fd14917, %fd14918, %fd14919 , %fd14917;
	fma.rn.f64 %fd14917, %fd14918, %fd14919 , %fd14917;
	fma.rn.f64 %fd14917, %fd14918, %fd14919 , %fd14917;
	}
	// end inline asm
	// begin inline asm
	{	
fma.rn.f64 %fd14917, %fd14918, %fd14919 , %fd14917;
	fma.rn.f64 %fd14917, %fd14918, %fd14919 , %fd14917;
	fma.rn.f64 %fd14917, %fd14918, %fd14919 , %fd14917;
	fma.rn.f64 %fd14917, %fd14918, %fd14919 , %fd14917;
	}
	// end inline asm
	// begin inline asm
	{	
fma.rn.f64 %fd14917, %fd14918, %fd14919 , %fd14917;
	fma.rn.f64 %fd14917, %fd14918, %fd14919 , %fd14917;
	fma.rn.f64 %fd14917, %fd14918, %fd14919 , %fd14917;
	fma.rn.f64 %fd14917, %fd14918, %fd14919 , %fd14917;
	}
	// end inline asm
	// begin inline asm
	{	
fma.rn.f64 %fd14917, %fd14918, %fd14919 , %fd14917;
	fma.rn.f64 %fd14917, %fd14918, %fd14919 , %fd14917;
	fma.rn.f64 %fd14917, %fd14918, %fd14919 , %fd14917;
	fma.rn.f64 %fd14917, %fd14918, %fd14919 , %fd14917;
	}
	// end inline asm
	// begin inline asm
	{	
fma.rn.f64 %fd14917, %fd14918, %fd14919 , %fd14917;
	fma.rn.f64 %fd14917, %fd14918, %fd14919 , %fd14917;
	fma.rn.f64 %fd14917, %fd14918, %fd14919 , %fd14917;
	fma.rn.f64 %fd14917, %fd14918, %fd14919 , %fd14917;
	}
	// end inline asm
	// begin inline asm
	{	
fma.rn.f64 %fd14917, %fd14918, %fd14919 , %fd14917;
	fma.rn.f64 %fd14917, %fd14918, %fd14919 , %fd14917;
	fma.rn.f64 %fd14917, %fd14918, %fd14919 , %fd14917;
	fma.rn.f64 %fd14917, %fd14918, %fd14919 , %fd14917;
	}
	// end inline asm
	// begin inline asm
	{	
fma.rn.f64 %fd14917, %fd14918, %fd14919 , %fd14917;
	fma.rn.f64 %fd14917, %fd14918, %fd14919 , %fd14917;
	fma.rn.f64 %fd14917, %fd14918, %fd14919 , %fd14917;
	fma.rn.f64 %fd14917, %fd14918, %fd14919 , %fd14917;
	}
	// end inline asm
	// begin inline asm
	{	
fma.rn.f64 %fd14917, %fd14918, %fd14919 , %fd14917;
	fma.rn.f64 %fd14917, %fd14918, %fd14919 , %fd14917;
	fma.rn.f64 %fd14917, %fd14918, %fd14919 , %fd14917;
	fma.rn.f64 %fd14917, %fd14918, %fd14919 , %fd14917;
	}
	// end inline asm
	// begin inline asm
	{	
fma.rn.f64 %fd14917, %fd14918, %fd14919 , %fd14917;
	fma.rn.f64 %fd14917, %fd14918, %fd14919 , %fd14917;
	fma.rn.f64 %fd14917, %fd14918, %fd14919 , %fd14917;
	fma.rn.f64 %fd14917, %fd14918, %fd14919 , %fd14917;
	}
	// end inline asm
	// begin inline asm
	{	
fma.rn.f64 %fd14917, %fd14918, %fd14919 , %fd14917;
	fma.rn.f64 %fd14917, %fd14918, %fd14919 , %fd14917;
	fma.rn.f64 %fd14917, %fd14918, %fd14919 , %fd14917;
	fma.rn.f64 %fd14917, %fd14918, %fd14919 , %fd14917;
	}
	// end inline asm
	// begin inline asm
	{	
fma.rn.f64 %fd14917, %fd14918, %fd14919 , %fd14917;
	fma.rn.f64 %fd14917, %fd14918, %fd14919 , %fd14917;
	fma.rn.f64 %fd14917, %fd14918, %fd14919 , %fd14917;
	fma.rn.f64 %fd14917, %fd14918, %fd14919 , %fd14917;
	}
	// end inline asm
	// begin inline asm
	{	
fma.rn.f64 %fd14917, %fd14918, %fd14919 , %fd14917;
	fma.rn.f64 %fd14917, %fd14918, %fd14919 , %fd14917;
	fma.rn.f64 %fd14917, %fd14918, %fd14919 , %fd14917;
	fma.rn.f64 %fd14917, %fd14918, %fd14919 , %fd14917;
	}
	// end inline asm
	// begin inline asm
	{	
fma.rn.f64 %fd14917, %fd14918, %fd14919 , %fd14917;
	fma.rn.f64 %fd14917, %fd14918, %fd14919 , %fd14917;
	fma.rn.f64 %fd14917, %fd14918, %fd14919 , %fd14917;
	fma.rn.f64 %fd14917, %fd14918, %fd14919 , %fd14917;
	}
	// end inline asm
	// begin inline asm
	{	
fma.rn.f64 %fd14917, %fd14918, %fd14919 , %fd14917;
	fma.rn.f64 %fd14917, %fd14918, %fd14919 , %fd14917;
	fma.rn.f64 %fd14917, %fd14918, %fd14919 , %fd14917;
	fma.rn.f64 %fd14917, %fd14918, %fd14919 , %fd14917;
	}
	// end inline asm
	// begin inline asm
	{	
fma.rn.f64 %fd14917, %fd14918, %fd14919 , %fd14917;
	fma.rn.f64 %fd14917, %fd14918, %fd14919 , %fd14917;
	fma.rn.f64 %fd14917, %fd14918, %fd14919 , %fd14917;
	fma.rn.f64 %fd14917, %fd14918, %fd14919 , %fd14917;
	}
	// end inline asm
	// begin inline asm
	{	
fma.rn.f64 %fd14917, %fd14918, %fd14919 , %fd14917;
	fma.rn.f64 %fd14917, %fd14918, %fd14919 , %fd14917;
	fma.rn.f64 %fd14917, %fd14918, %fd14919 , %fd14917;
	fma.rn.f64 %fd14917, %fd14918, %fd14919 , %fd14917;
	}
	// end inline asm
	// begin inline asm
	{	
fma.rn.f64 %fd14917, %fd14918, %fd14919 , %fd14917;
	fma.rn.f64 %fd14917, %fd14918, %fd14919 , %fd14917;
	fma.rn.f64 %fd14917, %fd14918, %fd14919 , %fd14917;
	fma.rn.f64 %fd14917, %fd14918, %fd14919 , %fd14917;
	}
	// end inline asm
	// begin inline asm
	{	
fma.rn.f64 %fd14917, %fd14918, %fd14919 , %fd14917;
	fma.rn.f64 %fd14917, %fd14918, %fd14919 , %fd14917;
	fma.rn.f64 %fd14917, %fd14918, %fd14919 , %fd14917;
	fma.rn.f64 %fd14917, %fd14918, %fd14919 , %fd14917;
	}
	// end inline asm
	// begin inline asm
	{	
fma.rn.f64 %fd14917, %fd14918, %fd14919 , %fd14917;
	fma.rn.f64 %fd14917, %fd14918, %fd14919 , %fd14917;
	fma.rn.f64 %fd14917, %fd14918, %fd14919 , %fd14917;
	fma.rn.f64 %fd14917, %fd14918, %fd14919 , %fd14917;
	}
	// end inline asm
	// begin inline asm
	{	
fma.rn.f64 %fd14917, %fd14918, %fd14919 , %fd14917;
	fma.rn.f64 %fd14917, %fd14918, %fd14919 , %fd14917;
	fma.rn.f64 %fd14917, %fd14918, %fd14919 , %fd14917;
	fma.rn.f64 %fd14917, %fd14918, %fd14919 , %fd14917;
	}
	// end inline asm
	// begin inline asm
	{	
fma.rn.f64 %fd14917, %fd14918, %fd14919 , %fd14917;
	fma.rn.f64 %fd14917, %fd14918, %fd14919 , %fd14917;
	fma.rn.f64 %fd14917, %fd14918, %fd14919 , %fd14917;
	fma.rn.f64 %fd14917, %fd14918, %fd14919 , %fd14917;
	}
	// end inline asm
	// begin inline asm
	{	
fma.rn.f64 %fd14917, %fd14918, %fd14919 , %fd14917;
	fma.rn.f64 %fd14917, %fd14918, %fd14919 , %fd14917;
	fma.rn.f64 %fd14917, %fd14918, %fd14919 , %fd14917;
	fma.rn.f64 %fd14917, %fd14918, %fd14919 , %fd14917;
	}
	// end inline asm
	// begin inline asm
	{	
fma.rn.f64 %fd14917, %fd14918, %fd14919 , %fd14917;
	fma.rn.f64 %fd14917, %fd14918, %fd14919 , %fd14917;
	fma.rn.f64 %fd14917, %fd14918, %fd14919 , %fd14917;
	fma.rn.f64 %fd14917, %fd14918, %fd14919 , %fd14917;
	}
	// end inline asm
	// begin inline asm
	{	
fma.rn.f64 %fd14917, %fd14918, %fd14919 , %fd14917;
	fma.rn.f64 %fd14917, %fd14918, %fd14919 , %fd14917;
	fma.rn.f64 %fd14917, %fd14918, %fd14919 , %fd14917;
	fma.rn.f64 %fd14917, %fd14918, %fd14919 , %fd14917;
	}
	// end inline asm
	// begin inline asm
	{	
fma.rn.f64 %fd14917, %fd14918, %fd14919 , %fd14917;
	fma.rn.f64 %fd14917, %fd14918, %fd14919 , %fd14917;
	fma.rn.f64 %fd14917, %fd14918, %fd14919 , %fd14917;
	fma.rn.f64 %fd14917, %fd14918, %fd14919 , %fd14917;
	}
	// end inline asm
	// begin inline asm
	{	
fma.rn.f64 %fd14917, %fd14918, %fd14919 , %fd14917;
	fma.rn.f64 %fd14917, %fd14918, %fd14919 , %fd14917;
	fma.rn.f64 %fd14917, %fd14918, %fd14919 , %fd14917;
	fma.rn.f64 %fd14917, %fd14918, %fd14919 , %fd14917;
	}
	// end inline asm
	// begin inline asm
	{	
fma.rn.f64 %fd14917, %fd14918, %fd14919 , %fd14917;
	fma.rn.f64 %fd14917, %fd14918, %fd14919 , %fd14917;
	fma.rn.f64 %fd14917, %fd14918, %fd14919 , %fd14917;
	fma.rn.f64 %fd14917, %fd14918, %fd14919 , %fd14917;
	}
	// end inline asm
	// begin inline asm
	{	
fma.rn.f64 %fd14917, %fd14918, %fd14919 , %fd14917;
	fma.rn.f64 %fd14917, %fd14918, %fd14919 , %fd14917;
	fma.rn.f64 %fd14917, %fd14918, %fd14919 , %fd14917;
	fma.rn.f64 %fd14917, %fd14918, %fd14919 , %fd14917;
	}
	// end inline asm
	// begin inline asm
	{	
fma.rn.f64 %fd14917, %fd14918, %fd14919 , %fd14917;
	fma.rn.f64 %fd14917, %fd14918, %fd14919 , %fd14917;
	fma.rn.f64 %fd14917, %fd14918, %fd14919 , %fd14917;
	fma.rn.f64 %fd14917, %fd14918, %fd14919 , %fd14917;
	}
	// end inline asm
	// begin inline asm
	{	
fma.rn.f64 %fd14917, %fd14918, %fd14919 , %fd14917;
	fma.rn.f64 %fd14917, %fd14918, %fd14919 , %fd14917;
	fma.rn.f64 %fd14917, %fd14918, %fd14919 , %fd14917;
	fma.rn.f64 %fd14917, %fd14918, %fd14919 , %fd14917;
	}
	// end inline asm
	// begin inline asm
	{	
fma.rn.f64 %fd14917, %fd14918, %fd14919 , %fd14917;
	fma.rn.f64 %fd14917, %fd14918, %fd14919 , %fd14917;
	fma.rn.f64 %fd14917, %fd14918, %fd14919 , %fd14917;
	fma.rn.f64 %fd14917, %fd14918, %fd14919 , %fd14917;
	}
	// end inline asm
	// begin inline asm
	{	
fma.rn.f64 %fd14917, %fd14918, %fd14919 , %fd14917;
	fma.rn.f64 %fd14917, %fd14918, %fd14919 , %fd14917;
	fma.rn.f64 %fd14917, %fd14918, %fd14919 , %fd14917;
	fma.rn.f64 %fd14917, %fd14918, %fd14919 , %fd14917;
	}
	// end inline asm
	// begin inline asm
	{	
fma.rn.f64 %fd14917, %fd14918, %fd14919 , %fd14917;
	fma.rn.f64 %fd14917, %fd14918, %fd14919 , %fd14917;
	fma.rn.f64 %fd14917, %fd14918, %fd14919 , %fd14917;
	fma.rn.f64 %fd14917, %fd14918, %fd14919 , %fd14917;
	}
	// end inline asm
	// begin inline asm
	{	
fma.rn.f64 %fd14917, %fd14918, %fd14919 , %fd14917;
	fma.rn.f64 %fd14917, %fd14918, %fd14919 , %fd14917;
	fma.rn.f64 %fd14917, %fd14918, %fd14919 , %fd14917;
	fma.rn.f64 %fd14917, %fd14918, %fd14919 , %fd14917;
	}
	// end inline asm
	// begin inline asm
	{	
fma.rn.f64 %fd14917, %fd14918, %fd14919 , %fd14917;
	fma.rn.f64 %fd14917, %fd14918, %fd14919 , %fd14917;
	fma.rn.f64 %fd14917, %fd14918, %fd14919 , %fd14917;
	fma.rn.f64 %fd14917, %fd14918, %fd14919 , %fd14917;
	}
	// end inline asm
	// begin inline asm
	{	
fma.rn.f64 %fd14917, %fd14918, %fd14919 , %fd14917;
	fma.rn.f64 %fd14917, %fd14918, %fd14919 , %fd14917;
	fma.rn.f64 %fd14917, %fd14918, %fd14919 , %fd14917;
	fma.rn.f64 %fd14917, %fd14918, %fd14919 , %fd14917;
	}
	// end inline asm
	// begin inline asm
	{	
fma.rn.f64 %fd14917, %fd14918, %fd14919 , %fd14917;
	fma.rn.f64 %fd14917, %fd14918, %fd14919 , %fd14917;
	fma.rn.f64 %fd14917, %fd14918, %fd14919 , %fd14917;
	fma.rn.f64 %fd14917, %fd14918, %fd14919 , %fd14917;
	}
	// end inline asm
	// begin inline asm
	{	
fma.rn.f64 %fd14917, %fd14918, %fd14919 , %fd14917;
	fma.rn.f64 %fd14917, %fd14918, %fd14919 , %fd14917;
	fma.rn.f64 %fd14917, %fd14918, %fd14919 , %fd14917;
	fma.rn.f64 %fd14917, %fd14918, %fd14919 , %fd14917;
	}
	// end inline asm
	// begin inline asm
	{	
fma.rn.f64 %fd14917, %fd14918, %fd14919 , %fd14917;
	fma.rn.f64 %fd14917, %fd14918, %fd14919 , %fd14917;
	fma.rn.f64 %fd14917, %fd14918, %fd14919 , %fd14917;
	fma.rn.f64 %fd14917, %fd14918, %fd14919 , %fd14917;
	}
	// end inline asm
	// begin inline asm
	{	
fma.rn.f64 %fd14917, %fd14918, %fd14919 , %fd14917;
	fma.rn.f64 %fd14917, %fd14918, %fd14919 , %fd14917;
	fma.rn.f64 %fd14917, %fd14918, %fd14919 , %fd14917;
	fma.rn.f64 %fd14917, %fd14918, %fd14919 , %fd14917;
	}
	// end inline asm
	// begin inline asm
	{	
fma.rn.f64 %fd14917, %fd14918, %fd14919 , %fd14917;
	fma.rn.f64 %fd14917, %fd14918, %fd14919 , %fd14917;
	fma.rn.f64 %fd14917, %fd14918, %fd14919 , %fd14917;
	fma.rn.f64 %fd14917, %fd14918, %fd14919 , %fd14917;
	}
	// end inline asm
	// begin inline asm
	{	
fma.rn.f64 %fd14917, %fd14918, %fd14919 , %fd14917;
	fma.rn.f64 %fd14917, %fd14918, %fd14919 , %fd14917;
	fma.rn.f64 %fd14917, %fd14918, %fd14919 , %fd14917;
	fma.rn.f64 %fd14917, %fd14918, %fd14919 , %fd14917;
	}
	// end inline asm
	// begin inline asm
	{	
fma.rn.f64 %fd14917, %fd14918, %fd14919 , %fd14917;
	fma.rn.f64 %fd14917, %fd14918, %fd14919 , %fd14917;
	fma.rn.f64 %fd14917, %fd14918, %fd14919 , %fd14917;
	fma.rn.f64 %fd14917, %fd14918, %fd14919 , %fd14917;
	}
	// end inline asm
	// begin inline asm
	{	
fma.rn.f64 %fd14917, %fd14918, %fd14919 , %fd14917;
	fma.rn.f64 %fd14917, %fd14918, %fd14919 , %fd14917;
	fma.rn.f64 %fd14917, %fd14918, %fd14919 , %fd14917;
	fma.rn.f64 %fd14917, %fd14918, %fd14919 , %fd14917;
	}
	// end inline asm
	// begin inline asm
	{	
fma.rn.f64 %fd14917, %fd14918, %fd14919 , %fd14917;
	fma.rn.f64 %fd14917, %fd14918, %fd14919 , %fd14917;
	fma.rn.f64 %fd14917, %fd14918, %fd14919 , %fd14917;
	fma.rn.f64 %fd14917, %fd14918, %fd14919 , %fd14917;
	}
	// end inline asm
	// begin inline asm
	{	
fma.rn.f64 %fd14917, %fd14918, %fd14919 , %fd14917;
	fma.rn.f64 %fd14917, %fd14918, %fd14919 , %fd14917;
	fma.rn.f64 %fd14917, %fd14918, %fd14919 , %fd14917;
	fma.rn.f64 %fd14917, %fd14918, %fd14919 , %fd14917;
	}
	// end inline asm
	// begin inline asm
	{	
fma.rn.f64 %fd14917, %fd14918, %fd14919 , %fd14917;
	fma.rn.f64 %fd14917, %fd14918, %fd14919 , %fd14917;
	fma.rn.f64 %fd14917, %fd14918, %fd14919 , %fd14917;
	fma.rn.f64 %fd14917, %fd14918, %fd14919 , %fd14917;
	}
	// end inline asm
	// begin inline asm
	{	
fma.rn.f64 %fd14917, %fd14918, %fd14919 , %fd14917;
	fma.rn.f64 %fd14917, %fd14918, %fd14919 , %fd14917;
	fma.rn.f64 %fd14917, %fd14918, %fd14919 , %fd14917;
	fma.rn.f64 %fd14917, %fd14918, %fd14919 , %fd14917;
	}
	// end inline asm
	// begin inline asm
	{	
fma.rn.f64 %fd14917, %fd14918, %fd14919 , %fd14917;
	fma.rn.f64 %fd14917, %fd14918, %fd14919 , %fd14917;
	fma.rn.f64 %fd14917, %fd14918, %fd14919 , %fd14917;
	fma.rn.f64 %fd14917, %fd14918, %fd14919 , %fd14917;
	}
	// end inline asm
	// begin inline asm
	{	
fma.rn.f64 %fd14917, %fd14918, %fd14919 , %fd14917;
	fma.rn.f64 %fd14917, %fd14918, %fd14919 , %fd14917;
	fma.rn.f64 %fd14917, %fd14918, %fd14919 , %fd14917;
	fma.rn.f64 %fd14917, %fd14918, %fd14919 , %fd14917;
	}
	// end inline asm
	// begin inline asm
	{	
fma.rn.f64 %fd14917, %fd14918, %fd14919 , %fd14917;
	fma.rn.f64 %fd14917, %fd14918, %fd14919 , %fd14917;
	fma.rn.f64 %fd14917, %fd14918, %fd14919 , %fd14917;
	fma.rn.f64 %fd14917, %fd14918, %fd14919 , %fd14917;
	}
	// end inline asm
	// begin inline asm
	{	
fma.rn.f64 %fd14917, %fd14918, %fd14919 , %fd14917;
	fma.rn.f64 %fd14917, %fd14918, %fd14919 , %fd14917;
	fma.rn.f64 %fd14917, %fd14918, %fd14919 , %fd14917;
	fma.rn.f64 %fd14917, %fd14918, %fd14919 , %fd14917;
	}
	// end inline asm
	// begin inline asm
	{	
fma.rn.f64 %fd14917, %fd14918, %fd14919 , %fd14917;
	fma.rn.f64 %fd14917, %fd14918, %fd14919 , %fd14917;
	fma.rn.f64 %fd14917, %fd14918, %fd14919 , %fd14917;
	fma.rn.f64 %fd14917, %fd14918, %fd14919 , %fd14917;
	}
	// end inline asm
	// begin inline asm
	{	
fma.rn.f64 %fd14917, %fd14918, %fd14919 , %fd14917;
	fma.rn.f64 %fd14917, %fd14918, %fd14919 , %fd14917;
	fma.rn.f64 %fd14917, %fd14918, %fd14919 , %fd14917;
	fma.rn.f64 %fd14917, %fd14918, %fd14919 , %fd14917;
	}
	// end inline asm
	// begin inline asm
	{	
fma.rn.f64 %fd14917, %fd14918, %fd14919 , %fd14917;
	fma.rn.f64 %fd14917, %fd14918, %fd14919 , %fd14917;
	fma.rn.f64 %fd14917, %fd14918, %fd14919 , %fd14917;
	fma.rn.f64 %fd14917, %fd14918, %fd14919 , %fd14917;
	}
	// end inline asm
	// begin inline asm
	{	
fma.rn.f64 %fd14917, %fd14918, %fd14919 , %fd14917;
	fma.rn.f64 %fd14917, %fd14918, %fd14919 , %fd14917;
	fma.rn.f64 %fd14917, %fd14918, %fd14919 , %fd14917;
	fma.rn.f64 %fd14917, %fd14918, %fd14919 , %fd14917;
	}
	// end inline asm
	// begin inline asm
	{	
fma.rn.f64 %fd14917, %fd14918, %fd14919 , %fd14917;
	fma.rn.f64 %fd14917, %fd14918, %fd14919 , %fd14917;
	fma.rn.f64 %fd14917, %fd14918, %fd14919 , %fd14917;
	fma.rn.f64 %fd14917, %fd14918, %fd14919 , %fd14917;
	}
	// end inline asm
	// begin inline asm
	{	
fma.rn.f64 %fd14917, %fd14918, %fd14919 , %fd14917;
	fma.rn.f64 %fd14917, %fd14918, %fd14919 , %fd14917;
	fma.rn.f64 %fd14917, %fd14918, %fd14919 , %fd14917;
	fma.rn.f64 %fd14917, %fd14918, %fd14919 , %fd14917;
	}
	// end inline asm
	// begin inline asm
	{	
fma.rn.f64 %fd14917, %fd14918, %fd14919 , %fd14917;
	fma.rn.f64 %fd14917, %fd14918, %fd14919 , %fd14917;
	fma.rn.f64 %fd14917, %fd14918, %fd14919 , %fd14917;
	fma.rn.f64 %fd14917, %fd14918, %fd14919 , %fd14917;
	}
	// end inline asm
	// begin inline asm
	{	
fma.rn.f64 %fd14917, %fd14918, %fd14919 , %fd14917;
	fma.rn.f64 %fd14917, %fd14918, %fd14919 , %fd14917;
	fma.rn.f64 %fd14917, %fd14918, %fd14919 , %fd14917;
	fma.rn.f64 %fd14917, %fd14918, %fd14919 , %fd14917;
	}
	// end inline asm
	// begin inline asm
	{	
fma.rn.f64 %fd14917, %fd14918, %fd14919 , %fd14917;
	fma.rn.f64 %fd14917, %fd14918, %fd14919 , %fd14917;
	fma.rn.f64 %fd14917, %fd14918, %fd14919 , %fd14917;
	fma.rn.f64 %fd14917, %fd14918, %fd14919 , %fd14917;
	}
	// end inline asm
	// begin inline asm
	{	
fma.rn.f64 %fd14917, %fd14918, %fd14919 , %fd14917;
	fma.rn.f64 %fd14917, %fd14918, %fd14919 , %fd14917;
	fma.rn.f64 %fd14917, %fd14918, %fd14919 , %fd14917;
	fma.rn.f64 %fd14917, %fd14918, %fd14919 , %fd14917;
	}
	// end inline asm
	// begin inline asm
	{	
fma.rn.f64 %fd14917, %fd14918, %fd14919 , %fd14917;
	fma.rn.f64 %fd14917, %fd14918, %fd14919 , %fd14917;
	fma.rn.f64 %fd14917, %fd14918, %fd14919 , %fd14917;
	fma.rn.f64 %fd14917, %fd14918, %fd14919 , %fd14917;
	}
	// end inline asm
	// begin inline asm
	{	
fma.rn.f64 %fd14917, %fd14918, %fd14919 , %fd14917;
	fma.rn.f64 %fd14917, %fd14918, %fd14919 , %fd14917;
	fma.rn.f64 %fd14917, %fd14918, %fd14919 , %fd14917;
	fma.rn.f64 %fd14917, %fd14918, %fd14919 , %fd14917;
	}
	// end inline asm
	// begin inline asm
	{	
fma.rn.f64 %fd14917, %fd14918, %fd14919 , %fd14917;
	fma.rn.f64 %fd14917, %fd14918, %fd14919 , %fd14917;
	fma.rn.f64 %fd14917, %fd14918, %fd14919 , %fd14917;
	fma.rn.f64 %fd14917, %fd14918, %fd14919 , %fd14917;
	}
	// end inline asm
	// begin inline asm
	{	
fma.rn.f64 %fd14917, %fd14918, %fd14919 , %fd14917;
	fma.rn.f64 %fd14917, %fd14918, %fd14919 , %fd14917;
	fma.rn.f64 %fd14917, %fd14918, %fd14919 , %fd14917;
	fma.rn.f64 %fd14917, %fd14918, %fd14919 , %fd14917;
	}
	// end inline asm
	// begin inline asm
	{	
fma.rn.f64 %fd14917, %fd14918, %fd14919 , %fd14917;
	fma.rn.f64 %fd14917, %fd14918, %fd14919 , %fd14917;
	fma.rn.f64 %fd14917, %fd14918, %fd14919 , %fd14917;
	fma.rn.f64 %fd14917, %fd14918, %fd14919 , %fd14917;
	}
	// end inline asm
	// begin inline asm
	{	
fma.rn.f64 %fd14917, %fd14918, %fd14919 , %fd14917;
	fma.rn.f64 %fd14917, %fd14918, %fd14919 , %fd14917;
	fma.rn.f64 %fd14917, %fd14918, %fd14919 , %fd14917;
	fma.rn.f64 %fd14917, %fd14918, %fd14919 , %fd14917;
	}
	// end inline asm
	// begin inline asm
	{	
fma.rn.f64 %fd14917, %fd14918, %fd14919 , %fd14917;
	fma.rn.f64 %fd14917, %fd14918, %fd14919 , %fd14917;
	fma.rn.f64 %fd14917, %fd14918, %fd14919 , %fd14917;
	fma.rn.f64 %fd14917, %fd14918, %fd14919 , %fd14917;
	}
	// end inline asm
	// begin inline asm
	{	
fma.rn.f64 %fd14917, %fd14918, %fd14919 , %fd14917;
	fma.rn.f64 %fd14917, %fd14918, %fd14919 , %fd14917;
	fma.rn.f64 %fd14917, %fd14918, %fd14919 , %fd14917;
	fma.rn.f64 %fd14917, %fd14918, %fd14919 , %fd14917;
	}
	// end inline asm
	// begin inline asm
	{	
fma.rn.f64 %fd14917, %fd14918, %fd14919 , %fd14917;
	fma.rn.f64 %fd14917, %fd14918, %fd14919 , %fd14917;
	fma.rn.f64 %fd14917, %fd14918, %fd14919 , %fd14917;
	fma.rn.f64 %fd14917, %fd14918, %fd14919 , %fd14917;
	}
	// end inline asm
	// begin inline asm
	{	
fma.rn.f64 %fd14917, %fd14918, %fd14919 , %fd14917;
	fma.rn.f64 %fd14917, %fd14918, %fd14919 , %fd14917;
	fma.rn.f64 %fd14917, %fd14918, %fd14919 , %fd14917;
	fma.rn.f64 %fd14917, %fd14918, %fd14919 , %fd14917;
	}
	// end inline asm
	// begin inline asm
	{	
fma.rn.f64 %fd14917, %fd14918, %fd14919 , %fd14917;
	fma.rn.f64 %fd14917, %fd14918, %fd14919 , %fd14917;
	fma.rn.f64 %fd14917, %fd14918, %fd14919 , %fd14917;
	fma.rn.f64 %fd14917, %fd14918, %fd14919 , %fd14917;
	}
	// end inline asm
	// begin inline asm
	{	
fma.rn.f64 %fd14917, %fd14918, %fd14919 , %fd14917;
	fma.rn.f64 %fd14917, %fd14918, %fd14919 , %fd14917;
	fma.rn.f64 %fd14917, %fd14918, %fd14919 , %fd14917;
	fma.rn.f64 %fd14917, %fd14918, %fd14919 , %fd14917;
	}
	// end inline asm
	// begin inline asm
	{	
fma.rn.f64 %fd14917, %fd14918, %fd14919 , %fd14917;
	fma.rn.f64 %fd14917, %fd14918, %fd14919 , %fd14917;
	fma.rn.f64 %fd14917, %fd14918, %fd14919 , %fd14917;
	fma.rn.f64 %fd14917, %fd14918, %fd14919 , %fd14917;
	}
	// end inline asm
	// begin inline asm
	{	
fma.rn.f64 %fd14917, %fd14918, %fd14919 , %fd14917;
	fma.rn.f64 %fd14917, %fd14918, %fd14919 , %fd14917;
	fma.rn.f64 %fd14917, %fd14918, %fd14919 , %fd14917;
	fma.rn.f64 %fd14917, %fd14918, %fd14919 , %fd14917;
	}
	// end inline asm
	// begin inline asm
	{	
fma.rn.f64 %fd14917, %fd14918, %fd14919 , %fd14917;
	fma.rn.f64 %fd14917, %fd14918, %fd14919 , %fd14917;
	fma.rn.f64 %fd14917, %fd14918, %fd14919 , %fd14917;
	fma.rn.f64 %fd14917, %fd14918, %fd14919 , %fd14917;
	}
	// end inline asm
	// begin inline asm
	{	
fma.rn.f64 %fd14917, %fd14918, %fd14919 , %fd14917;
	fma.rn.f64 %fd14917, %fd14918, %fd14919 , %fd14917;
	fma.rn.f64 %fd14917, %fd14918, %fd14919 , %fd14917;
	fma.rn.f64 %fd14917, %fd14918, %fd14919 , %fd14917;
	}
	// end inline asm
	// begin inline asm
	{	
fma.rn.f64 %fd14917, %fd14918, %fd14919 , %fd14917;
	fma.rn.f64 %fd14917, %fd14918, %fd14919 , %fd14917;
	fma.rn.f64 %fd14917, %fd14918, %fd14919 , %fd14917;
	fma.rn.f64 %fd14917, %fd14918, %fd14919 , %fd14917;
	}
	// end inline asm
	// begin inline asm
	{	
fma.rn.f64 %fd14917, %fd14918, %fd14919 , %fd14917;
	fma.rn.f64 %fd14917, %fd14918, %fd14919 , %fd14917;
	fma.rn.f64 %fd14917, %fd14918, %fd14919 , %fd14917;
	fma.rn.f64 %fd14917, %fd14918, %fd14919 , %fd14917;
	}
	// end inline asm
	// begin inline asm
	{	
fma.rn.f64 %fd14917, %fd14918, %fd14919 , %fd14917;
	fma.rn.f64 %fd14917, %fd14918, %fd14919 , %fd14917;
	fma.rn.f64 %fd14917, %fd14918, %fd14919 , %fd14917;
	fma.rn.f64 %fd14917, %fd14918, %fd14919 , %fd14917;
	}
	// end inline asm
	// begin inline asm
	{	
fma.rn.f64 %fd14917, %fd14918, %fd14919 , %fd14917;
	fma.rn.f64 %fd14917, %fd14918, %fd14919 , %fd14917;
	fma.rn.f64 %fd14917, %fd14918, %fd14919 , %fd14917;
	fma.rn.f64 %fd14917, %fd14918, %fd14919 , %fd14917;
	}
	// end inline asm
	// begin inline asm
	{	
fma.rn.f64 %fd14917, %fd14918, %fd14919 , %fd14917;
	fma.rn.f64 %fd14917, %fd14918, %fd14919 , %fd14917;
	fma.rn.f64 %fd14917, %fd14918, %fd14919 , %fd14917;
	fma.rn.f64 %fd14917, %fd14918, %fd14919 , %fd14917;
	}
	// end inline asm
	// begin inline asm
	{	
fma.rn.f64 %fd14917, %fd14918, %fd14919 , %fd14917;
	fma.rn.f64 %fd14917, %fd14918, %fd14919 , %fd14917;
	fma.rn.f64 %fd14917, %fd14918, %fd14919 , %fd14917;
	fma.rn.f64 %fd14917, %fd14918, %fd14919 , %fd14917;
	}
	// end inline asm
	// begin inline asm
	{	
fma.rn.f64 %fd14917, %fd14918, %fd14919 , %fd14917;
	fma.rn.f64 %fd14917, %fd14918, %fd14919 , %fd14917;
	fma.rn.f64 %fd14917, %fd14918, %fd14919 , %fd14917;
	fma.rn.f64 %fd14917, %fd14918, %fd14919 , %fd14917;
	}
	// end inline asm
	// begin inline asm
	{	
fma.rn.f64 %fd14917, %fd14918, %fd14919 , %fd14917;
	fma.rn.f64 %fd14917, %fd14918, %fd14919 , %fd14917;
	fma.rn.f64 %fd14917, %fd14918, %fd14919 , %fd14917;
	fma.rn.f64 %fd14917, %fd14918, %fd14919 , %fd14917;
	}
	// end inline asm
	// begin inline asm
	{	
fma.rn.f64 %fd14917, %fd14918, %fd14919 , %fd14917;
	fma.rn.f64 %fd14917, %fd14918, %fd14919 , %fd14917;
	fma.rn.f64 %fd14917, %fd14918, %fd14919 , %fd14917;
	fma.rn.f64 %fd14917, %fd14918, %fd14919 , %fd14917;
	}
	// end inline asm
	// begin inline asm
	{	
fma.rn.f64 %fd14917, %fd14918, %fd14919 , %fd14917;
	fma.rn.f64 %fd14917, %fd14918, %fd14919 , %fd14917;
	fma.rn.f64 %fd14917, %fd14918, %fd14919 , %fd14917;
	fma.rn.f64 %fd14917, %fd14918, %fd14919 , %fd14917;
	}
	// end inline asm
	// begin inline asm
	{	
fma.rn.f64 %fd14917, %fd14918, %fd14919 , %fd14917;
	fma.rn.f64 %fd14917, %fd14918, %fd14919 , %fd14917;
	fma.rn.f64 %fd14917, %fd14918, %fd14919 , %fd14917;
	fma.rn.f64 %fd14917, %fd14918, %fd14919 , %fd14917;
	}
	// end inline asm
	// begin inline asm
	{	
fma.rn.f64 %fd14917, %fd14918, %fd14919 , %fd14917;
	fma.rn.f64 %fd14917, %fd14918, %fd14919 , %fd14917;
	fma.rn.f64 %fd14917, %fd14918, %fd14919 , %fd14917;
	fma.rn.f64 %fd14917, %fd14918, %fd14919 , %fd14917;
	}
	// end inline asm
	// begin inline asm
	{	
fma.rn.f64 %fd14917, %fd14918, %fd14919 , %fd14917;
	fma.rn.f64 %fd14917, %fd14918, %fd14919 , %fd14917;
	fma.rn.f64 %fd14917, %fd14918, %fd14919 , %fd14917;
	fma.rn.f64 %fd14917, %fd14918, %fd14919 , %fd14917;
	}
	// end inline asm
	// begin inline asm
	{	
fma.rn.f64 %fd14917, %fd14918, %fd14919 , %fd14917;
	fma.rn.f64 %fd14917, %fd14918, %fd14919 , %fd14917;
	fma.rn.f64 %fd14917, %fd14918, %fd14919 , %fd14917;
	fma.rn.f64 %fd14917, %fd14918, %fd14919 , %fd14917;
	}
	// end inline asm
	// begin inline asm
	{	
fma.rn.f64 %fd14917, %fd14918, %fd14919 , %fd14917;
	fma.rn.f64 %fd14917, %fd14918, %fd14919 , %fd14917;
	fma.rn.f64 %fd14917, %fd14918, %fd14919 , %fd14917;
	fma.rn.f64 %fd14917, %fd14918, %fd14919 , %fd14917;
	}
	// end inline asm
	// begin inline asm
	{	
fma.rn.f64 %fd14917, %fd14918, %fd14919 , %fd14917;
	fma.rn.f64 %fd14917, %fd14918, %fd14919 , %fd14917;
	fma.rn.f64 %fd14917, %fd14918, %fd14919 , %fd14917;
	fma.rn.f64 %fd14917, %fd14918, %fd14919 , %fd14917;
	}
	// end inline asm
	// begin inline asm
	{	
fma.rn.f64 %fd14917, %fd14918, %fd14919 , %fd14917;
	fma.rn.f64 %fd14917, %fd14918, %fd14919 , %fd14917;
	fma.rn.f64 %fd14917, %fd14918, %fd14919 , %fd14917;
	fma.rn.f64 %fd14917, %fd14918, %fd14919 , %fd14917;
	}
	// end inline asm
	// begin inline asm
	{	
fma.rn.f64 %fd14917, %fd14918, %fd14919 , %fd14917;
	fma.rn.f64 %fd14917, %fd14918, %fd14919 , %fd14917;
	fma.rn.f64 %fd14917, %fd14918, %fd14919 , %fd14917;
	fma.rn.f64 %fd14917, %fd14918, %fd14919 , %fd14917;
	}
	// end inline asm
	// begin inline asm
	{	
fma.rn.f64 %fd14917, %fd14918, %fd14919 , %fd14917;
	fma.rn.f64 %fd14917, %fd14918, %fd14919 , %fd14917;
	fma.rn.f64 %fd14917, %fd14918, %fd14919 , %fd14917;
	fma.rn.f64 %fd14917, %fd14918, %fd14919 , %fd14917;
	}
	// end inline asm
	// begin inline asm
	{	
fma.rn.f64 %fd14917, %fd14918, %fd14919 , %fd14917;
	fma.rn.f64 %fd14917, %fd14918, %fd14919 , %fd14917;
	fma.rn.f64 %fd14917, %fd14918, %fd14919 , %fd14917;
	fma.rn.f64 %fd14917, %fd14918, %fd14919 , %fd14917;
	}
	// end inline asm
	// begin inline asm
	{	
fma.rn.f64 %fd14917, %fd14918, %fd14919 , %fd14917;
	fma.rn.f64 %fd14917, %fd14918, %fd14919 , %fd14917;
	fma.rn.f64 %fd14917, %fd14918, %fd14919 , %fd14917;
	fma.rn.f64 %fd14917, %fd14918, %fd14919 , %fd14917;
	}
	// end inline asm
	// begin inline asm
	{	
fma.rn.f64 %fd14917, %fd14918, %fd14919 , %fd14917;
	fma.rn.f64 %fd14917, %fd14918, %fd14919 , %fd14917;
	fma.rn.f64 %fd14917, %fd14918, %fd14919 , %fd14917;
	fma.rn.f64 %fd14917, %fd14918, %fd14919 , %fd14917;
	}
	// end inline asm
	// begin inline asm
	{	
fma.rn.f64 %fd14917, %fd14918, %fd14919 , %fd14917;
	fma.rn.f64 %fd14917, %fd14918, %fd14919 , %fd14917;
	fma.rn.f64 %fd14917, %fd14918, %fd14919 , %fd14917;
	fma.rn.f64 %fd14917, %fd14918, %fd14919 , %fd14917;
	}
	// end inline asm
	// begin inline asm
	{	
fma.rn.f64 %fd14917, %fd14918, %fd14919 , %fd14917;
	fma.rn.f64 %fd14917, %fd14918, %fd14919 , %fd14917;
	fma.rn.f64 %fd14917, %fd14918, %fd14919 , %fd14917;
	fma.rn.f64 %fd14917, %fd14918, %fd14919 , %fd14917;
	}
	// end inline asm
	// begin inline asm
	{	
fma.rn.f64 %fd14917, %fd14918, %fd14919 , %fd14917;
	fma.rn.f64 %fd14917, %fd14918, %fd14919 , %fd14917;
	fma.rn.f64 %fd14917, %fd14918, %fd14919 , %fd14917;
	fma.rn.f64 %fd14917, %fd14918, %fd14919 , %fd14917;
	}
	// end inline asm
	// begin inline asm
	{	
fma.rn.f64 %fd14917, %fd14918, %fd14919 , %fd14917;
	fma.rn.f64 %fd14917, %fd14918, %fd14919 , %fd14917;
	fma.rn.f64 %fd14917, %fd14918, %fd14919 , %fd14917;
	fma.rn.f64 %fd14917, %fd14918, %fd14919 , %fd14917;
	}
	// end inline asm
	// begin inline asm
	{	
fma.rn.f64 %fd14917, %fd14918, %fd14919 , %fd14917;
	fma.rn.f64 %fd14917, %fd14918, %fd14919 , %fd14917;
	fma.rn.f64 %fd14917, %fd14918, %fd14919 , %fd14917;
	fma.rn.f64 %fd14917, %fd14918, %fd14919 , %fd14917;
	}
	// end inline asm
	// begin inline asm
	{	
fma.rn.f64 %fd14917, %fd14918, %fd14919 , %fd14917;
	fma.rn.f64 %fd14917, %fd14918, %fd14919 , %fd14917;
	fma.rn.f64 %fd14917, %fd14918, %fd14919 , %fd14917;
	fma.rn.f64 %fd14917, %fd14918, %fd14919 , %fd14917;
	}
	// end inline asm
	// begin inline asm
	{	
fma.rn.f64 %fd14917, %fd14918, %fd14919 , %fd14917;
	fma.rn.f64 %fd14917, %fd14918, %fd14919 , %fd14917;
	fma.rn.f64 %fd14917, %fd14918, %fd14919 , %fd14917;
	fma.rn.f64 %fd14917, %fd14918, %fd14919 , %fd14917;
	}
	// end inline asm
	// begin inline asm
	{	
fma.rn.f64 %fd14917, %fd14918, %fd14919 , %fd14917;
	fma.rn.f64 %fd14917, %fd14918, %fd14919 , %fd14917;
	fma.rn.f64 %fd14917, %fd14918, %fd14919 , %fd14917;
	fma.rn.f64 %fd14917, %fd14918, %fd14919 , %fd14917;
	}
	// end inline asm
	// begin inline asm
	{	
fma.rn.f64 %fd14917, %fd14918, %fd14919 , %fd14917;
	fma.rn.f64 %fd14917, %fd14918, %fd14919 , %fd14917;
	fma.rn.f64 %fd14917, %fd14918, %fd14919 , %fd14917;
	fma.rn.f64 %fd14917, %fd14918, %fd14919 , %fd14917;
	}
	// end inline asm
	// begin inline asm
	{	
fma.rn.f64 %fd14917, %fd14918, %fd14919 , %fd14917;
	fma.rn.f64 %fd14917, %fd14918, %fd14919 , %fd14917;
	fma.rn.f64 %fd14917, %fd14918, %fd14919 , %fd14917;
	fma.rn.f64 %fd14917, %fd14918, %fd14919 , %fd14917;
	}
	// end inline asm
	// begin inline asm
	{	
fma.rn.f64 %fd14917, %fd14918, %fd14919 , %fd14917;
	fma.rn.f64 %fd14917, %fd14918, %fd14919 , %fd14917;
	fma.rn.f64 %fd14917, %fd14918, %fd14919 , %fd14917;
	fma.rn.f64 %fd14917, %fd14918, %fd14919 , %fd14917;
	}
	// end inline asm
	// begin inline asm
	{	
fma.rn.f64 %fd14917, %fd14918, %fd14919 , %fd14917;
	fma.rn.f64 %fd14917, %fd14918, %fd14919 , %fd14917;
	fma.rn.f64 %fd14917, %fd14918, %fd14919 , %fd14917;
	fma.rn.f64 %fd14917, %fd14918, %fd14919 , %fd14917;
	}
	// end inline asm
	// begin inline asm
	{	
fma.rn.f64 %fd14917, %fd14918, %fd14919 , %fd14917;
	fma.rn.f64 %fd14917, %fd14918, %fd14919 , %fd14917;
	fma.rn.f64 %fd14917, %fd14918, %fd14919 , %fd14917;
	fma.rn.f64 %fd14917, %fd14918, %fd14919 , %fd14917;
	}
	// end inline asm
	// begin inline asm
	{	
fma.rn.f64 %fd14917, %fd14918, %fd14919 , %fd14917;
	fma.rn.f64 %fd14917, %fd14918, %fd14919 , %fd14917;
	fma.rn.f64 %fd14917, %fd14918, %fd14919 , %fd14917;
	fma.rn.f64 %fd14917, %fd14918, %fd14919 , %fd14917;
	}
	// end inline asm
	// begin inline asm
	{	
fma.rn.f64 %fd14917, %fd14918, %fd14919 , %fd14917;
	fma.rn.f64 %fd14917, %fd14918, %fd14919 , %fd14917;
	fma.rn.f64 %fd14917, %fd14918, %fd14919 , %fd14917;
	fma.rn.f64 %fd14917, %fd14918, %fd14919 , %fd14917;
	}
	// end inline asm
	// begin inline asm
	{	
fma.rn.f64 %fd14917, %fd14918, %fd14919 , %fd14917;
	fma.rn.f64 %fd14917, %fd14918, %fd14919 , %fd14917;
	fma.rn.f64 %fd14917, %fd14918, %fd14919 , %fd14917;
	fma.rn.f64 %fd14917, %fd14918, %fd14919 , %fd14917;
	}
	// end inline asm
	// begin inline asm
	{	
fma.rn.f64 %fd14917, %fd14918, %fd14919 , %fd14917;
	fma.rn.f64 %fd14917, %fd14918, %fd14919 , %fd14917;
	fma.rn.f64 %fd14917, %fd14918, %fd14919 , %fd14917;
	fma.rn.f64 %fd14917, %fd14918, %fd14919 , %fd14917;
	}
	// end inline asm
	// begin inline asm
	{	
fma.rn.f64 %fd14917, %fd14918, %fd14919 , %fd14917;
	fma.rn.f64 %fd14917, %fd14918, %fd14919 , %fd14917;
	fma.rn.f64 %fd14917, %fd14918, %fd14919 , %fd14917;
	fma.rn.f64 %fd14917, %fd14918, %fd14919 , %fd14917;
	}
	// end inline asm
	// begin inline asm
	{	
fma.rn.f64 %fd14917, %fd14918, %fd14919 , %fd14917;
	fma.rn.f64 %fd14917, %fd14918, %fd14919 , %fd14917;
	fma.rn.f64 %fd14917, %fd14918, %fd14919 , %fd14917;
	fma.rn.f64 %fd14917, %fd14918, %fd14919 , %fd14917;
	}
	// end inline asm
	// begin inline asm
	{	
fma.rn.f64 %fd14917, %fd14918, %fd14919 , %fd14917;
	fma.rn.f64 %fd14917, %fd14918, %fd14919 , %fd14917;
	fma.rn.f64 %fd14917, %fd14918, %fd14919 , %fd14917;
	fma.rn.f64 %fd14917, %fd14918, %fd14919 , %fd14917;
	}
	// end inline asm
	// begin inline asm
	{	
fma.rn.f64 %fd14917, %fd14918, %fd14919 , %fd14917;
	fma.rn.f64 %fd14917, %fd14918, %fd14919 , %fd14917;
	fma.rn.f64 %fd14917, %fd14918, %fd14919 , %fd14917;
	fma.rn.f64 %fd14917, %fd14918, %fd14919 , %fd14917;
	}
	// end inline asm
	// begin inline asm
	{	
fma.rn.f64 %fd14917, %fd14918, %fd14919 , %fd14917;
	fma.rn.f64 %fd14917, %fd14918, %fd14919 , %fd14917;
	fma.rn.f64 %fd14917, %fd14918, %fd14919 , %fd14917;
	fma.rn.f64 %fd14917, %fd14918, %fd14919 , %fd14917;
	}
	// end inline asm
	// begin inline asm
	{	
fma.rn.f64 %fd14917, %fd14918, %fd14919 , %fd14917;
	fma.rn.f64 %fd14917, %fd14918, %fd14919 , %fd14917;
	fma.rn.f64 %fd14917, %fd14918, %fd14919 , %fd14917;
	fma.rn.f64 %fd14917, %fd14918, %fd14919 , %fd14917;
	}
	// end inline asm
	// begin inline asm
	{	
fma.rn.f64 %fd14917, %fd14918, %fd14919 , %fd14917;
	fma.rn.f64 %fd14917, %fd14918, %fd14919 , %fd14917;
	fma.rn.f64 %fd14917, %fd14918, %fd14919 , %fd14917;
	fma.rn.f64 %fd14917, %fd14918, %fd14919 , %fd14917;
	}
	// end inline asm
	// begin inline asm
	{	
fma.rn.f64 %fd14917, %fd14918, %fd14919 , %fd14917;
	fma.rn.f64 %fd14917, %fd14918, %fd14919 , %fd14917;
	fma.rn.f64 %fd14917, %fd14918, %fd14919 , %fd14917;
	fma.rn.f64 %fd14917, %fd14918, %fd14919 , %fd14917;
	}
	// end inline asm
	// begin inline asm
	{	
fma.rn.f64 %fd14917, %fd14918, %fd14919 , %fd14917;
	fma.rn.f64 %fd14917, %fd14918, %fd14919 , %fd14917;
	fma.rn.f64 %fd14917, %fd14918, %fd14919 , %fd14917;
	fma.rn.f64 %fd14917, %fd14918, %fd14919 , %fd14917;
	}
	// end inline asm
	// begin inline asm
	{	
fma.rn.f64 %fd14917, %fd14918, %fd14919 , %fd14917;
	fma.rn.f64 %fd14917, %fd14918, %fd14919 , %fd14917;
	fma.rn.f64 %fd14917, %fd14918, %fd14919 , %fd14917;
	fma.rn.f64 %fd14917, %fd14918, %fd14919 , %fd14917;
	}
	// end inline asm
	// begin inline asm
	{	
fma.rn.f64 %fd14917, %fd14918, %fd14919 , %fd14917;
	fma.rn.f64 %fd14917, %fd14918, %fd14919 , %fd14917;
	fma.rn.f64 %fd14917, %fd14918, %fd14919 , %fd14917;
	fma.rn.f64 %fd14917, %fd14918, %fd14919 , %fd14917;
	}
	// end inline asm
	// begin inline asm
	{	
fma.rn.f64 %fd14917, %fd14918, %fd14919 , %fd14917;
	fma.rn.f64 %fd14917, %fd14918, %fd14919 , %fd14917;
	fma.rn.f64 %fd14917, %fd14918, %fd14919 , %fd14917;
	fma.rn.f64 %fd14917, %fd14918, %fd14919 , %fd14917;
	}
	// end inline asm
	// begin inline asm
	{	
fma.rn.f64 %fd14917, %fd14918, %fd14919 , %fd14917;
	fma.rn.f64 %fd14917, %fd14918, %fd14919 , %fd14917;
	fma.rn.f64 %fd14917, %fd14918, %fd14919 , %fd14917;
	fma.rn.f64 %fd14917, %fd14918, %fd14919 , %fd14917;
	}
	// end inline asm
	// begin inline asm
	{	
fma.rn.f64 %fd14917, %fd14918, %fd14919 , %fd14917;
	fma.rn.f64 %fd14917, %fd14918, %fd14919 , %fd14917;
	fma.rn.f64 %fd14917, %fd14918, %fd14919 , %fd14917;
	fma.rn.f64 %fd14917, %fd14918, %fd14919 , %fd14917;
	}
	// end inline asm
	// begin inline asm
	{	
fma.rn.f64 %fd14917, %fd14918, %fd14919 , %fd14917;
	fma.rn.f64 %fd14917, %fd14918, %fd14919 , %fd14917;
	fma.rn.f64 %fd14917, %fd14918, %fd14919 , %fd14917;
	fma.rn.f64 %fd14917, %fd14918, %fd14919 , %fd14917;
	}
	// end inline asm
	// begin inline asm
	{	
fma.rn.f64 %fd14917, %fd14918, %fd14919 , %fd14917;
	fma.rn.f64 %fd14917, %fd14918, %fd14919 , %fd14917;
	fma.rn.f64 %fd14917, %fd14918, %fd14919 , %fd14917;
	fma.rn.f64 %fd14917, %fd14918, %fd14919 , %fd14917;
	}
	// end inline asm
	// begin inline asm
	{	
fma.rn.f64 %fd14917, %fd14918, %fd14919 , %fd14917;
	fma.rn.f64 %fd14917, %fd14918, %fd14919 , %fd14917;
	fma.rn.f64 %fd14917, %fd14918, %fd14919 , %fd14917;
	fma.rn.f64 %fd14917, %fd14918, %fd14919 , %fd14917;
	}
	// end inline asm
	// begin inline asm
	{	
fma.rn.f64 %fd14917, %fd14918, %fd14919 , %fd14917;
	fma.rn.f64 %fd14917, %fd14918, %fd14919 , %fd14917;
	fma.rn.f64 %fd14917, %fd14918, %fd14919 , %fd14917;
	fma.rn.f64 %fd14917, %fd14918, %fd14919 , %fd14917;
	}
	// end inline asm
	// begin inline asm
	{	
fma.rn.f64 %fd14917, %fd14918, %fd14919 , %fd14917;
	fma.rn.f64 %fd14917, %fd14918, %fd14919 , %fd14917;
	fma.rn.f64 %fd14917, %fd14918, %fd14919 , %fd14917;
	fma.rn.f64 %fd14917, %fd14918, %fd14919 , %fd14917;
	}
	// end inline asm
	// begin inline asm
	{	
fma.rn.f64 %fd14917, %fd14918, %fd14919 , %fd14917;
	fma.rn.f64 %fd14917, %fd14918, %fd14919 , %fd14917;
	fma.rn.f64 %fd14917, %fd14918, %fd14919 , %fd14917;
	fma.rn.f64 %fd14917, %fd14918, %fd14919 , %fd14917;
	}
	// end inline asm
	// begin inline asm
	{	
fma.rn.f64 %fd14917, %fd14918, %fd14919 , %fd14917;
	fma.rn.f64 %fd14917, %fd14918, %fd14919 , %fd14917;
	fma.rn.f64 %fd14917, %fd14918, %fd14919 , %fd14917;
	fma.rn.f64 %fd14917, %fd14918, %fd14919 , %fd14917;
	}
	// end inline asm
	// begin inline asm
	{	
fma.rn.f64 %fd14917, %fd14918, %fd14919 , %fd14917;
	fma.rn.f64 %fd14917, %fd14918, %fd14919 , %fd14917;
	fma.rn.f64 %fd14917, %fd14918, %fd14919 , %fd14917;
	fma.rn.f64 %fd14917, %fd14918, %fd14919 , %fd14917;
	}
	// end inline asm
	// begin inline asm
	{	
fma.rn.f64 %fd14917, %fd14918, %fd14919 , %fd14917;
	fma.rn.f64 %fd14917, %fd14918, %fd14919 , %fd14917;
	fma.rn.f64 %fd14917, %fd14918, %fd14919 , %fd14917;
	fma.rn.f64 %fd14917, %fd14918, %fd14919 , %fd14917;
	}
	// end inline asm
	// begin inline asm
	{	
fma.rn.f64 %fd14917, %fd14918, %fd14919 , %fd14917;
	fma.rn.f64 %fd14917, %fd14918, %fd14919 , %fd14917;
	fma.rn.f64 %fd14917, %fd14918, %fd14919 , %fd14917;
	fma.rn.f64 %fd14917, %fd14918, %fd14919 , %fd14917;
	}
	// end inline asm
	// begin inline asm
	{	
fma.rn.f64 %fd14917, %fd14918, %fd14919 , %fd14917;
	fma.rn.f64 %fd14917, %fd14918, %fd14919 , %fd14917;
	fma.rn.f64 %fd14917, %fd14918, %fd14919 , %fd14917;
	fma.rn.f64 %fd14917, %fd14918, %fd14919 , %fd14917;
	}
	// end inline asm
	// begin inline asm
	{	
fma.rn.f64 %fd14917, %fd14918, %fd14919 , %fd14917;
	fma.rn.f64 %fd14917, %fd14918, %fd14919 , %fd14917;
	fma.rn.f64 %fd14917, %fd14918, %fd14919 , %fd14917;
	fma.rn.f64 %fd14917, %fd14918, %fd14919 , %fd14917;
	}
	// end inline asm
	// begin inline asm
	{	
fma.rn.f64 %fd14917, %fd14918, %fd14919 , %fd14917;
	fma.rn.f64 %fd14917, %fd14918, %fd14919 , %fd14917;
	fma.rn.f64 %fd14917, %fd14918, %fd14919 , %fd14917;
	fma.rn.f64 %fd14917, %fd14918, %fd14919 , %fd14917;
	}
	// end inline asm
	// begin inline asm
	{	
fma.rn.f64 %fd14917, %fd14918, %fd14919 , %fd14917;
	fma.rn.f64 %fd14917, %fd14918, %fd14919 , %fd14917;
	fma.rn.f64 %fd14917, %fd14918, %fd14919 , %fd14917;
	fma.rn.f64 %fd14917, %fd14918, %fd14919 , %fd14917;
	}
	// end inline asm
	// begin inline asm
	{	
fma.rn.f64 %fd14917, %fd14918, %fd14919 , %fd14917;
	fma.rn.f64 %fd14917, %fd14918, %fd14919 , %fd14917;
	fma.rn.f64 %fd14917, %fd14918, %fd14919 , %fd14917;
	fma.rn.f64 %fd14917, %fd14918, %fd14919 , %fd14917;
	}
	// end inline asm
	// begin inline asm
	{	
fma.rn.f64 %fd14917, %fd14918, %fd14919 , %fd14917;
	fma.rn.f64 %fd14917, %fd14918, %fd14919 , %fd14917;
	fma.rn.f64 %fd14917, %fd14918, %fd14919 , %fd14917;
	fma.rn.f64 %fd14917, %fd14918, %fd14919 , %fd14917;
	}
	// end inline asm
	// begin inline asm
	{	
fma.rn.f64 %fd14917, %fd14918, %fd14919 , %fd14917;
	fma.rn.f64 %fd14917, %fd14918, %fd14919 , %fd14917;
	fma.rn.f64 %fd14917, %fd14918, %fd14919 , %fd14917;
	fma.rn.f64 %fd14917, %fd14918, %fd14919 , %fd14917;
	}
	// end inline asm
	// begin inline asm
	{	
fma.rn.f64 %fd14917, %fd14918, %fd14919 , %fd14917;
	fma.rn.f64 %fd14917, %fd14918, %fd14919 , %fd14917;
	fma.rn.f64 %fd14917, %fd14918, %fd14919 , %fd14917;
	fma.rn.f64 %fd14917, %fd14918, %fd14919 , %fd14917;
	}
	// end inline asm
	// begin inline asm
	{	
fma.rn.f64 %fd14917, %fd14918, %fd14919 , %fd14917;
	fma.rn.f64 %fd14917, %fd14918, %fd14919 , %fd14917;
	fma.rn.f64 %fd14917, %fd14918, %fd14919 , %fd14917;
	fma.rn.f64 %fd14917, %fd14918, %fd14919 , %fd14917;
	}
	// end inline asm
	// begin inline asm
	{	
fma.rn.f64 %fd14917, %fd14918, %fd14919 , %fd14917;
	fma.rn.f64 %fd14917, %fd14918, %fd14919 , %fd14917;
	fma.rn.f64 %fd14917, %fd14918, %fd14919 , %fd14917;
	fma.rn.f64 %fd14917, %fd14918, %fd14919 , %fd14917;
	}
	// end inline asm
	// begin inline asm
	{	
fma.rn.f64 %fd14917, %fd14918, %fd14919 , %fd14917;
	fma.rn.f64 %fd14917, %fd14918, %fd14919 , %fd14917;
	fma.rn.f64 %fd14917, %fd14918, %fd14919 , %fd14917;
	fma.rn.f64 %fd14917, %fd14918, %fd14919 , %fd14917;
	}
	// end inline asm
	// begin inline asm
	{	
fma.rn.f64 %fd14917, %fd14918, %fd14919 , %fd14917;
	fma.rn.f64 %fd14917, %fd14918, %fd14919 , %fd14917;
	fma.rn.f64 %fd14917, %fd14918, %fd14919 , %fd14917;
	fma.rn.f64 %fd14917, %fd14918, %fd14919 , %fd14917;
	}
	// end inline asm
	// begin inline asm
	{	
fma.rn.f64 %fd14917, %fd14918, %fd14919 , %fd14917;
	fma.rn.f64 %fd14917, %fd14918, %fd14919 , %fd14917;
	fma.rn.f64 %fd14917, %fd14918, %fd14919 , %fd14917;
	fma.rn.f64 %fd14917, %fd14918, %fd14919 , %fd14917;
	}
	// end inline asm
	// begin inline asm
	{	
fma.rn.f64 %fd14917, %fd14918, %fd14919 , %fd14917;
	fma.rn.f64 %fd14917, %fd14918, %fd14919 , %fd14917;
	fma.rn.f64 %fd14917, %fd14918, %fd14919 , %fd14917;
	fma.rn.f64 %fd14917, %fd14918, %fd14919 , %fd14917;
	}
	// end inline asm
	// begin inline asm
	{	
fma.rn.f64 %fd14917, %fd14918, %fd14919 , %fd14917;
	fma.rn.f64 %fd14917, %fd14918, %fd14919 , %fd14917;
	fma.rn.f64 %fd14917, %fd14918, %fd14919 , %fd14917;
	fma.rn.f64 %fd14917, %fd14918, %fd14919 , %fd14917;
	}
	// end inline asm
	// begin inline asm
	{	
fma.rn.f64 %fd14917, %fd14918, %fd14919 , %fd14917;
	fma.rn.f64 %fd14917, %fd14918, %fd14919 , %fd14917;
	fma.rn.f64 %fd14917, %fd14918, %fd14919 , %fd14917;
	fma.rn.f64 %fd14917, %fd14918, %fd14919 , %fd14917;
	}
	// end inline asm
	// begin inline asm
	{	
fma.rn.f64 %fd14917, %fd14918, %fd14919 , %fd14917;
	fma.rn.f64 %fd14917, %fd14918, %fd14919 , %fd14917;
	fma.rn.f64 %fd14917, %fd14918, %fd14919 , %fd14917;
	fma.rn.f64 %fd14917, %fd14918, %fd14919 , %fd14917;
	}
	// end inline asm
	// begin inline asm
	{	
fma.rn.f64 %fd14917, %fd14918, %fd14919 , %fd14917;
	fma.rn.f64 %fd14917, %fd14918, %fd14919 , %fd14917;
	fma.rn.f64 %fd14917, %fd14918, %fd14919 , %fd14917;
	fma.rn.f64 %fd14917, %fd14918, %fd14919 , %fd14917;
	}
	// end inline asm
	// begin inline asm
	{	
fma.rn.f64 %fd14917, %fd14918, %fd14919 , %fd14917;
	fma.rn.f64 %fd14917, %fd14918, %fd14919 , %fd14917;
	fma.rn.f64 %fd14917, %fd14918, %fd14919 , %fd14917;
	fma.rn.f64 %fd14917, %fd14918, %fd14919 , %fd14917;
	}
	// end inline asm
	// begin inline asm
	{	
fma.rn.f64 %fd14917, %fd14918, %fd14919 , %fd14917;
	fma.rn.f64 %fd14917, %fd14918, %fd14919 , %fd14917;
	fma.rn.f64 %fd14917, %fd14918, %fd14919 , %fd14917;
	fma.rn.f64 %fd14917, %fd14918, %fd14919 , %fd14917;
	}
	// end inline asm
	// begin inline asm
	{	
fma.rn.f64 %fd14917, %fd14918, %fd14919 , %fd14917;
	fma.rn.f64 %fd14917, %fd14918, %fd14919 , %fd14917;
	fma.rn.f64 %fd14917, %fd14918, %fd14919 , %fd14917;
	fma.rn.f64 %fd14917, %fd14918, %fd14919 , %fd14917;
	}
	// end inline asm
	// begin inline asm
	{	
fma.rn.f64 %fd14917, %fd14918, %fd14919 , %fd14917;
	fma.rn.f64 %fd14917, %fd14918, %fd14919 , %fd14917;
	fma.rn.f64 %fd14917, %fd14918, %fd14919 , %fd14917;
	fma.rn.f64 %fd14917, %fd14918, %fd14919 , %fd14917;
	}
	// end inline asm
	// begin inline asm
	{	
fma.rn.f64 %fd14917, %fd14918, %fd14919 , %fd14917;
	fma.rn.f64 %fd14917, %fd14918, %fd14919 , %fd14917;
	fma.rn.f64 %fd14917, %fd14918, %fd14919 , %fd14917;
	fma.rn.f64 %fd14917, %fd14918, %fd14919 , %fd14917;
	}
	// end inline asm
	// begin inline asm
	{	
fma.rn.f64 %fd14917, %fd14918, %fd14919 , %fd14917;
	fma.rn.f64 %fd14917, %fd14918, %fd14919 , %fd14917;
	fma.rn.f64 %fd14917, %fd14918, %fd14919 , %fd14917;
	fma.rn.f64 %fd14917, %fd14918, %fd14919 , %fd14917;
	}
	// end inline asm
	// begin inline asm
	{	
fma.rn.f64 %fd14917, %fd14918, %fd14919 , %fd14917;
	fma.rn.f64 %fd14917, %fd14918, %fd14919 , %fd14917;
	fma.rn.f64 %fd14917, %fd14918, %fd14919 , %fd14917;
	fma.rn.f64 %fd14917, %fd14918, %fd14919 , %fd14917;
	}
	// end inline asm
	// begin inline asm
	{	
fma.rn.f64 %fd14917, %fd14918, %fd14919 , %fd14917;
	fma.rn.f64 %fd14917, %fd14918, %fd14919 , %fd14917;
	fma.rn.f64 %fd14917, %fd14918, %fd14919 , %fd14917;
	fma.rn.f64 %fd14917, %fd14918, %fd14919 , %fd14917;
	}
	// end inline asm
	// begin inline asm
	{	
fma.rn.f64 %fd14917, %fd14918, %fd14919 , %fd14917;
	fma.rn.f64 %fd14917, %fd14918, %fd14919 , %fd14917;
	fma.rn.f64 %fd14917, %fd14918, %fd14919 , %fd14917;
	fma.rn.f64 %fd14917, %fd14918, %fd14919 , %fd14917;
	}
	// end inline asm
	// begin inline asm
	{	
fma.rn.f64 %fd14917, %fd14918, %fd14919 , %fd14917;
	fma.rn.f64 %fd14917, %fd14918, %fd14919 , %fd14917;
	fma.rn.f64 %fd14917, %fd14918, %fd14919 , %fd14917;
	fma.rn.f64 %fd14917, %fd14918, %fd14919 , %fd14917;
	}
	// end inline asm
	// begin inline asm
	{	
fma.rn.f64 %fd14917, %fd14918, %fd14919 , %fd14917;
	fma.rn.f64 %fd14917, %fd14918, %fd14919 , %fd14917;
	fma.rn.f64 %fd14917, %fd14918, %fd14919 , %fd14917;
	fma.rn.f64 %fd14917, %fd14918, %fd14919 , %fd14917;
	}
	// end inline asm
	// begin inline asm
	{	
fma.rn.f64 %fd14917, %fd14918, %fd14919 , %fd14917;
	fma.rn.f64 %fd14917, %fd14918, %fd14919 , %fd14917;
	fma.rn.f64 %fd14917, %fd14918, %fd14919 , %fd14917;
	fma.rn.f64 %fd14917, %fd14918, %fd14919 , %fd14917;
	}
	// end inline asm
	// begin inline asm
	{	
fma.rn.f64 %fd14917, %fd14918, %fd14919 , %fd14917;
	fma.rn.f64 %fd14917, %fd14918, %fd14919 , %fd14917;
	fma.rn.f64 %fd14917, %fd14918, %fd14919 , %fd14917;
	fma.rn.f64 %fd14917, %fd14918, %fd14919 , %fd14917;
	}
	// end inline asm
	// begin inline asm
	{	
fma.rn.f64 %fd14917, %fd14918, %fd14919 , %fd14917;
	fma.rn.f64 %fd14917, %fd14918, %fd14919 , %fd14917;
	fma.rn.f64 %fd14917, %fd14918, %fd14919 , %fd14917;
	fma.rn.f64 %fd14917, %fd14918, %fd14919 , %fd14917;
	}
	// end inline asm
	mov.f64 	%fd17047, %fd14917;
	mov.f64 	%fd17049, %fd14919;
	mov.f64 	%fd17048, %fd14918;
	// begin inline asm
	{	
fma.rn.f64 %fd17047, %fd17048, %fd17049 , %fd17047;
	fma.rn.f64 %fd17047, %fd17048, %fd17049 , %fd17047;
	fma.rn.f64 %fd17047, %fd17048, %fd17049 , %fd17047;
	fma.rn.f64 %fd17047, %fd17048, %fd17049 , %fd17047;
	}
	// end inline asm
	// begin inline asm
	{	
fma.rn.f64 %fd17047, %fd17048, %fd17049 , %fd17047;
	fma.rn.f64 %fd17047, %fd17048, %fd17049 , %fd17047;
	fma.rn.f64 %fd17047, %fd17048, %fd17049 , %fd17047;
	fma.rn.f64 %fd17047, %fd17048, %fd17049 , %fd17047;
	}
	// end inline asm
	// begin inline asm
	{	
fma.rn.f64 %fd17047, %fd17048, %fd17049 , %fd17047;
	fma.rn.f64 %fd17047, %fd17048, %fd17049 , %fd17047;
	fma.rn.f64 %fd17047, %fd17048, %fd17049 , %fd17047;
	fma.rn.f64 %fd17047, %fd17048, %fd17049 , %fd17047;
	}
	// end inline asm
	// begin inline asm
	{	
fma.rn.f64 %fd17047, %fd17048, %fd17049 , %fd17047;
	fma.rn.f64 %fd17047, %fd17048, %fd17049 , %fd17047;
	fma.rn.f64 %fd17047, %fd17048, %fd17049 , %fd17047;
	fma.rn.f64 %fd17047, %fd17048, %fd17049 , %fd17047;
	}
	// end inline asm
	// begin inline asm
	{	
fma.rn.f64 %fd17047, %fd17048, %fd17049 , %fd17047;
	fma.rn.f64 %fd17047, %fd17048, %fd17049 , %fd17047;
	fma.rn.f64 %fd17047, %fd17048, %fd17049 , %fd17047;
	fma.rn.f64 %fd17047, %fd17048, %fd17049 , %fd17047;
	}
	// end inline asm
	// begin inline asm
	{	
fma.rn.f64 %fd17047, %fd17048, %fd17049 , %fd17047;
	fma.rn.f64 %fd17047, %fd17048, %fd17049 , %fd17047;
	fma.rn.f64 %fd17047, %fd17048, %fd17049 , %fd17047;
	fma.rn.f64 %fd17047, %fd17048, %fd17049 , %fd17047;
	}
	// end inline asm
	// begin inline asm
	{	
fma.rn.f64 %fd17047, %fd17048, %fd17049 , %fd17047;
	fma.rn.f64 %fd17047, %fd17048, %fd17049 , %fd17047;
	fma.rn.f64 %fd17047, %fd17048, %fd17049 , %fd17047;
	fma.rn.f64 %fd17047, %fd17048, %fd17049 , %fd17047;
	}
	// end inline asm
	// begin inline asm
	{	
fma.rn.f64 %fd17047, %fd17048, %fd17049 , %fd17047;
	fma.rn.f64 %fd17047, %fd17048, %fd17049 , %fd17047;
	fma.rn.f64 %fd17047, %fd17048, %fd17049 , %fd17047;
	fma.rn.f64 %fd17047, %fd17048, %fd17049 , %fd17047;
	}
	// end inline asm
	// begin inline asm
	{	
fma.rn.f64 %fd17047, %fd17048, %fd17049 , %fd17047;
	fma.rn.f64 %fd17047, %fd17048, %fd17049 , %fd17047;
	fma.rn.f64 %fd17047, %fd17048, %fd17049 , %fd17047;
	fma.rn.f64 %fd17047, %fd17048, %fd17049 , %fd17047;
	}
	// end inline asm
	// begin inline asm
	{	
fma.rn.f64 %fd17047, %fd17048, %fd17049 , %fd17047;
	fma.rn.f64 %fd17047, %fd17048, %fd17049 , %fd17047;
	fma.rn.f64 %fd17047, %fd17048, %fd17049 , %fd17047;
	fma.rn.f64 %fd17047, %fd17048, %fd17049 , %fd17047;
	}
	// end inline asm
	// begin inline asm
	{	
fma.rn.f64 %fd17047, %fd17048, %fd17049 , %fd17047;
	fma.rn.f64 %fd17047, %fd17048, %fd17049 , %fd17047;
	fma.rn.f64 %fd17047, %fd17048, %fd17049 , %fd17047;
	fma.rn.f64 %fd17047, %fd17048, %fd17049 , %fd17047;
	}
	// end inline asm
	// begin inline asm
	{	
fma.rn.f64 %fd17047, %fd17048, %fd17049 , %fd17047;
	fma.rn.f64 %fd17047, %fd17048, %fd17049 , %fd17047;
	fma.rn.f64 %fd17047, %fd17048, %fd17049 , %fd17047;
	fma.rn.f64 %fd17047, %fd17048, %fd17049 , %fd17047;
	}
	// end inline asm
	// begin inline asm
	{	
fma.rn.f64 %fd17047, %fd17048, %fd17049 , %fd17047;
	fma.rn.f64 %fd17047, %fd17048, %fd17049 , %fd17047;
	fma.rn.f64 %fd17047, %fd17048, %fd17049 , %fd17047;
	fma.rn.f64 %fd17047, %fd17048, %fd17049 , %fd17047;
	}
	// end inline asm
	// begin inline asm
	{	
fma.rn.f64 %fd17047, %fd17048, %fd17049 , %fd17047;
	fma.rn.f64 %fd17047, %fd17048, %fd17049 , %fd17047;
	fma.rn.f64 %fd17047, %fd17048, %fd17049 , %fd17047;
	fma.rn.f64 %fd17047, %fd17048, %fd17049 , %fd17047;
	}
	// end inline asm
	// begin inline asm
	{	
fma.rn.f64 %fd17047, %fd17048, %fd17049 , %fd17047;
	fma.rn.f64 %fd17047, %fd17048, %fd17049 , %fd17047;
	fma.rn.f64 %fd17047, %fd17048, %fd17049 , %fd17047;
	fma.rn.f64 %fd17047, %fd17048, %fd17049 , %fd17047;
	}
	// end inline asm
	// begin inline asm
	{	
fma.rn.f64 %fd17047, %fd17048, %fd17049 , %fd17047;
	fma.rn.f64 %fd17047, %fd17048, %fd17049 , %fd17047;
	fma.rn.f64 %fd17047, %fd17048, %fd17049 , %fd17047;
	fma.rn.f64 %fd17047, %fd17048, %fd17049 , %fd17047;
	}
	// end inline asm
	// begin inline asm
	{	
fma.rn.f64 %fd17047, %fd17048, %fd17049 , %fd17047;
	fma.rn.f64 %fd17047, %fd17048, %fd17049 , %fd17047;
	fma.rn.f64 %fd17047, %fd17048, %fd17049 , %fd17047;
	fma.rn.f64 %fd17047, %fd17048, %fd17049 , %fd17047;
	}
	// end inline asm
	// begin inline asm
	{	
fma.rn.f64 %fd17047, %fd17048, %fd17049 , %fd17047;
	fma.rn.f64 %fd17047, %fd17048, %fd17049 , %fd17047;
	fma.rn.f64 %fd17047, %fd17048, %fd17049 , %fd17047;
	fma.rn.f64 %fd17047, %fd17048, %fd17049 , %fd17047;
	}
	// end inline asm
	// begin inline asm
	{	
fma.rn.f64 %fd17047, %fd17048, %fd17049 , %fd17047;
	fma.rn.f64 %fd17047, %fd17048, %fd17049 , %fd17047;
	fma.rn.f64 %fd17047, %fd17048, %fd17049 , %fd17047;
	fma.rn.f64 %fd17047, %fd17048, %fd17049 , %fd17047;
	}
	// end inline asm
	// begin inline asm
	{	
fma.rn.f64 %fd17047, %fd17048, %fd17049 , %fd17047;
	fma.rn.f64 %fd17047, %fd17048, %fd17049 , %fd17047;
	fma.rn.f64 %fd17047, %fd17048, %fd17049 , %fd17047;
	fma.rn.f64 %fd17047, %fd17048, %fd17049 , %fd17047;
	}
	// end inline asm
	// begin inline asm
	{	
fma.rn.f64 %fd17047, %fd17048, %fd17049 , %fd17047;
	fma.rn.f64 %fd17047, %fd17048, %fd17049 , %fd17047;
	fma.rn.f64 %fd17047, %fd17048, %fd17049 , %fd17047;
	fma.rn.f64 %fd17047, %fd17048, %fd17049 , %fd17047;
	}
	// end inline asm
	// begin inline asm
	{	
fma.rn.f64 %fd17047, %fd17048, %fd17049 , %fd17047;
	fma.rn.f64 %fd17047, %fd17048, %fd17049 , %fd17047;
	fma.rn.f64 %fd17047, %fd17048, %fd17049 , %fd17047;
	fma.rn.f64 %fd17047, %fd17048, %fd17049 , %fd17047;
	}
	// end inline asm
	// begin inline asm
	{	
fma.rn.f64 %fd17047, %fd17048, %fd17049 , %fd17047;
	fma.rn.f64 %fd17047, %fd17048, %fd17049 , %fd17047;
	fma.rn.f64 %fd17047, %fd17048, %fd17049 , %fd17047;
	fma.rn.f64 %fd17047, %fd17048, %fd17049 , %fd17047;
	}
	// end inline asm
	// begin inline asm
	{	
fma.rn.f64 %fd17047, %fd17048, %fd17049 , %fd17047;
	fma.rn.f64 %fd17047, %fd17048, %fd17049 , %fd17047;
	fma.rn.f64 %fd17047, %fd17048, %fd17049 , %fd17047;
	fma.rn.f64 %fd17047, %fd17048, %fd17049 , %fd17047;
	}
	// end inline asm
	// begin inline asm
	{	
fma.rn.f64 %fd17047, %fd17048, %fd17049 , %fd17047;
	fma.rn.f64 %fd17047, %fd17048, %fd17049 , %fd17047;
	fma.rn.f64 %fd17047, %fd17048, %fd17049 , %fd17047;
	fma.rn.f64 %fd17047, %fd17048, %fd17049 , %fd17047;
	}
	// end inline asm
	// begin inline asm
	{	
fma.rn.f64 %fd17047, %fd17048, %fd17049 , %fd17047;
	fma.rn.f64 %fd17047, %fd17048, %fd17049 , %fd17047;
	fma.rn.f64 %fd17047, %fd17048, %fd17049 , %fd17047;
	fma.rn.f64 %fd17047, %fd17048, %fd17049 , %fd17047;
	}
	// end inline asm
	// begin inline asm
	{	
fma.rn.f64 %fd17047, %fd17048, %fd17049 , %fd17047;
	fma.rn.f64 %fd17047, %fd17048, %fd17049 , %fd17047;
	fma.rn.f64 %fd17047, %fd17048, %fd17049 , %fd17047;
	fma.rn.f64 %fd17047, %fd17048, %fd17049 , %fd17047;
	}
	// end inline asm
	// begin inline asm
	{	
fma.rn.f64 %fd17047, %fd17048, %fd17049 , %fd17047;
	fma.rn.f64 %fd17047, %fd17048, %fd17049 , %fd17047;
	fma.rn.f64 %fd17047, %fd17048, %fd17049 , %fd17047;
	fma.rn.f64 %fd17047, %fd17048, %fd17049 , %fd17047;
	}
	// end inline asm
	// begin inline asm
	{	
fma.rn.f64 %fd17047, %fd17048, %fd17049 , %fd17047;
	fma.rn.f64 %fd17047, %fd17048, %fd17049 , %fd17047;
	fma.rn.f64 %fd17047, %fd17048, %fd17049 , %fd17047;
	fma.rn.f64 %fd17047, %fd17048, %fd17049 , %fd17047;
	}
	// end inline asm
	// begin inline asm
	{	
fma.rn.f64 %fd17047, %fd17048, %fd17049 , %fd17047;
	fma.rn.f64 %fd17047, %fd17048, %fd17049 , %fd17047;
	fma.rn.f64 %fd17047, %fd17048, %fd17049 , %fd17047;
	fma.rn.f64 %fd17047, %fd17048, %fd17049 , %fd17047;
	}
	// end inline asm
	// begin inline asm
	{	
fma.rn.f64 %fd17047, %fd17048, %fd17049 , %fd17047;
	fma.rn.f64 %fd17047, %fd17048, %fd17049 , %fd17047;
	fma.rn.f64 %fd17047, %fd17048, %fd17049 , %fd17047;
	fma.rn.f64 %fd17047, %fd17048, %fd17049 , %fd17047;
	}
	// end inline asm
	// begin inline asm
	{	
fma.rn.f64 %fd17047, %fd17048, %fd17049 , %fd17047;
	fma.rn.f64 %fd17047, %fd17048, %fd17049 , %fd17047;
	fma.rn.f64 %fd17047, %fd17048, %fd17049 , %fd17047;
	fma.rn.f64 %fd17047, %fd17048, %fd17049 , %fd17047;
	}
	// end inline asm
	// begin inline asm
	{	
fma.rn.f64 %fd17047, %fd17048, %fd17049 , %fd17047;
	fma.rn.f64 %fd17047, %fd17048, %fd17049 , %fd17047;
	fma.rn.f64 %fd17047, %fd17048, %fd17049 , %fd17047;
	fma.rn.f64 %fd17047, %fd17048, %fd17049 , %fd17047;
	}
	// end inline asm
	// begin inline asm
	{	
fma.rn.f64 %fd17047, %fd17048, %fd17049 , %fd17047;
	fma.rn.f64 %fd17047, %fd17048, %fd17049 , %fd17047;
	fma.rn.f64 %fd17047, %fd17048, %fd17049 , %fd17047;
	fma.rn.f64 %fd17047, %fd17048, %fd17049 , %fd17047;
	}
	// end inline asm
	// begin inline asm
	{	
fma.rn.f64 %fd17047, %fd17048, %fd17049 , %fd17047;
	fma.rn.f64 %fd17047, %fd17048, %fd17049 , %fd17047;
	fma.rn.f64 %fd17047, %fd17048, %fd17049 , %fd17047;
	fma.rn.f64 %fd17047, %fd17048, %fd17049 , %fd17047;
	}
	// end inline asm
	// begin inline asm
	{	
fma.rn.f64 %fd17047, %fd17048, %fd17049 , %fd17047;
	fma.rn.f64 %fd17047, %fd17048, %fd17049 , %fd17047;
	fma.rn.f64 %fd17047, %fd17048, %fd17049 , %fd17047;
	fma.rn.f64 %fd17047, %fd17048, %fd17049 , %fd17047;
	}
	// end inline asm
	// begin inline asm
	{	
fma.rn.f64 %fd17047, %fd17048, %fd17049 , %fd17047;
	fma.rn.f64 %fd17047, %fd17048, %fd17049 , %fd17047;
	fma.rn.f64 %fd17047, %fd17048, %fd17049 , %fd17047;
	fma.rn.f64 %fd17047, %fd17048, %fd17049 , %fd17047;
	}
	// end inline asm
	// begin inline asm
	{	
fma.rn.f64 %fd17047, %fd17048, %fd17049 , %fd17047;
	fma.rn.f64 %fd17047, %fd17048, %fd17049 , %fd17047;
	fma.rn.f64 %fd17047, %fd17048, %fd17049 , %fd17047;
	fma.rn.f64 %fd17047, %fd17048, %fd17049 , %fd17047;
	}
	// end inline asm
	// begin inline asm
	{	
fma.rn.f64 %fd17047, %fd17048, %fd17049 , %fd17047;
	fma.rn.f64 %fd17047, %fd17048, %fd17049 , %fd17047;
	fma.rn.f64 %fd17047, %fd17048, %fd17049 , %fd17047;
	fma.rn.f64 %fd17047, %fd17048, %fd17049 , %fd17047;
	}
	// end inline asm
	// begin inline asm
	{	
fma.rn.f64 %fd17047, %fd17048, %fd17049 , %fd17047;
	fma.rn.f64 %fd17047, %fd17048, %fd17049 , %fd17047;
	fma.rn.f64 %fd17047, %fd17048, %fd17049 , %fd17047;
	fma.rn.f64 %fd17047, %fd17048, %fd17049 , %fd17047;
	}
	// end inline asm
	// begin inline asm
	{	
fma.rn.f64 %fd17047, %fd17048, %fd17049 , %fd17047;
	fma.rn.f64 %fd17047, %fd17048, %fd17049 , %fd17047;
	fma.rn.f64 %fd17047, %fd17048, %fd17049 , %fd17047;
	fma.rn.f64 %fd17047, %fd17048, %fd17049 , %fd17047;
	}
	// end inline asm
	// begin inline asm
	{	
fma.rn.f64 %fd17047, %fd17048, %fd17049 , %fd17047;
	fma.rn.f64 %fd17047, %fd17048, %fd17049 , %fd17047;
	fma.rn.f64 %fd17047, %fd17048, %fd17049 , %fd17047;
	fma.rn.f64 %fd17047, %fd17048, %fd17049 , %fd17047;
	}
	// end inline asm
	// begin inline asm
	{	
fma.rn.f64 %fd17047, %fd17048, %fd17049 , %fd17047;
	fma.rn.f64 %fd17047, %fd17048, %fd17049 , %fd17047;
	fma.rn.f64 %fd17047, %fd17048, %fd17049 , %fd17047;
	fma.rn.f64 %fd17047, %fd17048, %fd17049 , %fd17047;
	}
	// end inline asm
	// begin inline asm
	{	
fma.rn.f64 %fd17047, %fd17048, %fd17049 , %fd17047;
	fma.rn.f64 %fd17047, %fd17048, %fd17049 , %fd17047;
	fma.rn.f64 %fd17047, %fd17048, %fd17049 , %fd17047;
	fma.rn.f64 %fd17047, %fd17048, %fd17049 , %fd17047;
	}
	// end inline asm
	// begin inline asm
	{	
fma.rn.f64 %fd17047, %fd17048, %fd17049 , %fd17047;
	fma.rn.f64 %fd17047, %fd17048, %fd17049 , %fd17047;
	fma.rn.f64 %fd17047, %fd17048, %fd17049 , %fd17047;
	fma.rn.f64 %fd17047, %fd17048, %fd17049 , %fd17047;
	}
	// end inline asm
	// begin inline asm
	{	
fma.rn.f64 %fd17047, %fd17048, %fd17049 , %fd17047;
	fma.rn.f64 %fd17047, %fd17048, %fd17049 , %fd17047;
	fma.rn.f64 %fd17047, %fd17048, %fd17049 , %fd17047;
	fma.rn.f64 %fd17047, %fd17048, %fd17049 , %fd17047;
	}
	// end inline asm
	// begin inline asm
	{	
fma.rn.f64 %fd17047, %fd17048, %fd17049 , %fd17047;
	fma.rn.f64 %fd17047, %fd17048, %fd17049 , %fd17047;
	fma.rn.f64 %fd17047, %fd17048, %fd17049 , %fd17047;
	fma.rn.f64 %fd17047, %fd17048, %fd17049 , %fd17047;
	}
	// end inline asm
	// begin inline asm
	{	
fma.rn.f64 %fd17047, %fd17048, %fd17049 , %fd17047;
	fma.rn.f64 %fd17047, %fd17048, %fd17049 , %fd17047;
	fma.rn.f64 %fd17047, %fd17048, %fd17049 , %fd17047;
	fma.rn.f64 %fd17047, %fd17048, %fd17049 , %fd17047;
	}
	// end inline asm
	// begin inline asm
	{	
fma.rn.f64 %fd17047, %fd17048, %fd17049 , %fd17047;
	fma.rn.f64 %fd17047, %fd17048, %fd17049 , %fd17047;
	fma.rn.f64 %fd17047, %fd17048, %fd17049 , %fd17047;
	fma.rn.f64 %fd17047, %fd17048, %fd17049 , %fd17047;
	}
	// end inline asm
	// begin inline asm
	{	
fma.rn.f64 %fd17047, %fd17048, %fd17049 , %fd17047;
	fma.rn.f64 %fd17047, %fd17048, %fd17049 , %fd17047;
	fma.rn.f64 %fd17047, %fd17048, %fd17049 , %fd17047;
	fma.rn.f64 %fd17047, %fd17048, %fd17049 , %fd17047;
	}
	// end inline asm
	// begin inline asm
	{	
fma.rn.f64 %fd17047, %fd17048, %fd17049 , %fd17047;
	fma.rn.f64 %fd17047, %fd17048, %fd17049 , %fd17047;
	fma.rn.f64 %fd17047, %fd17048, %fd17049 , %fd17047;
	fma.rn.f64 %fd17047, %fd17048, %fd17049 , %fd17047;
	}
	// end inline asm
	// begin inline asm
	{	
fma.rn.f64 %fd17047, %fd17048, %fd17049 , %fd17047;
	fma.rn.f64 %fd17047, %fd17048, %fd17049 , %fd17047;
	fma.rn.f64 %fd17047, %fd17048, %fd17049 , %fd17047;
	fma.rn.f64 %fd17047, %fd17048, %fd17049 , %fd17047;
	}
	// end inline asm
	// begin inline asm
	{	
fma.rn.f64 %fd17047, %fd17048, %fd17049 , %fd17047;
	fma.rn.f64 %fd17047, %fd17048, %fd17049 , %fd17047;
	fma.rn.f64 %fd17047, %fd17048, %fd17049 , %fd17047;
	fma.rn.f64 %fd17047, %fd17048, %fd17049 , %fd17047;
	}
	// end inline asm
	// begin inline asm
	{	
fma.rn.f64 %fd17047, %fd17048, %fd17049 , %fd17047;
	fma.rn.f64 %fd17047, %fd17048, %fd17049 , %fd17047;
	fma.rn.f64 %fd17047, %fd17048, %fd17049 , %fd17047;
	fma.rn.f64 %fd17047, %fd17048, %fd17049 , %fd17047;
	}
	// end inline asm
	// begin inline asm
	{	
fma.rn.f64 %fd17047, %fd17048, %fd17049 , %fd17047;
	fma.rn.f64 %fd17047, %fd17048, %fd17049 , %fd17047;
	fma.rn.f64 %fd17047, %fd17048, %fd17049 , %fd17047;
	fma.rn.f64 %fd17047, %fd17048, %fd17049 , %fd17047;
	}
	// end inline asm
	// begin inline asm
	{	
fma.rn.f64 %fd17047, %fd17048, %fd17049 , %fd17047;
	fma.rn.f64 %fd17047, %fd17048, %fd17049 , %fd17047;
	fma.rn.f64 %fd17047, %fd17048, %fd17049 , %fd17047;
	fma.rn.f64 %fd17047, %fd17048, %fd17049 , %fd17047;
	}
	// end inline asm
	// begin inline asm
	{	
fma.rn.f64 %fd17047, %fd17048, %fd17049 , %fd17047;
	fma.rn.f64 %fd17047, %fd17048, %fd17049 , %fd17047;
	fma.rn.f64 %fd17047, %fd17048, %fd17049 , %fd17047;
	fma.rn.f64 %fd17047, %fd17048, %fd17049 , %fd17047;
	}
	// end inline asm
	// begin inline asm
	{	
fma.rn.f64 %fd17047, %fd17048, %fd17049 , %fd17047;
	fma.rn.f64 %fd17047, %fd17048, %fd17049 , %fd17047;
	fma.rn.f64 %fd17047, %fd17048, %fd17049 , %fd17047;
	fma.rn.f64 %fd17047, %fd17048, %fd17049 , %fd17047;
	}
	// end inline asm
	// begin inline asm
	{	
fma.rn.f64 %fd17047, %fd17048, %fd17049 , %fd17047;
	fma.rn.f64 %fd17047, %fd17048, %fd17049 , %fd17047;
	fma.rn.f64 %fd17047, %fd17048, %fd17049 , %fd17047;
	fma.rn.f64 %fd17047, %fd17048, %fd17049 , %fd17047;
	}
	// end inline asm
	// begin inline asm
	{	
fma.rn.f64 %fd17047, %fd17048, %fd17049 , %fd17047;
	fma.rn.f64 %fd17047, %fd17048, %fd17049 , %fd17047;
	fma.rn.f64 %fd17047, %fd17048, %fd17049 , %fd17047;
	fma.rn.f64 %fd17047, %fd17048, %fd17049 , %fd17047;
	}
	// end inline asm
	// begin inline asm
	{	
fma.rn.f64 %fd17047, %fd17048, %fd17049 , %fd17047;
	fma.rn.f64 %fd17047, %fd17048, %fd17049 , %fd17047;
	fma.rn.f64 %fd17047, %fd17048, %fd17049 , %fd17047;
	fma.rn.f64 %fd17047, %fd17048, %fd17049 , %fd17047;
	}
	// end inline asm
	// begin inline asm
	{	
fma.rn.f64 %fd17047, %fd17048, %fd17049 , %fd17047;
	fma.rn.f64 %fd17047, %fd17048, %fd17049 , %fd17047;
	fma.rn.f64 %fd17047, %fd17048, %fd17049 , %fd17047;
	fma.rn.f64 %fd17047, %fd17048, %fd17049 , %fd17047;
	}
	// end inline asm
	// begin inline asm
	{	
fma.rn.f64 %fd17047, %fd17048, %fd17049 , %fd17047;
	fma.rn.f64 %fd17047, %fd17048, %fd17049 , %fd17047;
	fma.rn.f64 %fd17047, %fd17048, %fd17049 , %fd17047;
	fma.rn.f64 %fd17047, %fd17048, %fd17049 , %fd17047;
	}
	// end inline asm
	// begin inline asm
	{	
fma.rn.f64 %fd17047, %fd17048, %fd17049 , %fd17047;
	fma.rn.f64 %fd17047, %fd17048, %fd17049 , %fd17047;
	fma.rn.f64 %fd17047, %fd17048, %fd17049 , %fd17047;
	fma.rn.f64 %fd17047, %fd17048, %fd17049 , %fd17047;
	}
	// end inline asm
	// begin inline asm
	{	
fma.rn.f64 %fd17047, %fd17048, %fd17049 , %fd17047;
	fma.rn.f64 %fd17047, %fd17048, %fd17049 , %fd17047;
	fma.rn.f64 %fd17047, %fd17048, %fd17049 , %fd17047;
	fma.rn.f64 %fd17047, %fd17048, %fd17049 , %fd17047;
	}
	// end inline asm
	// begin inline asm
	{	
fma.rn.f64 %fd17047, %fd17048, %fd17049 , %fd17047;
	fma.rn.f64 %fd17047, %fd17048, %fd17049 , %fd17047;
	fma.rn.f64 %fd17047, %fd17048, %fd17049 , %fd17047;
	fma.rn.f64 %fd17047, %fd17048, %fd17049 , %fd17047;
	}
	// end inline asm
	// begin inline asm
	{	
fma.rn.f64 %fd17047, %fd17048, %fd17049 , %fd17047;
	fma.rn.f64 %fd17047, %fd17048, %fd17049 , %fd17047;
	fma.rn.f64 %fd17047, %fd17048, %fd17049 , %fd17047;
	fma.rn.f64 %fd17047, %fd17048, %fd17049 , %fd17047;
	}
	// end inline asm
	// begin inline asm
	{	
fma.rn.f64 %fd17047, %fd17048, %fd17049 , %fd17047;
	fma.rn.f64 %fd17047, %fd17048, %fd17049 , %fd17047;
	fma.rn.f64 %fd17047, %fd17048, %fd17049 , %fd17047;
	fma.rn.f64 %fd17047, %fd17048, %fd17049 , %fd17047;
	}
	// end inline asm
	// begin inline asm
	{	
fma.rn.f64 %fd17047, %fd17048, %fd17049 , %fd17047;
	fma.rn.f64 %fd17047, %fd17048, %fd17049 , %fd17047;
	fma.rn.f64 %fd17047, %fd17048, %fd17049 , %fd17047;
	fma.rn.f64 %fd17047, %fd17048, %fd17049 , %fd17047;
	}
	// end inline asm
	// begin inline asm
	{	
fma.rn.f64 %fd17047, %fd17048, %fd17049 , %fd17047;
	fma.rn.f64 %fd17047, %fd17048, %fd17049 , %fd17047;
	fma.rn.f64 %fd17047, %fd17048, %fd17049 , %fd17047;
	fma.rn.f64 %fd17047, %fd17048, %fd17049 , %fd17047;
	}
	// end inline asm
	// begin inline asm
	{	
fma.rn.f64 %fd17047, %fd17048, %fd17049 , %fd17047;
	fma.rn.f64 %fd17047, %fd17048, %fd17049 , %fd17047;
	fma.rn.f64 %fd17047, %fd17048, %fd17049 , %fd17047;
	fma.rn.f64 %fd17047, %fd17048, %fd17049 , %fd17047;
	}
	// end inline asm
	// begin inline asm
	{	
fma.rn.f64 %fd17047, %fd17048, %fd17049 , %fd17047;
	fma.rn.f64 %fd17047, %fd17048, %fd17049 , %fd17047;
	fma.rn.f64 %fd17047, %fd17048, %fd17049 , %fd17047;
	fma.rn.f64 %fd17047, %fd17048, %fd17049 , %fd17047;
	}
	// end inline asm
	// begin inline asm
	{	
fma.rn.f64 %fd17047, %fd17048, %fd17049 , %fd17047;
	fma.rn.f64 %fd17047, %fd17048, %fd17049 , %fd17047;
	fma.rn.f64 %fd17047, %fd17048, %fd17049 , %fd17047;
	fma.rn.f64 %fd17047, %fd17048, %fd17049 , %fd17047;
	}
	// end inline asm
	// begin inline asm
	{	
fma.rn.f64 %fd17047, %fd17048, %fd17049 , %fd17047;
	fma.rn.f64 %fd17047, %fd17048, %fd17049 , %fd17047;
	fma.rn.f64 %fd17047, %fd17048, %fd17049 , %fd17047;
	fma.rn.f64 %fd17047, %fd17048, %fd17049 , %fd17047;
	}
	// end inline asm
	// begin inline asm
	{	
fma.rn.f64 %fd17047, %fd17048, %fd17049 , %fd17047;
	fma.rn.f64 %fd17047, %fd17048, %fd17049 , %fd17047;
	fma.rn.f64 %fd17047, %fd17048, %fd17049 , %fd17047;
	fma.rn.f64 %fd17047, %fd17048, %fd17049 , %fd17047;
	}
	// end inline asm
	// begin inline asm
	{	
fma.rn.f64 %fd17047, %fd17048, %fd17049 , %fd17047;
	fma.rn.f64 %fd17047, %fd17048, %fd17049 , %fd17047;
	fma.rn.f64 %fd17047, %fd17048, %fd17049 , %fd17047;
	fma.rn.f64 %fd17047, %fd17048, %fd17049 , %fd17047;
	}
	// end inline asm
	// begin inline asm
	{	
fma.rn.f64 %fd17047, %fd17048, %fd17049 , %fd17047;
	fma.rn.f64 %fd17047, %fd17048, %fd17049 , %fd17047;
	fma.rn.f64 %fd17047, %fd17048, %fd17049 , %fd17047;
	fma.rn.f64 %fd17047, %fd17048, %fd17049 , %fd17047;
	}
	// end inline asm
	// begin inline asm
	{	
fma.rn.f64 %fd17047, %fd17048, %fd17049 , %fd17047;
	fma.rn.f64 %fd17047, %fd17048, %fd17049 , %fd17047;
	fma.rn.f64 %fd17047, %fd17048, %fd17049 , %fd17047;
	fma.rn.f64 %fd17047, %fd17048, %fd17049 , %fd17047;
	}
	// end inline asm
	// begin inline asm
	{	
fma.rn.f64 %fd17047, %fd17048, %fd17049 , %fd17047;
	fma.rn.f64 %fd17047, %fd17048, %fd17049 , %fd17047;
	fma.rn.f64 %fd17047, %fd17048, %fd17049 , %fd17047;
	fma.rn.f64 %fd17047, %fd17048, %fd17049 , %fd17047;
	}
	// end inline asm
	// begin inline asm
	{	
fma.rn.f64 %fd17047, %fd17048, %fd17049 , %fd17047;
	fma.rn.f64 %fd17047, %fd17048, %fd17049 , %fd17047;
	fma.rn.f64 %fd17047, %fd17048, %fd17049 , %fd17047;
	fma.rn.f64 %fd17047, %fd17048, %fd17049 , %fd17047;
	}
	// end inline asm
	// begin inline asm
	{	
fma.rn.f64 %fd17047, %fd17048, %fd17049 , %fd17047;
	fma.rn.f64 %fd17047, %fd17048, %fd17049 , %fd17047;
	fma.rn.f64 %fd17047, %fd17048, %fd17049 , %fd17047;
	fma.rn.f64 %fd17047, %fd17048, %fd17049 , %fd17047;
	}
	// end inline asm
	// begin inline asm
	{	
fma.rn.f64 %fd17047, %fd17048, %fd17049 , %fd17047;
	fma.rn.f64 %fd17047, %fd17048, %fd17049 , %fd17047;
	fma.rn.f64 %fd17047, %fd17048, %fd17049 , %fd17047;
	fma.rn.f64 %fd17047, %fd17048, %fd17049 , %fd17047;
	}
	// end inline asm
	// begin inline asm
	{	
fma.rn.f64 %fd17047, %fd17048, %fd17049 , %fd17047;
	fma.rn.f64 %fd17047, %fd17048, %fd17049 , %fd17047;
	fma.rn.f64 %fd17047, %fd17048, %fd17049 , %fd17047;
	fma.rn.f64 %fd17047, %fd17048, %fd17049 , %fd17047;
	}
	// end inline asm
	// begin inline asm
	{	
fma.rn.f64 %fd17047, %fd17048, %fd17049 , %fd17047;
	fma.rn.f64 %fd17047, %fd17048, %fd17049 , %fd17047;
	fma.rn.f64 %fd17047, %fd17048, %fd17049 , %fd17047;
	fma.rn.f64 %fd17047, %fd17048, %fd17049 , %fd17047;
	}
	// end inline asm
	// begin inline asm
	{	
fma.rn.f64 %fd17047, %fd17048, %fd17049 , %fd17047;
	fma.rn.f64 %fd17047, %fd17048, %fd17049 , %fd17047;
	fma.rn.f64 %fd17047, %fd17048, %fd17049 , %fd17047;
	fma.rn.f64 %fd17047, %fd17048, %fd17049 , %fd17047;
	}
	// end inline asm
	// begin inline asm
	{	
fma.rn.f64 %fd17047, %fd17048, %fd17049 , %fd17047;
	fma.rn.f64 %fd17047, %fd17048, %fd17049 , %fd17047;
	fma.rn.f64 %fd17047, %fd17048, %fd17049 , %fd17047;
	fma.rn.f64 %fd17047, %fd17048, %fd17049 , %fd17047;
	}
	// end inline asm
	// begin inline asm
	{	
fma.rn.f64 %fd17047, %fd17048, %fd17049 , %fd17047;
	fma.rn.f64 %fd17047, %fd17048, %fd17049 , %fd17047;
	fma.rn.f64 %fd17047, %fd17048, %fd17049 , %fd17047;
	fma.rn.f64 %fd17047, %fd17048, %fd17049 , %fd17047;
	}
	// end inline asm
	// begin inline asm
	{	
fma.rn.f64 %fd17047, %fd17048, %fd17049 , %fd17047;
	fma.rn.f64 %fd17047, %fd17048, %fd17049 , %fd17047;
	fma.rn.f64 %fd17047, %fd17048, %fd17049 , %fd17047;
	fma.rn.f64 %fd17047, %fd17048, %fd17049 , %fd17047;
	}
	// end inline asm
	// begin inline asm
	{	
fma.rn.f64 %fd17047, %fd17048, %fd17049 , %fd17047;
	fma.rn.f64 %fd17047, %fd17048, %fd17049 , %fd17047;
	fma.rn.f64 %fd17047, %fd17048, %fd17049 , %fd17047;
	fma.rn.f64 %fd17047, %fd17048, %fd17049 , %fd17047;
	}
	// end inline asm
	// begin inline asm
	{	
fma.rn.f64 %fd17047, %fd17048, %fd17049 , %fd17047;
	fma.rn.f64 %fd17047, %fd17048, %fd17049 , %fd17047;
	fma.rn.f64 %fd17047, %fd17048, %fd17049 , %fd17047;
	fma.rn.f64 %fd17047, %fd17048, %fd17049 , %fd17047;
	}
	// end inline asm
	// begin inline asm
	{	
fma.rn.f64 %fd17047, %fd17048, %fd17049 , %fd17047;
	fma.rn.f64 %fd17047, %fd17048, %fd17049 , %fd17047;
	fma.rn.f64 %fd17047, %fd17048, %fd17049 , %fd17047;
	fma.rn.f64 %fd17047, %fd17048, %fd17049 , %fd17047;
	}
	// end inline asm
	// begin inline asm
	{	
fma.rn.f64 %fd17047, %fd17048, %fd17049 , %fd17047;
	fma.rn.f64 %fd17047, %fd17048, %fd17049 , %fd17047;
	fma.rn.f64 %fd17047, %fd17048, %fd17049 , %fd17047;
	fma.rn.f64 %fd17047, %fd17048, %fd17049 , %fd17047;
	}
	// end inline asm
	// begin inline asm
	{	
fma.rn.f64 %fd17047, %fd17048, %fd17049 , %fd17047;
	fma.rn.f64 %fd17047, %fd17048, %fd17049 , %fd17047;
	fma.rn.f64 %fd17047, %fd17048, %fd17049 , %fd17047;
	fma.rn.f64 %fd17047, %fd17048, %fd17049 , %fd17047;
	}
	// end inline asm
	// begin inline asm
	{	
fma.rn.f64 %fd17047, %fd17048, %fd17049 , %fd17047;
	fma.rn.f64 %fd17047, %fd17048, %fd17049 , %fd17047;
	fma.rn.f64 %fd17047, %fd17048, %fd17049 , %fd17047;
	fma.rn.f64 %fd17047, %fd17048, %fd17049 , %fd17047;
	}
	// end inline asm
	// begin inline asm
	{	
fma.rn.f64 %fd17047, %fd17048, %fd17049 , %fd17047;
	fma.rn.f64 %fd17047, %fd17048, %fd17049 , %fd17047;
	fma.rn.f64 %fd17047, %fd17048, %fd17049 , %fd17047;
	fma.rn.f64 %fd17047, %fd17048, %fd17049 , %fd17047;
	}
	// end inline asm
	// begin inline asm
	{	
fma.rn.f64 %fd17047, %fd17048, %fd17049 , %fd17047;
	fma.rn.f64 %fd17047, %fd17048, %fd17049 , %fd17047;
	fma.rn.f64 %fd17047, %fd17048, %fd17049 , %fd17047;
	fma.rn.f64 %fd17047, %fd17048, %fd17049 , %fd17047;
	}
	// end inline asm
	// begin inline asm
	{	
fma.rn.f64 %fd17047, %fd17048, %fd17049 , %fd17047;
	fma.rn.f64 %fd17047, %fd17048, %fd17049 , %fd17047;
	fma.rn.f64 %fd17047, %fd17048, %fd17049 , %fd17047;
	fma.rn.f64 %fd17047, %fd17048, %fd17049 , %fd17047;
	}
	// end inline asm
	// begin inline asm
	{	
fma.rn.f64 %fd17047, %fd17048, %fd17049 , %fd17047;
	fma.rn.f64 %fd17047, %fd17048, %fd17049 , %fd17047;
	fma.rn.f64 %fd17047, %fd17048, %fd17049 , %fd17047;
	fma.rn.f64 %fd17047, %fd17048, %fd17049 , %fd17047;
	}
	// end inline asm
	// begin inline asm
	{	
fma.rn.f64 %fd17047, %fd17048, %fd17049 , %fd17047;
	fma.rn.f64 %fd17047, %fd17048, %fd17049 , %fd17047;
	fma.rn.f64 %fd17047, %fd17048, %fd17049 , %fd17047;
	fma.rn.f64 %fd17047, %fd17048, %fd17049 , %fd17047;
	}
	// end inline asm
	// begin inline asm
	{	
fma.rn.f64 %fd17047, %fd17048, %fd17049 , %fd17047;
	fma.rn.f64 %fd17047, %fd17048, %fd17049 , %fd17047;
	fma.rn.f64 %fd17047, %fd17048, %fd17049 , %fd17047;
	fma.rn.f64 %fd17047, %fd17048, %fd17049 , %fd17047;
	}
	// end inline asm
	// begin inline asm
	{	
fma.rn.f64 %fd17047, %fd17048, %fd17049 , %fd17047;
	fma.rn.f64 %fd17047, %fd17048, %fd17049 , %fd17047;
	fma.rn.f64 %fd17047, %fd17048, %fd17049 , %fd17047;
	fma.rn.f64 %fd17047, %fd17048, %fd17049 , %fd17047;
	}
	// end inline asm
	// begin inline asm
	{	
fma.rn.f64 %fd17047, %fd17048, %fd17049 , %fd17047;
	fma.rn.f64 %fd17047, %fd17048, %fd17049 , %fd17047;
	fma.rn.f64 %fd17047, %fd17048, %fd17049 , %fd17047;
	fma.rn.f64 %fd17047, %fd17048, %fd17049 , %fd17047;
	}
	// end inline asm
	// begin inline asm
	{	
fma.rn.f64 %fd17047, %fd17048, %fd17049 , %fd17047;
	fma.rn.f64 %fd17047, %fd17048, %fd17049 , %fd17047;
	fma.rn.f64 %fd17047, %fd17048, %fd17049 , %fd17047;
	fma.rn.f64 %fd17047, %fd17048, %fd17049 , %fd17047;
	}
	// end inline asm
	// begin inline asm
	{	
fma.rn.f64 %fd17047, %fd17048, %fd17049 , %fd17047;
	fma.rn.f64 %fd17047, %fd17048, %fd17049 , %fd17047;
	fma.rn.f64 %fd17047, %fd17048, %fd17049 , %fd17047;
	fma.rn.f64 %fd17047, %fd17048, %fd17049 , %fd17047;
	}
	// end inline asm
	// begin inline asm
	{	
fma.rn.f64 %fd17047, %fd17048, %fd17049 , %fd17047;
	fma.rn.f64 %fd17047, %fd17048, %fd17049 , %fd17047;
	fma.rn.f64 %fd17047, %fd17048, %fd17049 , %fd17047;
	fma.rn.f64 %fd17047, %fd17048, %fd17049 , %fd17047;
	}
	// end inline asm
	// begin inline asm
	{	
fma.rn.f64 %fd17047, %fd17048, %fd17049 , %fd17047;
	fma.rn.f64 %fd17047, %fd17048, %fd17049 , %fd17047;
	fma.rn.f64 %fd17047, %fd17048, %fd17049 , %fd17047;
	fma.rn.f64 %fd17047, %fd17048, %fd17049 , %fd17047;
	}
	// end inline asm
	// begin inline asm
	{	
fma.rn.f64 %fd17047, %fd17048, %fd17049 , %fd17047;
	fma.rn.f64 %fd17047, %fd17048, %fd17049 , %fd17047;
	fma.rn.f64 %fd17047, %fd17048, %fd17049 , %fd17047;
	fma.rn.f64 %fd17047, %fd17048, %fd17049 , %fd17047;
	}
	// end inline asm
	// begin inline asm
	{	
fma.rn.f64 %fd17047, %fd17048, %fd17049 , %fd17047;
	fma.rn.f64 %fd17047, %fd17048, %fd17049 , %fd17047;
	fma.rn.f64 %fd17047, %fd17048, %fd17049 , %fd17047;
	fma.rn.f64 %fd17047, %fd17048, %fd17049 , %fd17047;
	}
	// end inline asm
	// begin inline asm
	{	
fma.rn.f64 %fd17047, %fd17048, %fd17049 , %fd17047;
	fma.rn.f64 %fd17047, %fd17048, %fd17049 , %fd17047;
	fma.rn.f64 %fd17047, %fd17048, %fd17049 , %fd17047;
	fma.rn.f64 %fd17047, %fd17048, %fd17049 , %fd17047;
	}
	// end inline asm
	// begin inline asm
	{	
fma.rn.f64 %fd17047, %fd17048, %fd17049 , %fd17047;
	fma.rn.f64 %fd17047, %fd17048, %fd17049 , %fd17047;
	fma.rn.f64 %fd17047, %fd17048, %fd17049 , %fd17047;
	fma.rn.f64 %fd17047, %fd17048, %fd17049 , %fd17047;
	}
	// end inline asm
	// begin inline asm
	{	
fma.rn.f64 %fd17047, %fd17048, %fd17049 , %fd17047;
	fma.rn.f64 %fd17047, %fd17048, %fd17049 , %fd17047;
	fma.rn.f64 %fd17047, %fd17048, %fd17049 , %fd17047;
	fma.rn.f64 %fd17047, %fd17048, %fd17049 , %fd17047;
	}
	// end inline asm
	// begin inline asm
	{	
fma.rn.f64 %fd17047, %fd17048, %fd17049 , %fd17047;
	fma.rn.f64 %fd17047, %fd17048, %fd17049 , %fd17047;
	fma.rn.f64 %fd17047, %fd17048, %fd17049 , %fd17047;
	fma.rn.f64 %fd17047, %fd17048, %fd17049 , %fd17047;
	}
	// end inline asm
	// begin inline asm
	{	
fma.rn.f64 %fd17047, %fd17048, %fd17049 , %fd17047;
	fma.rn.f64 %fd17047, %fd17048, %fd17049 , %fd17047;
	fma.rn.f64 %fd17047, %fd17048, %fd17049 , %fd17047;
	fma.rn.f64 %fd17047, %fd17048, %fd17049 , %fd17047;
	}
	// end inline asm
	// begin inline asm
	{	
fma.rn.f64 %fd17047, %fd17048, %fd17049 , %fd17047;
	fma.rn.f64 %fd17047, %fd17048, %fd17049 , %fd17047;
	fma.rn.f64 %fd17047, %fd17048, %fd17049 , %fd17047;
	fma.rn.f64 %fd17047, %fd17048, %fd17049 , %fd17047;
	}
	// end inline asm
	// begin inline asm
	{	
fma.rn.f64 %fd17047, %fd17048, %fd17049 , %fd17047;
	fma.rn.f64 %fd17047, %fd17048, %fd17049 , %fd17047;
	fma.rn.f64 %fd17047, %fd17048, %fd17049 , %fd17047;
	fma.rn.f64 %fd17047, %fd17048, %fd17049 , %fd17047;
	}
	// end inline asm
	// begin inline asm
	{	
fma.rn.f64 %fd17047, %fd17048, %fd17049 , %fd17047;
	fma.rn.f64 %fd17047, %fd17048, %fd17049 , %fd17047;
	fma.rn.f64 %fd17047, %fd17048, %fd17049 , %fd17047;
	fma.rn.f64 %fd17047, %fd17048, %fd17049 , %fd17047;
	}
	// end inline asm
	// begin inline asm
	{	
fma.rn.f64 %fd17047, %fd17048, %fd17049 , %fd17047;
	fma.rn.f64 %fd17047, %fd17048, %fd17049 , %fd17047;
	fma.rn.f64 %fd17047, %fd17048, %fd17049 , %fd17047;
	fma.rn.f64 %fd17047, %fd17048, %fd17049 , %fd17047;
	}
	// end inline asm
	// begin inline asm
	{	
fma.rn.f64 %fd17047, %fd17048, %fd17049 , %fd17047;
	fma.rn.f64 %fd17047, %fd17048, %fd17049 , %fd17047;
	fma.rn.f64 %fd17047, %fd17048, %fd17049 , %fd17047;
	fma.rn.f64 %fd17047, %fd17048, %fd17049 , %fd17047;
	}
	// end inline asm
	// begin inline asm
	{	
fma.rn.f64 %fd17047, %fd17048, %fd17049 , %fd17047;
	fma.rn.f64 %fd17047, %fd17048, %fd17049 , %fd17047;
	fma.rn.f64 %fd17047, %fd17048, %fd17049 , %fd17047;
	fma.rn.f64 %fd17047, %fd17048, %fd17049 , %fd17047;
	}
	// end inline asm
	// begin inline asm
	{	
fma.rn.f64 %fd17047, %fd17048, %fd17049 , %fd17047;
	fma.rn.f64 %fd17047, %fd17048, %fd17049 , %fd17047;
	fma.rn.f64 %fd17047, %fd17048, %fd17049 , %fd17047;
	fma.rn.f64 %fd17047, %fd17048, %fd17049 , %fd17047;
	}
	// end inline asm
	// begin inline asm
	{	
fma.rn.f64 %fd17047, %fd17048, %fd17049 , %fd17047;
	fma.rn.f64 %fd17047, %fd17048, %fd17049 , %fd17047;
	fma.rn.f64 %fd17047, %fd17048, %fd17049 , %fd17047;
	fma.rn.f64 %fd17047, %fd17048, %fd17049 , %fd17047;
	}
	// end inline asm
	// begin inline asm
	{	
fma.rn.f64 %fd17047, %fd17048, %fd17049 , %fd17047;
	fma.rn.f64 %fd17047, %fd17048, %fd17049 , %fd17047;
	fma.rn.f64 %fd17047, %fd17048, %fd17049 , %fd17047;
	fma.rn.f64 %fd17047, %fd17048, %fd17049 , %fd17047;
	}
	// end inline asm
	// begin inline asm
	{	
fma.rn.f64 %fd17047, %fd17048, %fd17049 , %fd17047;
	fma.rn.f64 %fd17047, %fd17048, %fd17049 , %fd17047;
	fma.rn.f64 %fd17047, %fd17048, %fd17049 , %fd17047;
	fma.rn.f64 %fd17047, %fd17048, %fd17049 , %fd17047;
	}
	// end inline asm
	// begin inline asm
	{	
fma.rn.f64 %fd17047, %fd17048, %fd17049 , %fd17047;
	fma.rn.f64 %fd17047, %fd17048, %fd17049 , %fd17047;
	fma.rn.f64 %fd17047, %fd17048, %fd17049 , %fd17047;
	fma.rn.f64 %fd17047, %fd17048, %fd17049 , %fd17047;
	}
	// end inline asm
	// begin inline asm
	{	
fma.rn.f64 %fd17047, %fd17048, %fd17049 , %fd17047;
	fma.rn.f64 %fd17047, %fd17048, %fd17049 , %fd17047;
	fma.rn.f64 %fd17047, %fd17048, %fd17049 , %fd17047;
	fma.rn.f64 %fd17047, %fd17048, %fd17049 , %fd17047;
	}
	// end inline asm
	// begin inline asm
	{	
fma.rn.f64 %fd17047, %fd17048, %fd17049 , %fd17047;
	fma.rn.f64 %fd17047, %fd17048, %fd17049 , %fd17047;
	fma.rn.f64 %fd17047, %fd17048, %fd17049 , %fd17047;
	fma.rn.f64 %fd17047, %fd17048, %fd17049 , %fd17047;
	}
	// end inline asm
	// begin inline asm
	{	
fma.rn.f64 %fd17047, %fd17048, %fd17049 , %fd17047;
	fma.rn.f64 %fd17047, %fd17048, %fd17049 , %fd17047;
	fma.rn.f64 %fd17047, %fd17048, %fd17049 , %fd17047;
	fma.rn.f64 %fd17047, %fd17048, %fd17049 , %fd17047;
	}
	// end inline asm
	// begin inline asm
	{	
fma.rn.f64 %fd17047, %fd17048, %fd17049 , %fd17047;
	fma.rn.f64 %fd17047, %fd17048, %fd17049 , %fd17047;
	fma.rn.f64 %fd17047, %fd17048, %fd17049 , %fd17047;
	fma.rn.f64 %fd17047, %fd17048, %fd17049 , %fd17047;
	}
	// end inline asm
	// begin inline asm
	{	
fma.rn.f64 %fd17047, %fd17048, %fd17049 , %fd17047;
	fma.rn.f64 %fd17047, %fd17048, %fd17049 , %fd17047;
	fma.rn.f64 %fd17047, %fd17048, %fd17049 , %fd17047;
	fma.rn.f64 %fd17047, %fd17048, %fd17049 , %fd17047;
	}
	// end inline asm
	// begin inline asm
	{	
fma.rn.f64 %fd17047, %fd17048, %fd17049 , %fd17047;
	fma.rn.f64 %fd17047, %fd17048, %fd17049 , %fd17047;
	fma.rn.f64 %fd17047, %fd17048, %fd17049 , %fd17047;
	fma.rn.f64 %fd17047, %fd17048, %fd17049 , %fd17047;
	}
	// end inline asm
	// begin inline asm
	{	
fma.rn.f64 %fd17047, %fd17048, %fd17049 , %fd17047;
	fma.rn.f64 %fd17047, %fd17048, %fd17049 , %fd17047;
	fma.rn.f64 %fd17047, %fd17048, %fd17049 , %fd17047;
	fma.rn.f64 %fd17047, %fd17048, %fd17049 , %fd17047;
	}
	// end inline asm
	// begin inline asm
	{	
fma.rn.f64 %fd17047, %fd17048, %fd17049 , %fd17047;
	fma.rn.f64 %fd17047, %fd17048, %fd17049 , %fd17047;
	fma.rn.f64 %fd17047, %fd17048, %fd17049 , %fd17047;
	fma.rn.f64 %fd17047, %fd17048, %fd17049 , %fd17047;
	}
	// end inline asm
	// begin inline asm
	{	
fma.rn.f64 %fd17047, %fd17048, %fd17049 , %fd17047;
	fma.rn.f64 %fd17047, %fd17048, %fd17049 , %fd17047;
	fma.rn.f64 %fd17047, %fd17048, %fd17049 , %fd17047;
	fma.rn.f64 %fd17047, %fd17048, %fd17049 , %fd17047;
	}
	// end inline asm
	// begin inline asm
	{	
fma.rn.f64 %fd17047, %fd17048, %fd17049 , %fd17047;
	fma.rn.f64 %fd17047, %fd17048, %fd17049 , %fd17047;
	fma.rn.f64 %fd17047, %fd17048, %fd17049 , %fd17047;
	fma.rn.f64 %fd17047, %fd17048, %fd17049 , %fd17047;
	}
	// end inline asm
	// begin inline asm
	{	
fma.rn.f64 %fd17047, %fd17048, %fd17049 , %fd17047;
	fma.rn.f64 %fd17047, %fd17048, %fd17049 , %fd17047;
	fma.rn.f64 %fd17047, %fd17048, %fd17049 , %fd17047;
	fma.rn.f64 %fd17047, %fd17048, %fd17049 , %fd17047;
	}
	// end inline asm
	// begin inline asm
	{	
fma.rn.f64 %fd17047, %fd17048, %fd17049 , %fd17047;
	fma.rn.f64 %fd17047, %fd17048, %fd17049 , %fd17047;
	fma.rn.f64 %fd17047, %fd17048, %fd17049 , %fd17047;
	fma.rn.f64 %fd17047, %fd17048, %fd17049 , %fd17047;
	}
	// end inline asm
	// begin inline asm
	{	
fma.rn.f64 %fd17047, %fd17048, %fd17049 , %fd17047;
	fma.rn.f64 %fd17047, %fd17048, %fd17049 , %fd17047;
	fma.rn.f64 %fd17047, %fd17048, %fd17049 , %fd17047;
	fma.rn.f64 %fd17047, %fd17048, %fd17049 , %fd17047;
	}
	// end inline asm
	// begin inline asm
	{	
fma.rn.f64 %fd17047, %fd17048, %fd17049 , %fd17047;
	fma.rn.f64 %fd17047, %fd17048, %fd17049 , %fd17047;
	fma.rn.f64 %fd17047, %fd17048, %fd17049 , %fd17047;
	fma.rn.f64 %fd17047, %fd17048, %fd17049 , %fd17047;
	}
	// end inline asm
	// begin inline asm
	{	
fma.rn.f64 %fd17047, %fd17048, %fd17049 , %fd17047;
	fma.rn.f64 %fd17047, %fd17048, %fd17049 , %fd17047;
	fma.rn.f64 %fd17047, %fd17048, %fd17049 , %fd17047;
	fma.rn.f64 %fd17047, %fd17048, %fd17049 , %fd17047;
	}
	// end inline asm
	// begin inline asm
	{	
fma.rn.f64 %fd17047, %fd17048, %fd17049 , %fd17047;
	fma.rn.f64 %fd17047, %fd17048, %fd17049 , %fd17047;
	fma.rn.f64 %fd17047, %fd17048, %fd17049 , %fd17047;
	fma.rn.f64 %fd17047, %fd17048, %fd17049 , %fd17047;
	}
	// end inline asm
	// begin inline asm
	{	
fma.rn.f64 %fd17047, %fd17048, %fd17049 , %fd17047;
	fma.rn.f64 %fd17047, %fd17048, %fd17049 , %fd17047;
	fma.rn.f64 %fd17047, %fd17048, %fd17049 , %fd17047;
	fma.rn.f64 %fd17047, %fd17048, %fd17049 , %fd17047;
	}
	// end inline asm
	// begin inline asm
	{	
fma.rn.f64 %fd17047, %fd17048, %fd17049 , %fd17047;
	fma.rn.f64 %fd17047, %fd17048, %fd17049 , %fd17047;
	fma.rn.f64 %fd17047, %fd17048, %fd17049 , %fd17047;
	fma.rn.f64 %fd17047, %fd17048, %fd17049 , %fd17047;
	}
	// end inline asm
	// begin inline asm
	{	
fma.rn.f64 %fd17047, %fd17048, %fd17049 , %fd17047;
	fma.rn.f64 %fd17047, %fd17048, %fd17049 , %fd17047;
	fma.rn.f64 %fd17047, %fd17048, %fd17049 , %fd17047;
	fma.rn.f64 %fd17047, %fd17048, %fd17049 , %fd17047;
	}
	// end inline asm
	// begin inline asm
	{	
fma.rn.f64 %fd17047, %fd17048, %fd17049 , %fd17047;
	fma.rn.f64 %fd17047, %fd17048, %fd17049 , %fd17047;
	fma.rn.f64 %fd17047, %fd17048, %fd17049 , %fd17047;
	fma.rn.f64 %fd17047, %fd17048, %fd17049 , %fd17047;
	}
	// end inline asm
	// begin inline asm
	{	
fma.rn.f64 %fd17047, %fd17048, %fd17049 , %fd17047;
	fma.rn.f64 %fd17047, %fd17048, %fd17049 , %fd17047;
	fma.rn.f64 %fd17047, %fd17048, %fd17049 , %fd17047;
	fma.rn.f64 %fd17047, %fd17048, %fd17049 , %fd17047;
	}
	// end inline asm
	// begin inline asm
	{	
fma.rn.f64 %fd17047, %fd17048, %fd17049 , %fd17047;
	fma.rn.f64 %fd17047, %fd17048, %fd17049 , %fd17047;
	fma.rn.f64 %fd17047, %fd17048, %fd17049 , %fd17047;
	fma.rn.f64 %fd17047, %fd17048, %fd17049 , %fd17047;
	}
	// end inline asm
	// begin inline asm
	{	
fma.rn.f64 %fd17047, %fd17048, %fd17049 , %fd17047;
	fma.rn.f64 %fd17047, %fd17048, %fd17049 , %fd17047;
	fma.rn.f64 %fd17047, %fd17048, %fd17049 , %fd17047;
	fma.rn.f64 %fd17047, %fd17048, %fd17049 , %fd17047;
	}
	// end inline asm
	// begin inline asm
	{	
fma.rn.f64 %fd17047, %fd17048, %fd17049 , %fd17047;
	fma.rn.f64 %fd17047, %fd17048, %fd17049 , %fd17047;
	fma.rn.f64 %fd17047, %fd17048, %fd17049 , %fd17047;
	fma.rn.f64 %fd17047, %fd17048, %fd17049 , %fd17047;
	}
	// end inline asm
	// begin inline asm
	{	
fma.rn.f64 %fd17047, %fd17048, %fd17049 , %fd17047;
	fma.rn.f64 %fd17047, %fd17048, %fd17049 , %fd17047;
	fma.rn.f64 %fd17047, %fd17048, %fd17049 , %fd17047;
	fma.rn.f64 %fd17047, %fd17048, %fd17049 , %fd17047;
	}
	// end inline asm
	// begin inline asm
	{	
fma.rn.f64 %fd17047, %fd17048, %fd17049 , %fd17047;
	fma.rn.f64 %fd17047, %fd17048, %fd17049 , %fd17047;
	fma.rn.f64 %fd17047, %fd17048, %fd17049 , %fd17047;
	fma.rn.f64 %fd17047, %fd17048, %fd17049 , %fd17047;
	}
	// end inline asm
	// begin inline asm
	{	
fma.rn.f64 %fd17047, %fd17048, %fd17049 , %fd17047;
	fma.rn.f64 %fd17047, %fd17048, %fd17049 , %fd17047;
	fma.rn.f64 %fd17047, %fd17048, %fd17049 , %fd17047;
	fma.rn.f64 %fd17047, %fd17048, %fd17049 , %fd17047;
	}
	// end inline asm
	// begin inline asm
	{	
fma.rn.f64 %fd17047, %fd17048, %fd17049 , %fd17047;
	fma.rn.f64 %fd17047, %fd17048, %fd17049 , %fd17047;
	fma.rn.f64 %fd17047, %fd17048, %fd17049 , %fd17047;
	fma.rn.f64 %fd17047, %fd17048, %fd17049 , %fd17047;
	}
	// end inline asm
	// begin inline asm
	{	
fma.rn.f64 %fd17047, %fd17048, %fd17049 , %fd17047;
	fma.rn.f64 %fd17047, %fd17048, %fd17049 , %fd17047;
	fma.rn.f64 %fd17047, %fd17048, %fd17049 , %fd17047;
	fma.rn.f64 %fd17047, %fd17048, %fd17049 , %fd17047;
	}
	// end inline asm
	// begin inline asm
	{	
fma.rn.f64 %fd17047, %fd17048, %fd17049 , %fd17047;
	fma.rn.f64 %fd17047, %fd17048, %fd17049 , %fd17047;
	fma.rn.f64 %fd17047, %fd17048, %fd17049 , %fd17047;
	fma.rn.f64 %fd17047, %fd17048, %fd17049 , %fd17047;
	}
	// end inline asm
	// begin inline asm
	{	
fma.rn.f64 %fd17047, %fd17048, %fd17049 , %fd17047;
	fma.rn.f64 %fd17047, %fd17048, %fd17049 , %fd17047;
	fma.rn.f64 %fd17047, %fd17048, %fd17049 , %fd17047;
	fma.rn.f64 %fd17047, %fd17048, %fd17049 , %fd17047;
	}
	// end inline asm
	// begin inline asm
	{	
fma.rn.f64 %fd17047, %fd17048, %fd17049 , %fd17047;
	fma.rn.f64 %fd17047, %fd17048, %fd17049 , %fd17047;
	fma.rn.f64 %fd17047, %fd17048, %fd17049 , %fd17047;
	fma.rn.f64 %fd17047, %fd17048, %fd17049 , %fd17047;
	}
	// end inline asm
	// begin inline asm
	{	
fma.rn.f64 %fd17047, %fd17048, %fd17049 , %fd17047;
	fma.rn.f64 %fd17047, %fd17048, %fd17049 , %fd17047;
	fma.rn.f64 %fd17047, %fd17048, %fd17049 , %fd17047;
	fma.rn.f64 %fd17047, %fd17048, %fd17049 , %fd17047;
	}
	// end inline asm
	// begin inline asm
	{	
fma.rn.f64 %fd17047, %fd17048, %fd17049 , %fd17047;
	fma.rn.f64 %fd17047, %fd17048, %fd17049 , %fd17047;
	fma.rn.f64 %fd17047, %fd17048, %fd17049 , %fd17047;
	fma.rn.f64 %fd17047, %fd17048, %fd17049 , %fd17047;
	}
	// end inline asm
	// begin inline asm
	{	
fma.rn.f64 %fd17047, %fd17048, %fd17049 , %fd17047;
	fma.rn.f64 %fd17047, %fd17048, %fd17049 , %fd17047;
	fma.rn.f64 %fd17047, %fd17048, %fd17049 , %fd17047;
	fma.rn.f64 %fd17047, %fd17048, %fd17049 , %fd17047;
	}
	// end inline asm
	// begin inline asm
	{	
fma.rn.f64 %fd17047, %fd17048, %fd17049 , %fd17047;
	fma.rn.f64 %fd17047, %fd17048, %fd17049 , %fd17047;
	fma.rn.f64 %fd17047, %fd17048, %fd17049 , %fd17047;
	fma.rn.f64 %fd17047, %fd17048, %fd17049 , %fd17047;
	}
	// end inline asm
	// begin inline asm
	{	
fma.rn.f64 %fd17047, %fd17048, %fd17049 , %fd17047;
	fma.rn.f64 %fd17047, %fd17048, %fd17049 , %fd17047;
	fma.rn.f64 %fd17047, %fd17048, %fd17049 , %fd17047;
	fma.rn.f64 %fd17047, %fd17048, %fd17049 , %fd17047;
	}
	// end inline asm
	// begin inline asm
	{	
fma.rn.f64 %fd17047, %fd17048, %fd17049 , %fd17047;
	fma.rn.f64 %fd17047, %fd17048, %fd17049 , %fd17047;
	fma.rn.f64 %fd17047, %fd17048, %fd17049 , %fd17047;
	fma.rn.f64 %fd17047, %fd17048, %fd17049 , %fd17047;
	}
	// end inline asm
	// begin inline asm
	{	
fma.rn.f64 %fd17047, %fd17048, %fd17049 , %fd17047;
	fma.rn.f64 %fd17047, %fd17048, %fd17049 , %fd17047;
	fma.rn.f64 %fd17047, %fd17048, %fd17049 , %fd17047;
	fma.rn.f64 %fd17047, %fd17048, %fd17049 , %fd17047;
	}
	// end inline asm
	// begin inline asm
	{	
fma.rn.f64 %fd17047, %fd17048, %fd17049 , %fd17047;
	fma.rn.f64 %fd17047, %fd17048, %fd17049 , %fd17047;
	fma.rn.f64 %fd17047, %fd17048, %fd17049 , %fd17047;
	fma.rn.f64 %fd17047, %fd17048, %fd17049 , %fd17047;
	}
	// end inline asm
	// begin inline asm
	{	
fma.rn.f64 %fd17047, %fd17048, %fd17049 , %fd17047;
	fma.rn.f64 %fd17047, %fd17048, %fd17049 , %fd17047;
	fma.rn.f64 %fd17047, %fd17048, %fd17049 , %fd17047;
	fma.rn.f64 %fd17047, %fd17048, %fd17049 , %fd17047;
	}
	// end inline asm
	// begin inline asm
	{	
fma.rn.f64 %fd17047, %fd17048, %fd17049 , %fd17047;
	fma.rn.f64 %fd17047, %fd17048, %fd17049 , %fd17047;
	fma.rn.f64 %fd17047, %fd17048, %fd17049 , %fd17047;
	fma.rn.f64 %fd17047, %fd17048, %fd17049 , %fd17047;
	}
	// end inline asm
	// begin inline asm
	{	
fma.rn.f64 %fd17047, %fd17048, %fd17049 , %fd17047;
	fma.rn.f64 %fd17047, %fd17048, %fd17049 , %fd17047;
	fma.rn.f64 %fd17047, %fd17048, %fd17049 , %fd17047;
	fma.rn.f64 %fd17047, %fd17048, %fd17049 , %fd17047;
	}
	// end inline asm
	// begin inline asm
	{	
fma.rn.f64 %fd17047, %fd17048, %fd17049 , %fd17047;
	fma.rn.f64 %fd17047, %fd17048, %fd17049 , %fd17047;
	fma.rn.f64 %fd17047, %fd17048, %fd17049 , %fd17047;
	fma.rn.f64 %fd17047, %fd17048, %fd17049 , %fd17047;
	}
	// end inline asm
	// begin inline asm
	{	
fma.rn.f64 %fd17047, %fd17048, %fd17049 , %fd17047;
	fma.rn.f64 %fd17047, %fd17048, %fd17049 , %fd17047;
	fma.rn.f64 %fd17047, %fd17048, %fd17049 , %fd17047;
	fma.rn.f64 %fd17047, %fd17048, %fd17049 , %fd17047;
	}
	// end inline asm
	// begin inline asm
	{	
fma.rn.f64 %fd17047, %fd17048, %fd17049 , %fd17047;
	fma.rn.f64 %fd17047, %fd17048, %fd17049 , %fd17047;
	fma.rn.f64 %fd17047, %fd17048, %fd17049 , %fd17047;
	fma.rn.f64 %fd17047, %fd17048, %fd17049 , %fd17047;
	}
	// end inline asm
	// begin inline asm
	{	
fma.rn.f64 %fd17047, %fd17048, %fd17049 , %fd17047;
	fma.rn.f64 %fd17047, %fd17048, %fd17049 , %fd17047;
	fma.rn.f64 %fd17047, %fd17048, %fd17049 , %fd17047;
	fma.rn.f64 %fd17047, %fd17048, %fd17049 , %fd17047;
	}
	// end inline asm
	// begin inline asm
	{	
fma.rn.f64 %fd17047, %fd17048, %fd17049 , %fd17047;
	fma.rn.f64 %fd17047, %fd17048, %fd17049 , %fd17047;
	fma.rn.f64 %fd17047, %fd17048, %fd17049 , %fd17047;
	fma.rn.f64 %fd17047, %fd17048, %fd17049 , %fd17047;
	}
	// end inline asm
	// begin inline asm
	{	
fma.rn.f64 %fd17047, %fd17048, %fd17049 , %fd17047;
	fma.rn.f64 %fd17047, %fd17048, %fd17049 , %fd17047;
	fma.rn.f64 %fd17047, %fd17048, %fd17049 , %fd17047;
	fma.rn.f64 %fd17047, %fd17048, %fd17049 , %fd17047;
	}
	// end inline asm
	// begin inline asm
	{	
fma.rn.f64 %fd17047, %fd17048, %fd17049 , %fd17047;
	fma.rn.f64 %fd17047, %fd17048, %fd17049 , %fd17047;
	fma.rn.f64 %fd17047, %fd17048, %fd17049 , %fd17047;
	fma.rn.f64 %fd17047, %fd17048, %fd17049 , %fd17047;
	}
	// end inline asm
	// begin inline asm
	{	
fma.rn.f64 %fd17047, %fd17048, %fd17049 , %fd17047;
	fma.rn.f64 %fd17047, %fd17048, %fd17049 , %fd17047;
	fma.rn.f64 %fd17047, %fd17048, %fd17049 , %fd17047;
	fma.rn.f64 %fd17047, %fd17048, %fd17049 , %fd17047;
	}
	// end inline asm
	// begin inline asm
	{	
fma.rn.f64 %fd17047, %fd17048, %fd17049 , %fd17047;
	fma.rn.f64 %fd17047, %fd17048, %fd17049 , %fd17047;
	fma.rn.f64 %fd17047, %fd17048, %fd17049 , %fd17047;
	fma.rn.f64 %fd17047, %fd17048, %fd17049 , %fd17047;
	}
	// end inline asm
	// begin inline asm
	{	
fma.rn.f64 %fd17047, %fd17048, %fd17049 , %fd17047;
	fma.rn.f64 %fd17047, %fd17048, %fd17049 , %fd17047;
	fma.rn.f64 %fd17047, %fd17048, %fd17049 , %fd17047;
	fma.rn.f64 %fd17047, %fd17048, %fd17049 , %fd17047;
	}
	// end inline asm
	// begin inline asm
	{	
fma.rn.f64 %fd17047, %fd17048, %fd17049 , %fd17047;
	fma.rn.f64 %fd17047, %fd17048, %fd17049 , %fd17047;
	fma.rn.f64 %fd17047, %fd17048, %fd17049 , %fd17047;
	fma.rn.f64 %fd17047, %fd17048, %fd17049 , %fd17047;
	}
	// end inline asm
	// begin inline asm
	{	
fma.rn.f64 %fd17047, %fd17048, %fd17049 , %fd17047;
	fma.rn.f64 %fd17047, %fd17048, %fd17049 , %fd17047;
	fma.rn.f64 %fd17047, %fd17048, %fd17049 , %fd17047;
	fma.rn.f64 %fd17047, %fd17048, %fd17049 , %fd17047;
	}
	// end inline asm
	// begin inline asm
	{	
fma.rn.f64 %fd17047, %fd17048, %fd17049 , %fd17047;
	fma.rn.f64 %fd17047, %fd17048, %fd17049 , %fd17047;
	fma.rn.f64 %fd17047, %fd17048, %fd17049 , %fd17047;
	fma.rn.f64 %fd17047, %fd17048, %fd17049 , %fd17047;
	}
	// end inline asm
	// begin inline asm
	{	
fma.rn.f64 %fd17047, %fd17048, %fd17049 , %fd17047;
	fma.rn.f64 %fd17047, %fd17048, %fd17049 , %fd17047;
	fma.rn.f64 %fd17047, %fd17048, %fd17049 , %fd17047;
	fma.rn.f64 %fd17047, %fd17048, %fd17049 , %fd17047;
	}
	// end inline asm
	// begin inline asm
	{	
fma.rn.f64 %fd17047, %fd17048, %fd17049 , %fd17047;
	fma.rn.f64 %fd17047, %fd17048, %fd17049 , %fd17047;
	fma.rn.f64 %fd17047, %fd17048, %fd17049 , %fd17047;
	fma.rn.f64 %fd17047, %fd17048, %fd17049 , %fd17047;
	}
	// end inline asm
	// begin inline asm
	{	
fma.rn.f64 %fd17047, %fd17048, %fd17049 , %fd17047;
	fma.rn.f64 %fd17047, %fd17048, %fd17049 , %fd17047;
	fma.rn.f64 %fd17047, %fd17048, %fd17049 , %fd17047;
	fma.rn.f64 %fd17047, %fd17048, %fd17049 , %fd17047;
	}
	// end inline asm
	// begin inline asm
	{	
fma.rn.f64 %fd17047, %fd17048, %fd17049 , %fd17047;
	fma.rn.f64 %fd17047, %fd17048, %fd17049 , %fd17047;
	fma.rn.f64 %fd17047, %fd17048, %fd17049 , %fd17047;
	fma.rn.f64 %fd17047, %fd17048, %fd17049 , %fd17047;
	}
	// end inline asm
	// begin inline asm
	{	
fma.rn.f64 %fd17047, %fd17048, %fd17049 , %fd17047;
	fma.rn.f64 %fd17047, %fd17048, %fd17049 , %fd17047;
	fma.rn.f64 %fd17047, %fd17048, %fd17049 , %fd17047;
	fma.rn.f64 %fd17047, %fd17048, %fd17049 , %fd17047;
	}
	// end inline asm
	// begin inline asm
	{	
fma.rn.f64 %fd17047, %fd17048, %fd17049 , %fd17047;
	fma.rn.f64 %fd17047, %fd17048, %fd17049 , %fd17047;
	fma.rn.f64 %fd17047, %fd17048, %fd17049 , %fd17047;
	fma.rn.f64 %fd17047, %fd17048, %fd17049 , %fd17047;
	}
	// end inline asm
	// begin inline asm
	{	
fma.rn.f64 %fd17047, %fd17048, %fd17049 , %fd17047;
	fma.rn.f64 %fd17047, %fd17048, %fd17049 , %fd17047;
	fma.rn.f64 %fd17047, %fd17048, %fd17049 , %fd17047;
	fma.rn.f64 %fd17047, %fd17048, %fd17049 , %fd17047;
	}
	// end inline asm
	// begin inline asm
	{	
fma.rn.f64 %fd17047, %fd17048, %fd17049 , %fd17047;
	fma.rn.f64 %fd17047, %fd17048, %fd17049 , %fd17047;
	fma.rn.f64 %fd17047, %fd17048, %fd17049 , %fd17047;
	fma.rn.f64 %fd17047, %fd17048, %fd17049 , %fd17047;
	}
	// end inline asm
	// begin inline asm
	{	
fma.rn.f64 %fd17047, %fd17048, %fd17049 , %fd17047;
	fma.rn.f64 %fd17047, %fd17048, %fd17049 , %fd17047;
	fma.rn.f64 %fd17047, %fd17048, %fd17049 , %fd17047;
	fma.rn.f64 %fd17047, %fd17048, %fd17049 , %fd17047;
	}
	// end inline asm
	// begin inline asm
	{	
fma.rn.f64 %fd17047, %fd17048, %fd17049 , %fd17047;
	fma.rn.f64 %fd17047, %fd17048, %fd17049 , %fd17047;
	fma.rn.f64 %fd17047, %fd17048, %fd17049 , %fd17047;
	fma.rn.f64 %fd17047, %fd17048, %fd17049 , %fd17047;
	}
	// end inline asm
	// begin inline asm
	{	
fma.rn.f64 %fd17047, %fd17048, %fd17049 , %fd17047;
	fma.rn.f64 %fd17047, %fd17048, %fd17049 , %fd17047;
	fma.rn.f64 %fd17047, %fd17048, %fd17049 , %fd17047;
	fma.rn.f64 %fd17047, %fd17048, %fd17049 , %fd17047;
	}
	// end inline asm
	// begin inline asm
	{	
fma.rn.f64 %fd17047, %fd17048, %fd17049 , %fd17047;
	fma.rn.f64 %fd17047, %fd17048, %fd17049 , %fd17047;
	fma.rn.f64 %fd17047, %fd17048, %fd17049 , %fd17047;
	fma.rn.f64 %fd17047, %fd17048, %fd17049 , %fd17047;
	}
	// end inline asm
	// begin inline asm
	{	
fma.rn.f64 %fd17047, %fd17048, %fd17049 , %fd17047;
	fma.rn.f64 %fd17047, %fd17048, %fd17049 , %fd17047;
	fma.rn.f64 %fd17047, %fd17048, %fd17049 , %fd17047;
	fma.rn.f64 %fd17047, %fd17048, %fd17049 , %fd17047;
	}
	// end inline asm
	// begin inline asm
	{	
fma.rn.f64 %fd17047, %fd17048, %fd17049 , %fd17047;
	fma.rn.f64 %fd17047, %fd17048, %fd17049 , %fd17047;
	fma.rn.f64 %fd17047, %fd17048, %fd17049 , %fd17047;
	fma.rn.f64 %fd17047, %fd17048, %fd17049 , %fd17047;
	}
	// end inline asm
	// begin inline asm
	{	
fma.rn.f64 %fd17047, %fd17048, %fd17049 , %fd17047;
	fma.rn.f64 %fd17047, %fd17048, %fd17049 , %fd17047;
	fma.rn.f64 %fd17047, %fd17048, %fd17049 , %fd17047;
	fma.rn.f64 %fd17047, %fd17048, %fd17049 , %fd17047;
	}
	// end inline asm
	// begin inline asm
	{	
fma.rn.f64 %fd17047, %fd17048, %fd17049 , %fd17047;
	fma.rn.f64 %fd17047, %fd17048, %fd17049 , %fd17047;
	fma.rn.f64 %fd17047, %fd17048, %fd17049 , %fd17047;
	fma.rn.f64 %fd17047, %fd17048, %fd17049 , %fd17047;
	}
	// end inline asm
	// begin inline asm
	{	
fma.rn.f64 %fd17047, %fd17048, %fd17049 , %fd17047;
	fma.rn.f64 %fd17047, %fd17048, %fd17049 , %fd17047;
	fma.rn.f64 %fd17047, %fd17048, %fd17049 , %fd17047;
	fma.rn.f64 %fd17047, %fd17048, %fd17049 , %fd17047;
	}
	// end inline asm
	// begin inline asm
	{	
fma.rn.f64 %fd17047, %fd17048, %fd17049 , %fd17047;
	fma.rn.f64 %fd17047, %fd17048, %fd17049 , %fd17047;
	fma.rn.f64 %fd17047, %fd17048, %fd17049 , %fd17047;
	fma.rn.f64 %fd17047, %fd17048, %fd17049 , %fd17047;
	}
	// end inline asm
	// begin inline asm
	{	
fma.rn.f64 %fd17047, %fd17048, %fd17049 , %fd17047;
	fma.rn.f64 %fd17047, %fd17048, %fd17049 , %fd17047;
	fma.rn.f64 %fd17047, %fd17048, %fd17049 , %fd17047;
	fma.rn.f64 %fd17047, %fd17048, %fd17049 , %fd17047;
	}
	// end inline asm
	// begin inline asm
	{	
fma.rn.f64 %fd17047, %fd17048, %fd17049 , %fd17047;
	fma.rn.f64 %fd17047, %fd17048, %fd17049 , %fd17047;
	fma.rn.f64 %fd17047, %fd17048, %fd17049 , %fd17047;
	fma.rn.f64 %fd17047, %fd17048, %fd17049 , %fd17047;
	}
	// end inline asm
	// begin inline asm
	{	
fma.rn.f64 %fd17047, %fd17048, %fd17049 , %fd17047;
	fma.rn.f64 %fd17047, %fd17048, %fd17049 , %fd17047;
	fma.rn.f64 %fd17047, %fd17048, %fd17049 , %fd17047;
	fma.rn.f64 %fd17047, %fd17048, %fd17049 , %fd17047;
	}
	// end inline asm
	// begin inline asm
	{	
fma.rn.f64 %fd17047, %fd17048, %fd17049 , %fd17047;
	fma.rn.f64 %fd17047, %fd17048, %fd17049 , %fd17047;
	fma.rn.f64 %fd17047, %fd17048, %fd17049 , %fd17047;
	fma.rn.f64 %fd17047, %fd17048, %fd17049 , %fd17047;
	}
	// end inline asm
	// begin inline asm
	{	
fma.rn.f64 %fd17047, %fd17048, %fd17049 , %fd17047;
	fma.rn.f64 %fd17047, %fd17048, %fd17049 , %fd17047;
	fma.rn.f64 %fd17047, %fd17048, %fd17049 , %fd17047;
	fma.rn.f64 %fd17047, %fd17048, %fd17049 , %fd17047;
	}
	// end inline asm
	// begin inline asm
	{	
fma.rn.f64 %fd17047, %fd17048, %fd17049 , %fd17047;
	fma.rn.f64 %fd17047, %fd17048, %fd17049 , %fd17047;
	fma.rn.f64 %fd17047, %fd17048, %fd17049 , %fd17047;
	fma.rn.f64 %fd17047, %fd17048, %fd17049 , %fd17047;
	}
	// end inline asm
	// begin inline asm
	{	
fma.rn.f64 %fd17047, %fd17048, %fd17049 , %fd17047;
	fma.rn.f64 %fd17047, %fd17048, %fd17049 , %fd17047;
	fma.rn.f64 %fd17047, %fd17048, %fd17049 , %fd17047;
	fma.rn.f64 %fd17047, %fd17048, %fd17049 , %fd17047;
	}
	// end inline asm
	// begin inline asm
	{	
fma.rn.f64 %fd17047, %fd17048, %fd17049 , %fd17047;
	fma.rn.f64 %fd17047, %fd17048, %fd17049 , %fd17047;
	fma.rn.f64 %fd17047, %fd17048, %fd17049 , %fd17047;
	fma.rn.f64 %fd17047, %fd17048, %fd17049 , %fd17047;
	}
	// end inline asm
	// begin inline asm
	{	
fma.rn.f64 %fd17047, %fd17048, %fd17049 , %fd17047;
	fma.rn.f64 %fd17047, %fd17048, %fd17049 , %fd17047;
	fma.rn.f64 %fd17047, %fd17048, %fd17049 , %fd17047;
	fma.rn.f64 %fd17047, %fd17048, %fd17049 , %fd17047;
	}
	// end inline asm
	// begin inline asm
	{	
fma.rn.f64 %fd17047, %fd17048, %fd17049 , %fd17047;
	fma.rn.f64 %fd17047, %fd17048, %fd17049 , %fd17047;
	fma.rn.f64 %fd17047, %fd17048, %fd17049 , %fd17047;
	fma.rn.f64 %fd17047, %fd17048, %fd17049 , %fd17047;
	}
	// end inline asm
	// begin inline asm
	{	
fma.rn.f64 %fd17047, %fd17048, %fd17049 , %fd17047;
	fma.rn.f64 %fd17047, %fd17048, %fd17049 , %fd17047;
	fma.rn.f64 %fd17047, %fd17048, %fd17049 , %fd17047;
	fma.rn.f64 %fd17047, %fd17048, %fd17049 , %fd17047;
	}
	// end inline asm
	// begin inline asm
	{	
fma.rn.f64 %fd17047, %fd17048, %fd17049 , %fd17047;
	fma.rn.f64 %fd17047, %fd17048, %fd17049 , %fd17047;
	fma.rn.f64 %fd17047, %fd17048, %fd17049 , %fd17047;
	fma.rn.f64 %fd17047, %fd17048, %fd17049 , %fd17047;
	}
	// end inline asm
	// begin inline asm
	{	
fma.rn.f64 %fd17047, %fd17048, %fd17049 , %fd17047;
	fma.rn.f64 %fd17047, %fd17048, %fd17049 , %fd17047;
	fma.rn.f64 %fd17047, %fd17048, %fd17049 , %fd17047;
	fma.rn.f64 %fd17047, %fd17048, %fd17049 , %fd17047;
	}
	// end inline asm
	// begin inline asm
	{	
fma.rn.f64 %fd17047, %fd17048, %fd17049 , %fd17047;
	fma.rn.f64 %fd17047, %fd17048, %fd17049 , %fd17047;
	fma.rn.f64 %fd17047, %fd17048, %fd17049 , %fd17047;
	fma.rn.f64 %fd17047, %fd17048, %fd17049 , %fd17047;
	}
	// end inline asm
	// begin inline asm
	{	
fma.rn.f64 %fd17047, %fd17048, %fd17049 , %fd17047;
	fma.rn.f64 %fd17047, %fd17048, %fd17049 , %fd17047;
	fma.rn.f64 %fd17047, %fd17048, %fd17049 , %fd17047;
	fma.rn.f64 %fd17047, %fd17048, %fd17049 , %fd17047;
	}
	// end inline asm
	// begin inline asm
	{	
fma.rn.f64 %fd17047, %fd17048, %fd17049 , %fd17047;
	fma.rn.f64 %fd17047, %fd17048, %fd17049 , %fd17047;
	fma.rn.f64 %fd17047, %fd17048, %fd17049 , %fd17047;
	fma.rn.f64 %fd17047, %fd17048, %fd17049 , %fd17047;
	}
	// end inline asm
	// begin inline asm
	{	
fma.rn.f64 %fd17047, %fd17048, %fd17049 , %fd17047;
	fma.rn.f64 %fd17047, %fd17048, %fd17049 , %fd17047;
	fma.rn.f64 %fd17047, %fd17048, %fd17049 , %fd17047;
	fma.rn.f64 %fd17047, %fd17048, %fd17049 , %fd17047;
	}
	// end inline asm
	// begin inline asm
	{	
fma.rn.f64 %fd17047, %fd17048, %fd17049 , %fd17047;
	fma.rn.f64 %fd17047, %fd17048, %fd17049 , %fd17047;
	fma.rn.f64 %fd17047, %fd17048, %fd17049 , %fd17047;
	fma.rn.f64 %fd17047, %fd17048, %fd17049 , %fd17047;
	}
	// end inline asm
	// begin inline asm
	{	
fma.rn.f64 %fd17047, %fd17048, %fd17049 , %fd17047;
	fma.rn.f64 %fd17047, %fd17048, %fd17049 , %fd17047;
	fma.rn.f64 %fd17047, %fd17048, %fd17049 , %fd17047;
	fma.rn.f64 %fd17047, %fd17048, %fd17049 , %fd17047;
	}
	// end inline asm
	// begin inline asm
	{	
fma.rn.f64 %fd17047, %fd17048, %fd17049 , %fd17047;
	fma.rn.f64 %fd17047, %fd17048, %fd17049 , %fd17047;
	fma.rn.f64 %fd17047, %fd17048, %fd17049 , %fd17047;
	fma.rn.f64 %fd17047, %fd17048, %fd17049 , %fd17047;
	}
	// end inline asm
	// begin inline asm
	{	
fma.rn.f64 %fd17047, %fd17048, %fd17049 , %fd17047;
	fma.rn.f64 %fd17047, %fd17048, %fd17049 , %fd17047;
	fma.rn.f64 %fd17047, %fd17048, %fd17049 , %fd17047;
	fma.rn.f64 %fd17047, %fd17048, %fd17049 , %fd17047;
	}
	// end inline asm
	// begin inline asm
	{	
fma.rn.f64 %fd17047, %fd17048, %fd17049 , %fd17047;
	fma.rn.f64 %fd17047, %fd17048, %fd17049 , %fd17047;
	fma.rn.f64 %fd17047, %fd17048, %fd17049 , %fd17047;
	fma.rn.f64 %fd17047, %fd17048, %fd17049 , %fd17047;
	}
	// end inline asm
	// begin inline asm
	{	
fma.rn.f64 %fd17047, %fd17048, %fd17049 , %fd17047;
	fma.rn.f64 %fd17047, %fd17048, %fd17049 , %fd17047;
	fma.rn.f64 %fd17047, %fd17048, %fd17049 , %fd17047;
	fma.rn.f64 %fd17047, %fd17048, %fd17049 , %fd17047;
	}
	// end inline asm
	// begin inline asm
	{	
fma.rn.f64 %fd17047, %fd17048, %fd17049 , %fd17047;
	fma.rn.f64 %fd17047, %fd17048, %fd17049 , %fd17047;
	fma.rn.f64 %fd17047, %fd17048, %fd17049 , %fd17047;
	fma.rn.f64 %fd17047, %fd17048, %fd17049 , %fd17047;
	}
	// end inline asm
	// begin inline asm
	{	
fma.rn.f64 %fd17047, %fd17048, %fd17049 , %fd17047;
	fma.rn.f64 %fd17047, %fd17048, %fd17049 , %fd17047;
	fma.rn.f64 %fd17047, %fd17048, %fd17049 , %fd17047;
	fma.rn.f64 %fd17047, %fd17048, %fd17049 , %fd17047;
	}
	// end inline asm
	// begin inline asm
	{	
fma.rn.f64 %fd17047, %fd17048, %fd17049 , %fd17047;
	fma.rn.f64 %fd17047, %fd17048, %fd17049 , %fd17047;
	fma.rn.f64 %fd17047, %fd17048, %fd17049 , %fd17047;
	fma.rn.f64 %fd17047, %fd17048, %fd17049 , %fd17047;
	}
	// end inline asm
	// begin inline asm
	{	
fma.rn.f64 %fd17047, %fd17048, %fd17049 , %fd17047;
	fma.rn.f64 %fd17047, %fd17048, %fd17049 , %fd17047;
	fma.rn.f64 %fd17047, %fd17048, %fd17049 , %fd17047;
	fma.rn.f64 %fd17047, %fd17048, %fd17049 , %fd17047;
	}
	// end inline asm
	// begin inline asm
	{	
fma.rn.f64 %fd17047, %fd17048, %fd17049 , %fd17047;
	fma.rn.f64 %fd17047, %fd17048, %fd17049 , %fd17047;
	fma.rn.f64 %fd17047, %fd17048, %fd17049 , %fd17047;
	fma.rn.f64 %fd17047, %fd17048, %fd17049 , %fd17047;
	}
	// end inline asm
	// begin inline asm
	{	
fma.rn.f64 %fd17047, %fd17048, %fd17049 , %fd17047;
	fma.rn.f64 %fd17047, %fd17048, %fd17049 , %fd17047;
	fma.rn.f64 %fd17047, %fd17048, %fd17049 , %fd17047;
	fma.rn.f64 %fd17047, %fd17048, %fd17049 , %fd17047;
	}
	// end inline asm
	// begin inline asm
	{	
fma.rn.f64 %fd17047, %fd17048, %fd17049 , %fd17047;
	fma.rn.f64 %fd17047, %fd17048, %fd17049 , %fd17047;
	fma.rn.f64 %fd17047, %fd17048, %fd17049 , %fd17047;
	fma.rn.f64 %fd17047, %fd17048, %fd17049 , %fd17047;
	}
	// end inline asm
	// begin inline asm
	{	
fma.rn.f64 %fd17047, %fd17048, %fd17049 , %fd17047;
	fma.rn.f64 %fd17047, %fd17048, %fd17049 , %fd17047;
	fma.rn.f64 %fd17047, %fd17048, %fd17049 , %fd17047;
	fma.rn.f64 %fd17047, %fd17048, %fd17049 , %fd17047;
	}
	// end inline asm
	// begin inline asm
	{	
fma.rn.f64 %fd17047, %fd17048, %fd17049 , %fd17047;
	fma.rn.f64 %fd17047, %fd17048, %fd17049 , %fd17047;
	fma.rn.f64 %fd17047, %fd17048, %fd17049 , %fd17047;
	fma.rn.f64 %fd17047, %fd17048, %fd17049 , %fd17047;
	}
	// end inline asm
	// begin inline asm
	{	
fma.rn.f64 %fd17047, %fd17048, %fd17049 , %fd17047;
	fma.rn.f64 %fd17047, %fd17048, %fd17049 , %fd17047;
	fma.rn.f64 %fd17047, %fd17048, %fd17049 , %fd17047;
	fma.rn.f64 %fd17047, %fd17048, %fd17049 , %fd17047;
	}
	// end inline asm
	// begin inline asm
	{	
fma.rn.f64 %fd17047, %fd17048, %fd17049 , %fd17047;
	fma.rn.f64 %fd17047, %fd17048, %fd17049 , %fd17047;
	fma.rn.f64 %fd17047, %fd17048, %fd17049 , %fd17047;
	fma.rn.f64 %fd17047, %fd17048, %fd17049 , %fd17047;
	}
	// end inline asm
	// begin inline asm
	{	
fma.rn.f64 %fd17047, %fd17048, %fd17049 , %fd17047;
	fma.rn.f64 %fd17047, %fd17048, %fd17049 , %fd17047;
	fma.rn.f64 %fd17047, %fd17048, %fd17049 , %fd17047;
	fma.rn.f64 %fd17047, %fd17048, %fd17049 , %fd17047;
	}
	// end inline asm
	// begin inline asm
	{	
fma.rn.f64 %fd17047, %fd17048, %fd17049 , %fd17047;
	fma.rn.f64 %fd17047, %fd17048, %fd17049 , %fd17047;
	fma.rn.f64 %fd17047, %fd17048, %fd17049 , %fd17047;
	fma.rn.f64 %fd17047, %fd17048, %fd17049 , %fd17047;
	}
	// end inline asm
	// begin inline asm
	{	
fma.rn.f64 %fd17047, %fd17048, %fd17049 , %fd17047;
	fma.rn.f64 %fd17047, %fd17048, %fd17049 , %fd17047;
	fma.rn.f64 %fd17047, %fd17048, %fd17049 , %fd17047;
	fma.rn.f64 %fd17047, %fd17048, %fd17049 , %fd17047;
	}
	// end inline asm
	// begin inline asm
	{	
fma.rn.f64 %fd17047, %fd17048, %fd17049 , %fd17047;
	fma.rn.f64 %fd17047, %fd17048, %fd17049 , %fd17047;
	fma.rn.f64 %fd17047, %fd17048, %fd17049 , %fd17047;
	fma.rn.f64 %fd17047, %fd17048, %fd17049 , %fd17047;
	}
	// end inline asm
	// begin inline asm
	{	
fma.rn.f64 %fd17047, %fd17048, %fd17049 , %fd17047;
	fma.rn.f64 %fd17047, %fd17048, %fd17049 , %fd17047;
	fma.rn.f64 %fd17047, %fd17048, %fd17049 , %fd17047;
	fma.rn.f64 %fd17047, %fd17048, %fd17049 , %fd17047;
	}
	// end inline asm
	// begin inline asm
	{	
fma.rn.f64 %fd17047, %fd17048, %fd17049 , %fd17047;
	fma.rn.f64 %fd17047, %fd17048, %fd17049 , %fd17047;
	fma.rn.f64 %fd17047, %fd17048, %fd17049 , %fd17047;
	fma.rn.f64 %fd17047, %fd17048, %fd17049 , %fd17047;
	}
	// end inline asm
	// begin inline asm
	{	
fma.rn.f64 %fd17047, %fd17048, %fd17049 , %fd17047;
	fma.rn.f64 %fd17047, %fd17048, %fd17049 , %fd17047;
	fma.rn.f64 %fd17047, %fd17048, %fd17049 , %fd17047;
	fma.rn.f64 %fd17047, %fd17048, %fd17049 , %fd17047;
	}
	// end inline asm
	// begin inline asm
	{	
fma.rn.f64 %fd17047, %fd17048, %fd17049 , %fd17047;
	fma.rn.f64 %fd17047, %fd17048, %fd17049 , %fd17047;
	fma.rn.f64 %fd17047, %fd17048, %fd17049 , %fd17047;
	fma.rn.f64 %fd17047, %fd17048, %fd17049 , %fd17047;
	}
	// end inline asm
	// begin inline asm
	{	
fma.rn.f64 %fd17047, %fd17048, %fd17049 , %fd17047;
	fma.rn.f64 %fd17047, %fd17048, %fd17049 , %fd17047;
	fma.rn.f64 %fd17047, %fd17048, %fd17049 , %fd17047;
	fma.rn.f64 %fd17047, %fd17048, %fd17049 , %fd17047;
	}
	// end inline asm
	// begin inline asm
	{	
fma.rn.f64 %fd17047, %fd17048, %fd17049 , %fd17047;
	fma.rn.f64 %fd17047, %fd17048, %fd17049 , %fd17047;
	fma.rn.f64 %fd17047, %fd17048, %fd17049 , %fd17047;
	fma.rn.f64 %fd17047, %fd17048, %fd17049 , %fd17047;
	}
	// end inline asm
	// begin inline asm
	{	
fma.rn.f64 %fd17047, %fd17048, %fd17049 , %fd17047;
	fma.rn.f64 %fd17047, %fd17048, %fd17049 , %fd17047;
	fma.rn.f64 %fd17047, %fd17048, %fd17049 , %fd17047;
	fma.rn.f64 %fd17047, %fd17048, %fd17049 , %fd17047;
	}
	// end inline asm
	// begin inline asm
	{	
fma.rn.f64 %fd17047, %fd17048, %fd17049 , %fd17047;
	fma.rn.f64 %fd17047, %fd17048, %fd17049 , %fd17047;
	fma.rn.f64 %fd17047, %fd17048, %fd17049 , %fd17047;
	fma.rn.f64 %fd17047, %fd17048, %fd17049 , %fd17047;
	}
	// end inline asm
	// begin inline asm
	{	
fma.rn.f64 %fd17047, %fd17048, %fd17049 , %fd17047;
	fma.rn.f64 %fd17047, %fd17048, %fd17049 , %fd17047;
	fma.rn.f64 %fd17047, %fd17048, %fd17049 , %fd17047;
	fma.rn.f64 %fd17047, %fd17048, %fd17049 , %fd17047;
	}
	// end inline asm
	// begin inline asm
	{	
fma.rn.f64 %fd17047, %fd17048, %fd17049 , %fd17047;
	fma.rn.f64 %fd17047, %fd17048, %fd17049 , %fd17047;
	fma.rn.f64 %fd17047, %fd17048, %fd17049 , %fd17047;
	fma.rn.f64 %fd17047, %fd17048, %fd17049 , %fd17047;
	}
	// end inline asm
	// begin inline asm
	{	
fma.rn.f64 %fd17047, %fd17048, %fd17049 , %fd17047;
	fma.rn.f64 %fd17047, %fd17048, %fd17049 , %fd17047;
	fma.rn.f64 %fd17047, %fd17048, %fd17049 , %fd17047;
	fma.rn.f64 %fd17047, %fd17048, %fd17049 , %fd17047;
	}
	// end inline asm
	// begin inline asm
	{	
fma.rn.f64 %fd17047, %fd17048, %fd17049 , %fd17047;
	fma.rn.f64 %fd17047, %fd17048, %fd17049 , %fd17047;
	fma.rn.f64 %fd17047, %fd17048, %fd17049 , %fd17047;
	fma.rn.f64 %fd17047, %fd17048, %fd17049 , %fd17047;
	}
	// end inline asm
	// begin inline asm
	{	
fma.rn.f64 %fd17047, %fd17048, %fd17049 , %fd17047;
	fma.rn.f64 %fd17047, %fd17048, %fd17049 , %fd17047;
	fma.rn.f64 %fd17047, %fd17048, %fd17049 , %fd17047;
	fma.rn.f64 %fd17047, %fd17048, %fd17049 , %fd17047;
	}
	// end inline asm
	// begin inline asm
	{	
fma.rn.f64 %fd17047, %fd17048, %fd17049 , %fd17047;
	fma.rn.f64 %fd17047, %fd17048, %fd17049 , %fd17047;
	fma.rn.f64 %fd17047, %fd17048, %fd17049 , %fd17047;
	fma.rn.f64 %fd17047, %fd17048, %fd17049 , %fd17047;
	}
	// end inline asm
	// begin inline asm
	{	
fma.rn.f64 %fd17047, %fd17048, %fd17049 , %fd17047;
	fma.rn.f64 %fd17047, %fd17048, %fd17049 , %fd17047;
	fma.rn.f64 %fd17047, %fd17048, %fd17049 , %fd17047;
	fma.rn.f64 %fd17047, %fd17048, %fd17049 , %fd17047;
	}
	// end inline asm
	// begin inline asm
	{	
fma.rn.f64 %fd17047, %fd17048, %fd17049 , %fd17047;
	fma.rn.f64 %fd17047, %fd17048, %fd17049 , %fd17047;
	fma.rn.f64 %fd17047, %fd17048, %fd17049 , %fd17047;
	fma.rn.f64 %fd17047, %fd17048, %fd17049 , %fd17047;
	}
	// end inline asm
	// begin inline asm
	{	
fma.rn.f64 %fd17047, %fd17048, %fd17049 , %fd17047;
	fma.rn.f64 %fd17047, %fd17048, %fd17049 , %fd17047;
	fma.rn.f64 %fd17047, %fd17048, %fd17049 , %fd17047;
	fma.rn.f64 %fd17047, %fd17048, %fd17049 , %fd17047;
	}
	// end inline asm
	// begin inline asm
	{	
fma.rn.f64 %fd17047, %fd17048, %fd17049 , %fd17047;
	fma.rn.f64 %fd17047, %fd17048, %fd17049 , %fd17047;
	fma.rn.f64 %fd17047, %fd17048, %fd17049 , %fd17047;
	fma.rn.f64 %fd17047, %fd17048, %fd17049 , %fd17047;
	}
	// end inline asm
	// begin inline asm
	{	
fma.rn.f64 %fd17047, %fd17048, %fd17049 , %fd17047;
	fma.rn.f64 %fd17047, %fd17048, %fd17049 , %fd17047;
	fma.rn.f64 %fd17047, %fd17048, %fd17049 , %fd17047;
	fma.rn.f64 %fd17047, %fd17048, %fd17049 , %fd17047;
	}
	// end inline asm
	// begin inline asm
	{	
fma.rn.f64 %fd17047, %fd17048, %fd17049 , %fd17047;
	fma.rn.f64 %fd17047, %fd17048, %fd17049 , %fd17047;
	fma.rn.f64 %fd17047, %fd17048, %fd17049 , %fd17047;
	fma.rn.f64 %fd17047, %fd17048, %fd17049 , %fd17047;
	}
	// end inline asm
	// begin inline asm
	{	
fma.rn.f64 %fd17047, %fd17048, %fd17049 , %fd17047;
	fma.rn.f64 %fd17047, %fd17048, %fd17049 , %fd17047;
	fma.rn.f64 %fd17047, %fd17048, %fd17049 , %fd17047;
	fma.rn.f64 %fd17047, %fd17048, %fd17049 , %fd17047;
	}
	// end inline asm
	// begin inline asm
	{	
fma.rn.f64 %fd17047, %fd17048, %fd17049 , %fd17047;
	fma.rn.f64 %fd17047, %fd17048, %fd17049 , %fd17047;
	fma.rn.f64 %fd17047, %fd17048, %fd17049 , %fd17047;
	fma.rn.f64 %fd17047, %fd17048, %fd17049 , %fd17047;
	}
	// end inline asm
	// begin inline asm
	{	
fma.rn.f64 %fd17047, %fd17048, %fd17049 , %fd17047;
	fma.rn.f64 %fd17047, %fd17048, %fd17049 , %fd17047;
	fma.rn.f64 %fd17047, %fd17048, %fd17049 , %fd17047;
	fma.rn.f64 %fd17047, %fd17048, %fd17049 , %fd17047;
	}
	// end inline asm
	// begin inline asm
	{	
fma.rn.f64 %fd17047, %fd17048, %fd17049 , %fd17047;
	fma.rn.f64 %fd17047, %fd17048, %fd17049 , %fd17047;
	fma.rn.f64 %fd17047, %fd17048, %fd17049 , %fd17047;
	fma.rn.f64 %fd17047, %fd17048, %fd17049 , %fd17047;
	}
	// end inline asm
	// begin inline asm
	{	
fma.rn.f64 %fd17047, %fd17048, %fd17049 , %fd17047;
	fma.rn.f64 %fd17047, %fd17048, %fd17049 , %fd17047;
	fma.rn.f64 %fd17047, %fd17048, %fd17049 , %fd17047;
	fma.rn.f64 %fd17047, %fd17048, %fd17049 , %fd17047;
	}
	// end inline asm
	// begin inline asm
	{	
fma.rn.f64 %fd17047, %fd17048, %fd17049 , %fd17047;
	fma.rn.f64 %fd17047, %fd17048, %fd17049 , %fd17047;
	fma.rn.f64 %fd17047, %fd17048, %fd17049 , %fd17047;
	fma.rn.f64 %fd17047, %fd17048, %fd17049 , %fd17047;
	}
	// end inline asm
	// begin inline asm
	{	
fma.rn.f64 %fd17047, %fd17048, %fd17049 , %fd17047;
	fma.rn.f64 %fd17047, %fd17048, %fd17049 , %fd17047;
	fma.rn.f64 %fd17047, %fd17048, %fd17049 , %fd17047;
	fma.rn.f64 %fd17047, %fd17048, %fd17049 , %fd17047;
	}
	// end inline asm
	// begin inline asm
	{	
fma.rn.f64 %fd17047, %fd17048, %fd17049 , %fd17047;
	fma.rn.f64 %fd17047, %fd17048, %fd17049 , %fd17047;
	fma.rn.f64 %fd17047, %fd17048, %fd17049 , %fd17047;
	fma.rn.f64 %fd17047, %fd17048, %fd17049 , %fd17047;
	}
	// end inline asm
	// begin inline asm
	{	
fma.rn.f64 %fd17047, %fd17048, %fd17049 , %fd17047;
	fma.rn.f64 %fd17047, %fd17048, %fd17049 , %fd17047;
	fma.rn.f64 %fd17047, %fd17048, %fd17049 , %fd17047;
	fma.rn.f64 %fd17047, %fd17048, %fd17049 , %fd17047;
	}
	// end inline asm
	// begin inline asm
	{	
fma.rn.f64 %fd17047, %fd17048, %fd17049 , %fd17047;
	fma.rn.f64 %fd17047, %fd17048, %fd17049 , %fd17047;
	fma.rn.f64 %fd17047, %fd17048, %fd17049 , %fd17047;
	fma.rn.f64 %fd17047, %fd17048, %fd17049 , %fd17047;
	}
	// end inline asm
	// begin inline asm
	{	
fma.rn.f64 %fd17047, %fd17048, %fd17049 , %fd17047;
	fma.rn.f64 %fd17047, %fd17048, %fd17049 , %fd17047;
	fma.rn.f64 %fd17047, %fd17048, %fd17049 , %fd17047;
	fma.rn.f64 %fd17047, %fd17048, %fd17049 , %fd17047;
	}
	// end inline asm
	// begin inline asm
	{	
fma.rn.f64 %fd17047, %fd17048, %fd17049 , %fd17047;
	fma.rn.f64 %fd17047, %fd17048, %fd17049 , %fd17047;
	fma.rn.f64 %fd17047, %fd17048, %fd17049 , %fd17047;
	fma.rn.f64 %fd17047, %fd17048, %fd17049 , %fd17047;
	}
	// end inline asm
	// begin inline asm
	{	
fma.rn.f64 %fd17047, %fd17048, %fd17049 , %fd17047;
	fma.rn.f64 %fd17047, %fd17048, %fd17049 , %fd17047;
	fma.rn.f64 %fd17047, %fd17048, %fd17049 , %fd17047;
	fma.rn.f64 %fd17047, %fd17048, %fd17049 , %fd17047;
	}
	// end inline asm
	// begin inline asm
	{	
fma.rn.f64 %fd17047, %fd17048, %fd17049 , %fd17047;
	fma.rn.f64 %fd17047, %fd17048, %fd17049 , %fd17047;
	fma.rn.f64 %fd17047, %fd17048, %fd17049 , %fd17047;
	fma.rn.f64 %fd17047, %fd17048, %fd17049 , %fd17047;
	}
	// end inline asm
	// begin inline asm
	{	
fma.rn.f64 %fd17047, %fd17048, %fd17049 , %fd17047;
	fma.rn.f64 %fd17047, %fd17048, %fd17049 , %fd17047;
	fma.rn.f64 %fd17047, %fd17048, %fd17049 , %fd17047;
	fma.rn.f64 %fd17047, %fd17048, %fd17049 , %fd17047;
	}
	// end inline asm
	// begin inline asm
	{	
fma.rn.f64 %fd17047, %fd17048, %fd17049 , %fd17047;
	fma.rn.f64 %fd17047, %fd17048, %fd17049 , %fd17047;
	fma.rn.f64 %fd17047, %fd17048, %fd17049 , %fd17047;
	fma.rn.f64 %fd17047, %fd17048, %fd17049 , %fd17047;
	}
	// end inline asm
	// begin inline asm
	{	
fma.rn.f64 %fd17047, %fd17048, %fd17049 , %fd17047;
	fma.rn.f64 %fd17047, %fd17048, %fd17049 , %fd17047;
	fma.rn.f64 %fd17047, %fd17048, %fd17049 , %fd17047;
	fma.rn.f64 %fd17047, %fd17048, %fd17049 , %fd17047;
	}
	// end inline asm
	// begin inline asm
	{	
fma.rn.f64 %fd17047, %fd17048, %fd17049 , %fd17047;
	fma.rn.f64 %fd17047, %fd17048, %fd17049 , %fd17047;
	fma.rn.f64 %fd17047, %fd17048, %fd17049 , %fd17047;
	fma.rn.f64 %fd17047, %fd17048, %fd17049 , %fd17047;
	}
	// end inline asm
	// begin inline asm
	{	
fma.rn.f64 %fd17047, %fd17048, %fd17049 , %fd17047;
	fma.rn.f64 %fd17047, %fd17048, %fd17049 , %fd17047;
	fma.rn.f64 %fd17047, %fd17048, %fd17049 , %fd17047;
	fma.rn.f64 %fd17047, %fd17048, %fd17049 , %fd17047;
	}
	// end inline asm
	// begin inline asm
	{	
fma.rn.f64 %fd17047, %fd17048, %fd17049 , %fd17047;
	fma.rn.f64 %fd17047, %fd17048, %fd17049 , %fd17047;
	fma.rn.f64 %fd17047, %fd17048, %fd17049 , %fd17047;
	fma.rn.f64 %fd17047, %fd17048, %fd17049 , %fd17047;
	}
	// end inline asm
	// begin inline asm
	{	
fma.rn.f64 %fd17047, %fd17048, %fd17049 , %fd17047;
	fma.rn.f64 %fd17047, %fd17048, %fd17049 , %fd17047;
	fma.rn.f64 %fd17047, %fd17048, %fd17049 , %fd17047;
	fma.rn.f64 %fd17047, %fd17048, %fd17049 , %fd17047;
	}
	// end inline asm
	// begin inline asm
	{	
fma.rn.f64 %fd17047, %fd17048, %fd17049 , %fd17047;
	fma.rn.f64 %fd17047, %fd17048, %fd17049 , %fd17047;
	fma.rn.f64 %fd17047, %fd17048, %fd17049 , %fd17047;
	fma.rn.f64 %fd17047, %fd17048, %fd17049 , %fd17047;
	}
	// end inline asm
	// begin inline asm
	{	
fma.rn.f64 %fd17047, %fd17048, %fd17049 , %fd17047;
	fma.rn.f64 %fd17047, %fd17048, %fd17049 , %fd17047;
	fma.rn.f64 %fd17047, %fd17048, %fd17049 , %fd17047;
	fma.rn.f64 %fd17047, %fd17048, %fd17049 , %fd17047;
	}
	// end inline asm
	// begin inline asm
	{	
fma.rn.f64 %fd17047, %fd17048, %fd17049 , %fd17047;
	fma.rn.f64 %fd17047, %fd17048, %fd17049 , %fd17047;
	fma.rn.f64 %fd17047, %fd17048, %fd17049 , %fd17047;
	fma.rn.f64 %fd17047, %fd17048, %fd17049 , %fd17047;
	}
	// end inline asm
	// begin inline asm
	{	
fma.rn.f64 %fd17047, %fd17048, %fd17049 , %fd17047;
	fma.rn.f64 %fd17047, %fd17048, %fd17049 , %fd17047;
	fma.rn.f64 %fd17047, %fd17048, %fd17049 , %fd17047;
	fma.rn.f64 %fd17047, %fd17048, %fd17049 , %fd17047;
	}
	// end inline asm
	// begin inline asm
	{	
fma.rn.f64 %fd17047, %fd17048, %fd17049 , %fd17047;
	fma.rn.f64 %fd17047, %fd17048, %fd17049 , %fd17047;
	fma.rn.f64 %fd17047, %fd17048, %fd17049 , %fd17047;
	fma.rn.f64 %fd17047, %fd17048, %fd17049 , %fd17047;
	}
	// end inline asm
	// begin inline asm
	{	
fma.rn.f64 %fd17047, %fd17048, %fd17049 , %fd17047;
	fma.rn.f64 %fd17047, %fd17048, %fd17049 , %fd17047;
	fma.rn.f64 %fd17047, %fd17048, %fd17049 , %fd17047;
	fma.rn.f64 %fd17047, %fd17048, %fd17049 , %fd17047;
	}
	// end inline asm
	// begin inline asm
	{	
fma.rn.f64 %fd17047, %fd17048, %fd17049 , %fd17047;
	fma.rn.f64 %fd17047, %fd17048, %fd17049 , %fd17047;
	fma.rn.f64 %fd17047, %fd17048, %fd17049 , %fd17047;
	fma.rn.f64 %fd17047, %fd17048, %fd17049 , %fd17047;
	}
	// end inline asm
	// begin inline asm
	{	
fma.rn.f64 %fd17047, %fd17048, %fd17049 , %fd17047;
	fma.rn.f64 %fd17047, %fd17048, %fd17049 , %fd17047;
	fma.rn.f64 %fd17047, %fd17048, %fd17049 , %fd17047;
	fma.rn.f64 %fd17047, %fd17048, %fd17049 , %fd17047;
	}
	// end inline asm
	// begin inline asm
	{	
fma.rn.f64 %fd17047, %fd17048, %fd17049 , %fd17047;
	fma.rn.f64 %fd17047, %fd17048, %fd17049 , %fd17047;
	fma.rn.f64 %fd17047, %fd17048, %fd17049 , %fd17047;
	fma.rn.f64 %fd17047, %fd17048, %fd17049 , %fd17047;
	}
	// end inline asm
	// begin inline asm
	{	
fma.rn.f64 %fd17047, %fd17048, %fd17049 , %fd17047;
	fma.rn.f64 %fd17047, %fd17048, %fd17049 , %fd17047;
	fma.rn.f64 %fd17047, %fd17048, %fd17049 , %fd17047;
	fma.rn.f64 %fd17047, %fd17048, %fd17049 , %fd17047;
	}
	// end inline asm
	// begin inline asm
	{	
fma.rn.f64 %fd17047, %fd17048, %fd17049 , %fd17047;
	fma.rn.f64 %fd17047, %fd17048, %fd17049 , %fd17047;
	fma.rn.f64 %fd17047, %fd17048, %fd17049 , %fd17047;
	fma.rn.f64 %fd17047, %fd17048, %fd17049 , %fd17047;
	}
	// end inline asm
	// begin inline asm
	{	
fma.rn.f64 %fd17047, %fd17048, %fd17049 , %fd17047;
	fma.rn.f64 %fd17047, %fd17048, %fd17049 , %fd17047;
	fma.rn.f64 %fd17047, %fd17048, %fd17049 , %fd17047;
	fma.rn.f64 %fd17047, %fd17048, %fd17049 , %fd17047;
	}
	// end inline asm
	// begin inline asm
	{	
fma.rn.f64 %fd17047, %fd17048, %fd17049 , %fd17047;
	fma.rn.f64 %fd17047, %fd17048, %fd17049 , %fd17047;
	fma.rn.f64 %fd17047, %fd17048, %fd17049 , %fd17047;
	fma.rn.f64 %fd17047, %fd17048, %fd17049 , %fd17047;
	}
	// end inline asm
	// begin inline asm
	{	
fma.rn.f64 %fd17047, %fd17048, %fd17049 , %fd17047;
	fma.rn.f64 %fd17047, %fd17048, %fd17049 , %fd17047;
	fma.rn.f64 %fd17047, %fd17048, %fd17049 , %fd17047;
	fma.rn.f64 %fd17047, %fd17048, %fd17049 , %fd17047;
	}
	// end inline asm
	// begin inline asm
	{	
fma.rn.f64 %fd17047, %fd17048, %fd17049 , %fd17047;
	fma.rn.f64 %fd17047, %fd17048, %fd17049 , %fd17047;
	fma.rn.f64 %fd17047, %fd17048, %fd17049 , %fd17047;
	fma.rn.f64 %fd17047, %fd17048, %fd17049 , %fd17047;
	}
	// end inline asm
	// begin inline asm
	{	
fma.rn.f64 %fd17047, %fd17048, %fd17049 , %fd17047;
	fma.rn.f64 %fd17047, %fd17048, %fd17049 , %fd17047;
	fma.rn.f64 %fd17047, %fd17048, %fd17049 , %fd17047;
	fma.rn.f64 %fd17047, %fd17048, %fd17049 , %fd17047;
	}
	// end inline asm
	// begin inline asm
	{	
fma.rn.f64 %fd17047, %fd17048, %fd17049 , %fd17047;
	fma.rn.f64 %fd17047, %fd17048, %fd17049 , %fd17047;
	fma.rn.f64 %fd17047, %fd17048, %fd17049 , %fd17047;
	fma.rn.f64 %fd17047, %fd17048, %fd17049 , %fd17047;
	}
	// end inline asm
	// begin inline asm
	{	
fma.rn.f64 %fd17047, %fd17048, %fd17049 , %fd17047;
	fma.rn.f64 %fd17047, %fd17048, %fd17049 , %fd17047;
	fma.rn.f64 %fd17047, %fd17048, %fd17049 , %fd17047;
	fma.rn.f64 %fd17047, %fd17048, %fd17049 , %fd17047;
	}
	// end inline asm
	// begin inline asm
	{	
fma.rn.f64 %fd17047, %fd17048, %fd17049 , %fd17047;
	fma.rn.f64 %fd17047, %fd17048, %fd17049 , %fd17047;
	fma.rn.f64 %fd17047, %fd17048, %fd17049 , %fd17047;
	fma.rn.f64 %fd17047, %fd17048, %fd17049 , %fd17047;
	}
	// end inline asm
	// begin inline asm
	{	
fma.rn.f64 %fd17047, %fd17048, %fd17049 , %fd17047;
	fma.rn.f64 %fd17047, %fd17048, %fd17049 , %fd17047;
	fma.rn.f64 %fd17047, %fd17048, %fd17049 , %fd17047;
	fma.rn.f64 %fd17047, %fd17048, %fd17049 , %fd17047;
	}
	// end inline asm
	// begin inline asm
	{	
fma.rn.f64 %fd17047, %fd17048, %fd17049 , %fd17047;
	fma.rn.f64 %fd17047, %fd17048, %fd17049 , %fd17047;
	fma.rn.f64 %fd17047, %fd17048, %fd17049 , %fd17047;
	fma.rn.f64 %fd17047, %fd17048, %fd17049 , %fd17047;
	}
	// end inline asm
	// begin inline asm
	{	
fma.rn.f64 %fd17047, %fd17048, %fd17049 , %fd17047;
	fma.rn.f64 %fd17047, %fd17048, %fd17049 , %fd17047;
	fma.rn.f64 %fd17047, %fd17048, %fd17049 , %fd17047;
	fma.rn.f64 %fd17047, %fd17048, %fd17049 , %fd17047;
	}
	// end inline asm
	// begin inline asm
	{	
fma.rn.f64 %fd17047, %fd17048, %fd17049 , %fd17047;
	fma.rn.f64 %fd17047, %fd17048, %fd17049 , %fd17047;
	fma.rn.f64 %fd17047, %fd17048, %fd17049 , %fd17047;
	fma.rn.f64 %fd17047, %fd17048, %fd17049 , %fd17047;
	}
	// end inline asm
	// begin inline asm
	{	
fma.rn.f64 %fd17047, %fd17048, %fd17049 , %fd17047;
	fma.rn.f64 %fd17047, %fd17048, %fd17049 , %fd17047;
	fma.rn.f64 %fd17047, %fd17048, %fd17049 , %fd17047;
	fma.rn.f64 %fd17047, %fd17048, %fd17049 , %fd17047;
	}
	// end inline asm
	// begin inline asm
	{	
fma.rn.f64 %fd17047, %fd17048, %fd17049 , %fd17047;
	fma.rn.f64 %fd17047, %fd17048, %fd17049 , %fd17047;
	fma.rn.f64 %fd17047, %fd17048, %fd17049 , %fd17047;
	fma.rn.f64 %fd17047, %fd17048, %fd17049 , %fd17047;
	}
	// end inline asm
	// begin inline asm
	{	
fma.rn.f64 %fd17047, %fd17048, %fd17049 , %fd17047;
	fma.rn.f64 %fd17047, %fd17048, %fd17049 , %fd17047;
	fma.rn.f64 %fd17047, %fd17048, %fd17049 , %fd17047;
	fma.rn.f64 %fd17047, %fd17048, %fd17049 , %fd17047;
	}
	// end inline asm
	// begin inline asm
	{	
fma.rn.f64 %fd17047, %fd17048, %fd17049 , %fd17047;
	fma.rn.f64 %fd17047, %fd17048, %fd17049 , %fd17047;
	fma.rn.f64 %fd17047, %fd17048, %fd17049 , %fd17047;
	fma.rn.f64 %fd17047, %fd17048, %fd17049 , %fd17047;
	}
	// end inline asm
	// begin inline asm
	{	
fma.rn.f64 %fd17047, %fd17048, %fd17049 , %fd17047;
	fma.rn.f64 %fd17047, %fd17048, %fd17049 , %fd17047;
	fma.rn.f64 %fd17047, %fd17048, %fd17049 , %fd17047;
	fma.rn.f64 %fd17047, %fd17048, %fd17049 , %fd17047;
	}
	// end inline asm
	// begin inline asm
	{	
fma.rn.f64 %fd17047, %fd17048, %fd17049 , %fd17047;
	fma.rn.f64 %fd17047, %fd17048, %fd17049 , %fd17047;
	fma.rn.f64 %fd17047, %fd17048, %fd17049 , %fd17047;
	fma.rn.f64 %fd17047, %fd17048, %fd17049 , %fd17047;
	}
	// end inline asm
	// begin inline asm
	{	
fma.rn.f64 %fd17047, %fd17048, %fd17049 , %fd17047;
	fma.rn.f64 %fd17047, %fd17048, %fd17049 , %fd17047;
	fma.rn.f64 %fd17047, %fd17048, %fd17049 , %fd17047;
	fma.rn.f64 %fd17047, %fd17048, %fd17049 , %fd17047;
	}
	// end inline asm
	// begin inline asm
	{	
fma.rn.f64 %fd17047, %fd17048, %fd17049 , %fd17047;
	fma.rn.f64 %fd17047, %fd17048, %fd17049 , %fd17047;
	fma.rn.f64 %fd17047, %fd17048, %fd17049 , %fd17047;
	fma.rn.f64 %fd17047, %fd17048, %fd17049 , %fd17047;
	}
	// end inline asm
	// begin inline asm
	{	
fma.rn.f64 %fd17047, %fd17048, %fd17049 , %fd17047;
	fma.rn.f64 %fd17047, %fd17048, %fd17049 , %fd17047;
	fma.rn.f64 %fd17047, %fd17048, %fd17049 , %fd17047;
	fma.rn.f64 %fd17047, %fd17048, %fd17049 , %fd17047;
	}
	// end inline asm
	// begin inline asm
	{	
fma.rn.f64 %fd17047, %fd17048, %fd17049 , %fd17047;
	fma.rn.f64 %fd17047, %fd17048, %fd17049 , %fd17047;
	fma.rn.f64 %fd17047, %fd17048, %fd17049 , %fd17047;
	fma.rn.f64 %fd17047, %fd17048, %fd17049 , %fd17047;
	}
	// end inline asm
	// begin inline asm
	{	
fma.rn.f64 %fd17047, %fd17048, %fd17049 , %fd17047;
	fma.rn.f64 %fd17047, %fd17048, %fd17049 , %fd17047;
	fma.rn.f64 %fd17047, %fd17048, %fd17049 , %fd17047;
	fma.rn.f64 %fd17047, %fd17048, %fd17049 , %fd17047;
	}
	// end inline asm
	// begin inline asm
	{	
fma.rn.f64 %fd17047, %fd17048, %fd17049 , %fd17047;
	fma.rn.f64 %fd17047, %fd17048, %fd17049 , %fd17047;
	fma.rn.f64 %fd17047, %fd17048, %fd17049 , %fd17047;
	fma.rn.f64 %fd17047, %fd17048, %fd17049 , %fd17047;
	}
	// end inline asm
	// begin inline asm
	{	
fma.rn.f64 %fd17047, %fd17048, %fd17049 , %fd17047;
	fma.rn.f64 %fd17047, %fd17048, %fd17049 , %fd17047;
	fma.rn.f64 %fd17047, %fd17048, %fd17049 , %fd17047;
	fma.rn.f64 %fd17047, %fd17048, %fd17049 , %fd17047;
	}
	// end inline asm
	// begin inline asm
	{	
fma.rn.f64 %fd17047, %fd17048, %fd17049 , %fd17047;
	fma.rn.f64 %fd17047, %fd17048, %fd17049 , %fd17047;
	fma.rn.f64 %fd17047, %fd17048, %fd17049 , %fd17047;
	fma.rn.f64 %fd17047, %fd17048, %fd17049 , %fd17047;
	}
	// end inline asm
	// begin inline asm
	{	
fma.rn.f64 %fd17047, %fd17048, %fd17049 , %fd17047;
	fma.rn.f64 %fd17047, %fd17048, %fd17049 , %fd17047;
	fma.rn.f64 %fd17047, %fd17048, %fd17049 , %fd17047;
	fma.rn.f64 %fd17047, %fd17048, %fd17049 , %fd17047;
	}
	// end inline asm
	// begin inline asm
	{	
fma.rn.f64 %fd17047, %fd17048, %fd17049 , %fd17047;
	fma.rn.f64 %fd17047, %fd17048, %fd17049 , %fd17047;
	fma.rn.f64 %fd17047, %fd17048, %fd17049 , %fd17047;
	fma.rn.f64 %fd17047, %fd17048, %fd17049 , %fd17047;
	}
	// end inline asm
	// begin inline asm
	{	
fma.rn.f64 %fd17047, %fd17048, %fd17049 , %fd17047;
	fma.rn.f64 %fd17047, %fd17048, %fd17049 , %fd17047;
	fma.rn.f64 %fd17047, %fd17048, %fd17049 , %fd17047;
	fma.rn.f64 %fd17047, %fd17048, %fd17049 , %fd17047;
	}
	// end inline asm
	// begin inline asm
	{	
fma.rn.f64 %fd17047, %fd17048, %fd17049 , %fd17047;
	fma.rn.f64 %fd17047, %fd17048, %fd17049 , %fd17047;
	fma.rn.f64 %fd17047, %fd17048, %fd17049 , %fd17047;
	fma.rn.f64 %fd17047, %fd17048, %fd17049 , %fd17047;
	}
	// end inline asm
	// begin inline asm
	{	
fma.rn.f64 %fd17047, %fd17048, %fd17049 , %fd17047;
	fma.rn.f64 %fd17047, %fd17048, %fd17049 , %fd17047;
	fma.rn.f64 %fd17047, %fd17048, %fd17049 , %fd17047;
	fma.rn.f64 %fd17047, %fd17048, %fd17049 , %fd17047;
	}
	// end inline asm
	// begin inline asm
	{	
fma.rn.f64 %fd17047, %fd17048, %fd17049 , %fd17047;
	fma.rn.f64 %fd17047, %fd17048, %fd17049 , %fd17047;
	fma.rn.f64 %fd17047, %fd17048, %fd17049 , %fd17047;
	fma.rn.f64 %fd17047, %fd17048, %fd17049 , %fd17047;
	}
	// end inline asm
	// begin inline asm
	{	
fma.rn.f64 %fd17047, %fd17048, %fd17049 , %fd17047;
	fma.rn.f64 %fd17047, %fd17048, %fd17049 , %fd17047;
	fma.rn.f64 %fd17047, %fd17048, %fd17049 , %fd17047;
	fma.rn.f64 %fd17047, %fd17048, %fd17049 , %fd17047;
	}
	// end inline asm
	// begin inline asm
	{	
fma.rn.f64 %fd17047, %fd17048, %fd17049 , %fd17047;
	fma.rn.f64 %fd17047, %fd17048, %fd17049 , %fd17047;
	fma.rn.f64 %fd17047, %fd17048, %fd17049 , %fd17047;
	fma.rn.f64 %fd17047, %fd17048, %fd17049 , %fd17047;
	}
	// end inline asm
	// begin inline asm
	{	
fma.rn.f64 %fd17047, %fd17048, %fd17049 , %fd17047;
	fma.rn.f64 %fd17047, %fd17048, %fd17049 , %fd17047;
	fma.rn.f64 %fd17047, %fd17048, %fd17049 , %fd17047;
	fma.rn.f64 %fd17047, %fd17048, %fd17049 , %fd17047;
	}
	// end inline asm
	// begin inline asm
	{	
fma.rn.f64 %fd17047, %fd17048, %fd17049 , %fd17047;
	fma.rn.f64 %fd17047, %fd17048, %fd17049 , %fd17047;
	fma.rn.f64 %fd17047, %fd17048, %fd17049 , %fd17047;
	fma.rn.f64 %fd17047, %fd17048, %fd17049 , %fd17047;
	}
	// end inline asm
	// begin inline asm
	{	
fma.rn.f64 %fd17047, %fd17048, %fd17049 , %fd17047;
	fma.rn.f64 %fd17047, %fd17048, %fd17049 , %fd17047;
	fma.rn.f64 %fd17047, %fd17048, %fd17049 , %fd17047;
	fma.rn.f64 %fd17047, %fd17048, %fd17049 , %fd17047;
	}
	// end inline asm
	// begin inline asm
	{	
fma.rn.f64 %fd17047, %fd17048, %fd17049 , %fd17047;
	fma.rn.f64 %fd17047, %fd17048, %fd17049 , %fd17047;
	fma.rn.f64 %fd17047, %fd17048, %fd17049 , %fd17047;
	fma.rn.f64 %fd17047, %fd17048, %fd17049 , %fd17047;
	}
	// end inline asm
	// begin inline asm
	{	
fma.rn.f64 %fd17047, %fd17048, %fd17049 , %fd17047;
	fma.rn.f64 %fd17047, %fd17048, %fd17049 , %fd17047;
	fma.rn.f64 %fd17047, %fd17048, %fd17049 , %fd17047;
	fma.rn.f64 %fd17047, %fd17048, %fd17049 , %fd17047;
	}
	// end inline asm
	// begin inline asm
	{	
fma.rn.f64 %fd17047, %fd17048, %fd17049 , %fd17047;
	fma.rn.f64 %fd17047, %fd17048, %fd17049 , %fd17047;
	fma.rn.f64 %fd17047, %fd17048, %fd17049 , %fd17047;
	fma.rn.f64 %fd17047, %fd17048, %fd17049 , %fd17047;
	}
	// end inline asm
	// begin inline asm
	{	
fma.rn.f64 %fd17047, %fd17048, %fd17049 , %fd17047;
	fma.rn.f64 %fd17047, %fd17048, %fd17049 , %fd17047;
	fma.rn.f64 %fd17047, %fd17048, %fd17049 , %fd17047;
	fma.rn.f64 %fd17047, %fd17048, %fd17049 , %fd17047;
	}
	// end inline asm
	// begin inline asm
	{	
fma.rn.f64 %fd17047, %fd17048, %fd17049 , %fd17047;
	fma.rn.f64 %fd17047, %fd17048, %fd17049 , %fd17047;
	fma.rn.f64 %fd17047, %fd17048, %fd17049 , %fd17047;
	fma.rn.f64 %fd17047, %fd17048, %fd17049 , %fd17047;
	}
	// end inline asm
	// begin inline asm
	{	
fma.rn.f64 %fd17047, %fd17048, %fd17049 , %fd17047;
	fma.rn.f64 %fd17047, %fd17048, %fd17049 , %fd17047;
	fma.rn.f64 %fd17047, %fd17048, %fd17049 , %fd17047;
	fma.rn.f64 %fd17047, %fd17048, %fd17049 , %fd17047;
	}
	// end inline asm
	// begin inline asm
	{	
fma.rn.f64 %fd17047, %fd17048, %fd17049 , %fd17047;
	fma.rn.f64 %fd17047, %fd17048, %fd17049 , %fd17047;
	fma.rn.f64 %fd17047, %fd17048, %fd17049 , %fd17047;
	fma.rn.f64 %fd17047, %fd17048, %fd17049 , %fd17047;
	}
	// end inline asm
	// begin inline asm
	{	
fma.rn.f64 %fd17047, %fd17048, %fd17049 , %fd17047;
	fma.rn.f64 %fd17047, %fd17048, %fd17049 , %fd17047;
	fma.rn.f64 %fd17047, %fd17048, %fd17049 , %fd17047;
	fma.rn.f64 %fd17047, %fd17048, %fd17049 , %fd17047;
	}
	// end inline asm
	// begin inline asm
	{	
fma.rn.f64 %fd17047, %fd17048, %fd17049 , %fd17047;
	fma.rn.f64 %fd17047, %fd17048, %fd17049 , %fd17047;
	fma.rn.f64 %fd17047, %fd17048, %fd17049 , %fd17047;
	fma.rn.f64 %fd17047, %fd17048, %fd17049 , %fd17047;
	}
	// end inline asm
	// begin inline asm
	{	
fma.rn.f64 %fd17047, %fd17048, %fd17049 , %fd17047;
	fma.rn.f64 %fd17047, %fd17048, %fd17049 , %fd17047;
	fma.rn.f64 %fd17047, %fd17048, %fd17049 , %fd17047;
	fma.rn.f64 %fd17047, %fd17048, %fd17049 , %fd17047;
	}
	// end inline asm
	// begin inline asm
	{	
fma.rn.f64 %fd17047, %fd17048, %fd17049 , %fd17047;
	fma.rn.f64 %fd17047, %fd17048, %fd17049 , %fd17047;
	fma.rn.f64 %fd17047, %fd17048, %fd17049 , %fd17047;
	fma.rn.f64 %fd17047, %fd17048, %fd17049 , %fd17047;
	}
	// end inline asm
	// begin inline asm
	{	
fma.rn.f64 %fd17047, %fd17048, %fd17049 , %fd17047;
	fma.rn.f64 %fd17047, %fd17048, %fd17049 , %fd17047;
	fma.rn.f64 %fd17047, %fd17048, %fd17049 , %fd17047;
	fma.rn.f64 %fd17047, %fd17048, %fd17049 , %fd17047;
	}
	// end inline asm
	// begin inline asm
	{	
fma.rn.f64 %fd17047, %fd17048, %fd17049 , %fd17047;
	fma.rn.f64 %fd17047, %fd17048, %fd17049 , %fd17047;
	fma.rn.f64 %fd17047, %fd17048, %fd17049 , %fd17047;
	fma.rn.f64 %fd17047, %fd17048, %fd17049 , %fd17047;
	}
	// end inline asm
	// begin inline asm
	{	
fma.rn.f64 %fd17047, %fd17048, %fd17049 , %fd17047;
	fma.rn.f64 %fd17047, %fd17048, %fd17049 , %fd17047;
	fma.rn.f64 %fd17047, %fd17048, %fd17049 , %fd17047;
	fma.rn.f64 %fd17047, %fd17048, %fd17049 , %fd17047;
	}
	// end inline asm
	// begin inline asm
	{	
fma.rn.f64 %fd17047, %fd17048, %fd17049 , %fd17047;
	fma.rn.f64 %fd17047, %fd17048, %fd17049 , %fd17047;
	fma.rn.f64 %fd17047, %fd17048, %fd17049 , %fd17047;
	fma.rn.f64 %fd17047, %fd17048, %fd17049 , %fd17047;
	}
	// end inline asm
	// begin inline asm
	{	
fma.rn.f64 %fd17047, %fd17048, %fd17049 , %fd17047;
	fma.rn.f64 %fd17047, %fd17048, %fd17049 , %fd17047;
	fma.rn.f64 %fd17047, %fd17048, %fd17049 , %fd17047;
	fma.rn.f64 %fd17047, %fd17048, %fd17049 , %fd17047;
	}
	// end inline asm
	// begin inline asm
	{	
fma.rn.f64 %fd17047, %fd17048, %fd17049 , %fd17047;
	fma.rn.f64 %fd17047, %fd17048, %fd17049 , %fd17047;
	fma.rn.f64 %fd17047, %fd17048, %fd17049 , %fd17047;
	fma.rn.f64 %fd17047, %fd17048, %fd17049 , %fd17047;
	}
	// end inline asm
	// begin inline asm
	{	
fma.rn.f64 %fd17047, %fd17048, %fd17049 , %fd17047;
	fma.rn.f64 %fd17047, %fd17048, %fd17049 , %fd17047;
	fma.rn.f64 %fd17047, %fd17048, %fd17049 , %fd17047;
	fma.rn.f64 %fd17047, %fd17048, %fd17049 , %fd17047;
	}
	// end inline asm
	// begin inline asm
	{	
fma.rn.f64 %fd17047, %fd17048, %fd17049 , %fd17047;
	fma.rn.f64 %fd17047, %fd17048, %fd17049 , %fd17047;
	fma.rn.f64 %fd17047, %fd17048, %fd17049 , %fd17047;
	fma.rn.f64 %fd17047, %fd17048, %fd17049 , %fd17047;
	}
	// end inline asm
	// begin inline asm
	{	
fma.rn.f64 %fd17047, %fd17048, %fd17049 , %fd17047;
	fma.rn.f64 %fd17047, %fd17048, %fd17049 , %fd17047;
	fma.rn.f64 %fd17047, %fd17048, %fd17049 , %fd17047;
	fma.rn.f64 %fd17047, %fd17048, %fd17049 , %fd17047;
	}
	// end inline asm
	// begin inline asm
	{	
fma.rn.f64 %fd17047, %fd17048, %fd17049 , %fd17047;
	fma.rn.f64 %fd17047, %fd17048, %fd17049 , %fd17047;
	fma.rn.f64 %fd17047, %fd17048, %fd17049 , %fd17047;
	fma.rn.f64 %fd17047, %fd17048, %fd17049 , %fd17047;
	}
	// end inline asm
	// begin inline asm
	{	
fma.rn.f64 %fd17047, %fd17048, %fd17049 , %fd17047;
	fma.rn.f64 %fd17047, %fd17048, %fd17049 , %fd17047;
	fma.rn.f64 %fd17047, %fd17048, %fd17049 , %fd17047;
	fma.rn.f64 %fd17047, %fd17048, %fd17049 , %fd17047;
	}
	// end inline asm
	// begin inline asm
	{	
fma.rn.f64 %fd17047, %fd17048, %fd17049 , %fd17047;
	fma.rn.f64 %fd17047, %fd17048, %fd17049 , %fd17047;
	fma.rn.f64 %fd17047, %fd17048, %fd17049 , %fd17047;
	fma.rn.f64 %fd17047, %fd17048, %fd17049 , %fd17047;
	}
	// end inline asm
	// begin inline asm
	{	
fma.rn.f64 %fd17047, %fd17048, %fd17049 , %fd17047;
	fma.rn.f64 %fd17047, %fd17048, %fd17049 , %fd17047;
	fma.rn.f64 %fd17047, %fd17048, %fd17049 , %fd17047;
	fma.rn.f64 %fd17047, %fd17048, %fd17049 , %fd17047;
	}
	// end inline asm
	// begin inline asm
	{	
fma.rn.f64 %fd17047, %fd17048, %fd17049 , %fd17047;
	fma.rn.f64 %fd17047, %fd17048, %fd17049 , %fd17047;
	fma.rn.f64 %fd17047, %fd17048, %fd17049 , %fd17047;
	fma.rn.f64 %fd17047, %fd17048, %fd17049 , %fd17047;
	}
	// end inline asm
	// begin inline asm
	{	
fma.rn.f64 %fd17047, %fd17048, %fd17049 , %fd17047;
	fma.rn.f64 %fd17047, %fd17048, %fd17049 , %fd17047;
	fma.rn.f64 %fd17047, %fd17048, %fd17049 , %fd17047;
	fma.rn.f64 %fd17047, %fd17048, %fd17049 , %fd17047;
	}
	// end inline asm
	// begin inline asm
	{	
fma.rn.f64 %fd17047, %fd17048, %fd17049 , %fd17047;
	fma.rn.f64 %fd17047, %fd17048, %fd17049 , %fd17047;
	fma.rn.f64 %fd17047, %fd17048, %fd17049 , %fd17047;
	fma.rn.f64 %fd17047, %fd17048, %fd17049 , %fd17047;
	}
	// end inline asm
	// begin inline asm
	{	
fma.rn.f64 %fd17047, %fd17048, %fd17049 , %fd17047;
	fma.rn.f64 %fd17047, %fd17048, %fd17049 , %fd17047;
	fma.rn.f64 %fd17047, %fd17048, %fd17049 , %fd17047;
	fma.rn.f64 %fd17047, %fd17048, %fd17049 , %fd17047;
	}
	// end inline asm
	// begin inline asm
	{	
fma.rn.f64 %fd17047, %fd17048, %fd17049 , %fd17047;
	fma.rn.f64 %fd17047, %fd17048, %fd17049 , %fd17047;
	fma.rn.f64 %fd17047, %fd17048, %fd17049 , %fd17047;
	fma.rn.f64 %fd17047, %fd17048, %fd17049 , %fd17047;
	}
	// end inline asm
	// begin inline asm
	{	
fma.rn.f64 %fd17047, %fd17048, %fd17049 , %fd17047;
	fma.rn.f64 %fd17047, %fd17048, %fd17049 , %fd17047;
	fma.rn.f64 %fd17047, %fd17048, %fd17049 , %fd17047;
	fma.rn.f64 %fd17047, %fd17048, %fd17049 , %fd17047;
	}
	// end inline asm
	mov.f64 	%fd19178, %fd17048;
	mov.f64 	%fd19177, %fd17047;
	mov.f64 	%fd19179, %fd17049;
	// begin inline asm
	{	
fma.rn.f64 %fd19177, %fd19178, %fd19179 , %fd19177;
	fma.rn.f64 %fd19177, %fd19178, %fd19179 , %fd19177;
	fma.rn.f64 %fd19177, %fd19178, %fd19179 , %fd19177;
	fma.rn.f64 %fd19177, %fd19178, %fd19179 , %fd19177;
	}
	// end inline asm
	// begin inline asm
	{	
fma.rn.f64 %fd19177, %fd19178, %fd19179 , %fd19177;
	fma.rn.f64 %fd19177, %fd19178, %fd19179 , %fd19177;
	fma.rn.f64 %fd19177, %fd19178, %fd19179 , %fd19177;
	fma.rn.f64 %fd19177, %fd19178, %fd19179 , %fd19177;
	}
	// end inline asm
	// begin inline asm
	{	
fma.rn.f64 %fd19177, %fd19178, %fd19179 , %fd19177;
	fma.rn.f64 %fd19177, %fd19178, %fd19179 , %fd19177;
	fma.rn.f64 %fd19177, %fd19178, %fd19179 , %fd19177;
	fma.rn.f64 %fd19177, %fd19178, %fd19179 , %fd19177;
	}
	// end inline asm
	// begin inline asm
	{	
fma.rn.f64 %fd19177, %fd19178, %fd19179 , %fd19177;
	fma.rn.f64 %fd19177, %fd19178, %fd19179 , %fd19177;
	fma.rn.f64 %fd19177, %fd19178, %fd19179 , %fd19177;
	fma.rn.f64 %fd19177, %fd19178, %fd19179 , %fd19177;
	}
	// end inline asm
	// begin inline asm
	{	
fma.rn.f64 %fd19177, %fd19178, %fd19179 , %fd19177;
	fma.rn.f64 %fd19177, %fd19178, %fd19179 , %fd19177;
	fma.rn.f64 %fd19177, %fd19178, %fd19179 , %fd19177;
	fma.rn.f64 %fd19177, %fd19178, %fd19179 , %fd19177;
	}
	// end inline asm
	// begin inline asm
	{	
fma.rn.f64 %fd19177, %fd19178, %fd19179 , %fd19177;
	fma.rn.f64 %fd19177, %fd19178, %fd19179 , %fd19177;
	fma.rn.f64 %fd19177, %fd19178, %fd19179 , %fd19177;
	fma.rn.f64 %fd19177, %fd19178, %fd19179 , %fd19177;
	}
	// end inline asm
	// begin inline asm
	{	
fma.rn.f64 %fd19177, %fd19178, %fd19179 , %fd19177;
	fma.rn.f64 %fd19177, %fd19178, %fd19179 , %fd19177;
	fma.rn.f64 %fd19177, %fd19178, %fd19179 , %fd19177;
	fma.rn.f64 %fd19177, %fd19178, %fd19179 , %fd19177;
	}
	// end inline asm
	// begin inline asm
	{	
fma.rn.f64 %fd19177, %fd19178, %fd19179 , %fd19177;
	fma.rn.f64 %fd19177, %fd19178, %fd19179 , %fd19177;
	fma.rn.f64 %fd19177, %fd19178, %fd19179 , %fd19177;
	fma.rn.f64 %fd19177, %fd19178, %fd19179 , %fd19177;
	}
	// end inline asm
	// begin inline asm
	{	
fma.rn.f64 %fd19177, %fd19178, %fd19179 , %fd19177;
	fma.rn.f64 %fd19177, %fd19178, %fd19179 , %fd19177;
	fma.rn.f64 %fd19177, %fd19178, %fd19179 , %fd19177;
	fma.rn.f64 %fd19177, %fd19178, %fd19179 , %fd19177;
	}
	// end inline asm
	// begin inline asm
	{	
fma.rn.f64 %fd19177, %fd19178, %fd19179 , %fd19177;
	fma.rn.f64 %fd19177, %fd19178, %fd19179 , %fd19177;
	fma.rn.f64 %fd19177, %fd19178, %fd19179 , %fd19177;
	fma.rn.f64 %fd19177, %fd19178, %fd19179 , %fd19177;
	}
	// end inline asm
	// begin inline asm
	{	
fma.rn.f64 %fd19177, %fd19178, %fd19179 , %fd19177;
	fma.rn.f64 %fd19177, %fd19178, %fd19179 , %fd19177;
	fma.rn.f64 %fd19177, %fd19178, %fd19179 , %fd19177;
	fma.rn.f64 %fd19177, %fd19178, %fd19179 , %fd19177;
	}
	// end inline asm
	// begin inline asm
	{	
fma.rn.f64 %fd19177, %fd19178, %fd19179 , %fd19177;
	fma.rn.f64 %fd19177, %fd19178, %fd19179 , %fd19177;
	fma.rn.f64 %fd19177, %fd19178, %fd19179 , %fd19177;
	fma.rn.f64 %fd19177, %fd19178, %fd19179 , %fd19177;
	}
	// end inline asm
	// begin inline asm
	{	
fma.rn.f64 %fd19177, %fd19178, %fd19179 , %fd19177;
	fma.rn.f64 %fd19177, %fd19178, %fd19179 , %fd19177;
	fma.rn.f64 %fd19177, %fd19178, %fd19179 , %fd19177;
	fma.rn.f64 %fd19177, %fd19178, %fd19179 , %fd19177;
	}
	// end inline asm
	// begin inline asm
	{	
fma.rn.f64 %fd19177, %fd19178, %fd19179 , %fd19177;
	fma.rn.f64 %fd19177, %fd19178, %fd19179 , %fd19177;
	fma.rn.f64 %fd19177, %fd19178, %fd19179 , %fd19177;
	fma.rn.f64 %fd19177, %fd19178, %fd19179 , %fd19177;
	}
	// end inline asm
	// begin inline asm
	{	
fma.rn.f64 %fd19177, %fd19178, %fd19179 , %fd19177;
	fma.rn.f64 %fd19177, %fd19178, %fd19179 , %fd19177;
	fma.rn.f64 %fd19177, %fd19178, %fd19179 , %fd19177;
	fma.rn.f64 %fd19177, %fd19178, %fd19179 , %fd19177;
	}
	// end inline asm
	// begin inline asm
	{	
fma.rn.f64 %fd19177, %fd19178, %fd19179 , %fd19177;
	fma.rn.f64 %fd19177, %fd19178, %fd19179 , %fd19177;
	fma.rn.f64 %fd19177, %fd19178, %fd19179 , %fd19177;
	fma.rn.f64 %fd19177, %fd19178, %fd19179 , %fd19177;
	}
	// end inline asm
	// begin inline asm
	{	
fma.rn.f64 %fd19177, %fd19178, %fd19179 , %fd19177;
	fma.rn.f64 %fd19177, %fd19178, %fd19179 , %fd19177;
	fma.rn.f64 %fd19177, %fd19178, %fd19179 , %fd19177;
	fma.rn.f64 %fd19177, %fd19178, %fd19179 , %fd19177;
	}
	// end inline asm
	// begin inline asm
	{	
fma.rn.f64 %fd19177, %fd19178, %fd19179 , %fd19177;
	fma.rn.f64 %fd19177, %fd19178, %fd19179 , %fd19177;
	fma.rn.f64 %fd19177, %fd19178, %fd19179 , %fd19177;
	fma.rn.f64 %fd19177, %fd19178, %fd19179 , %fd19177;
	}
	// end inline asm
	// begin inline asm
	{	
fma.rn.f64 %fd19177, %fd19178, %fd19179 , %fd19177;
	fma.rn.f64 %fd19177, %fd19178, %fd19179 , %fd19177;
	fma.rn.f64 %fd19177, %fd19178, %fd19179 , %fd19177;
	fma.rn.f64 %fd19177, %fd19178, %fd19179 , %fd19177;
	}
	// end inline asm
	// begin inline asm
	{	
fma.rn.f64 %fd19177, %fd19178, %fd19179 , %fd19177;
	fma.rn.f64 %fd19177, %fd19178, %fd19179 , %fd19177;
	fma.rn.f64 %fd19177, %fd19178, %fd19179 , %fd19177;
	fma.rn.f64 %fd19177, %fd19178, %fd19179 , %fd19177;
	}
	// end inline asm
	// begin inline asm
	{	
fma.rn.f64 %fd19177, %fd19178, %fd19179 , %fd19177;
	fma.rn.f64 %fd19177, %fd19178, %fd19179 , %fd19177;
	fma.rn.f64 %fd19177, %fd19178, %fd19179 , %fd19177;
	fma.rn.f64 %fd19177, %fd19178, %fd19179 , %fd19177;
	}
	// end inline asm
	// begin inline asm
	{	
fma.rn.f64 %fd19177, %fd19178, %fd19179 , %fd19177;
	fma.rn.f64 %fd19177, %fd19178, %fd19179 , %fd19177;
	fma.rn.f64 %fd19177, %fd19178, %fd19179 , %fd19177;
	fma.rn.f64 %fd19177, %fd19178, %fd19179 , %fd19177;
	}
	// end inline asm
	// begin inline asm
	{	
fma.rn.f64 %fd19177, %fd19178, %fd19179 , %fd19177;
	fma.rn.f64 %fd19177, %fd19178, %fd19179 , %fd19177;
	fma.rn.f64 %fd19177, %fd19178, %fd19179 , %fd19177;
	fma.rn.f64 %fd19177, %fd19178, %fd19179 , %fd19177;
	}
	// end inline asm
	// begin inline asm
	{	
fma.rn.f64 %fd19177, %fd19178, %fd19179 , %fd19177;
	fma.rn.f64 %fd19177, %fd19178, %fd19179 , %fd19177;
	fma.rn.f64 %fd19177, %fd19178, %fd19179 , %fd19177;
	fma.rn.f64 %fd19177, %fd19178, %fd19179 , %fd19177;
	}
	// end inline asm
	// begin inline asm
	{	
fma.rn.f64 %fd19177, %fd19178, %fd19179 , %fd19177;
	fma.rn.f64 %fd19177, %fd19178, %fd19179 , %fd19177;
	fma.rn.f64 %fd19177, %fd19178, %fd19179 , %fd19177;
	fma.rn.f64 %fd19177, %fd19178, %fd19179 , %fd19177;
	}
	// end inline asm
	// begin inline asm
	{	
fma.rn.f64 %fd19177, %fd19178, %fd19179 , %fd19177;
	fma.rn.f64 %fd19177, %fd19178, %fd19179 , %fd19177;
	fma.rn.f64 %fd19177, %fd19178, %fd19179 , %fd19177;
	fma.rn.f64 %fd19177, %fd19178, %fd19179 , %fd19177;
	}
	// end inline asm
	// begin inline asm
	{	
fma.rn.f64 %fd19177, %fd19178, %fd19179 , %fd19177;
	fma.rn.f64 %fd19177, %fd19178, %fd19179 , %fd19177;
	fma.rn.f64 %fd19177, %fd19178, %fd19179 , %fd19177;
	fma.rn.f64 %fd19177, %fd19178, %fd19179 , %fd19177;
	}
	// end inline asm
	// begin inline asm
	{	
fma.rn.f64 %fd19177, %fd19178, %fd19179 , %fd19177;
	fma.rn.f64 %fd19177, %fd19178, %fd19179 , %fd19177;
	fma.rn.f64 %fd19177, %fd19178, %fd19179 , %fd19177;
	fma.rn.f64 %fd19177, %fd19178, %fd19179 , %fd19177;
	}
	// end inline asm
	// begin inline asm
	{	
fma.rn.f64 %fd19177, %fd19178, %fd19179 , %fd19177;
	fma.rn.f64 %fd19177, %fd19178, %fd19179 , %fd19177;
	fma.rn.f64 %fd19177, %fd19178, %fd19179 , %fd19177;
	fma.rn.f64 %fd19177, %fd19178, %fd19179 , %fd19177;
	}
	// end inline asm
	// begin inline asm
	{	
fma.rn.f64 %fd19177, %fd19178, %fd19179 , %fd19177;
	fma.rn.f64 %fd19177, %fd19178, %fd19179 , %fd19177;
	fma.rn.f64 %fd19177, %fd19178, %fd19179 , %fd19177;
	fma.rn.f64 %fd19177, %fd19178, %fd19179 , %fd19177;
	}
	// end inline asm
	// begin inline asm
	{	
fma.rn.f64 %fd19177, %fd19178, %fd19179 , %fd19177;
	fma.rn.f64 %fd19177, %fd19178, %fd19179 , %fd19177;
	fma.rn.f64 %fd19177, %fd19178, %fd19179 , %fd19177;
	fma.rn.f64 %fd19177, %fd19178, %fd19179 , %fd19177;
	}
	// end inline asm
	// begin inline asm
	{	
fma.rn.f64 %fd19177, %fd19178, %fd19179 , %fd19177;
	fma.rn.f64 %fd19177, %fd19178, %fd19179 , %fd19177;
	fma.rn.f64 %fd19177, %fd19178, %fd19179 , %fd19177;
	fma.rn.f64 %fd19177, %fd19178, %fd19179 , %fd19177;
	}
	// end inline asm
	// begin inline asm
	{	
fma.rn.f64 %fd19177, %fd19178, %fd19179 , %fd19177;
	fma.rn.f64 %fd19177, %fd19178, %fd19179 , %fd19177;
	fma.rn.f64 %fd19177, %fd19178, %fd19179 , %fd19177;
	fma.rn.f64 %fd19177, %fd19178, %fd19179 , %fd19177;
	}
	// end inline asm
	// begin inline asm
	{	
fma.rn.f64 %fd19177, %fd19178, %fd19179 , %fd19177;
	fma.rn.f64 %fd19177, %fd19178, %fd19179 , %fd19177;
	fma.rn.f64 %fd19177, %fd19178, %fd19179 , %fd19177;
	fma.rn.f64 %fd19177, %fd19178, %fd19179 , %fd19177;
	}
	// end inline asm
	// begin inline asm
	{	
fma.rn.f64 %fd19177, %fd19178, %fd19179 , %fd19177;
	fma.rn.f64 %fd19177, %fd19178, %fd19179 , %fd19177;
	fma.rn.f64 %fd19177, %fd19178, %fd19179 , %fd19177;
	fma.rn.f64 %fd19177, %fd19178, %fd19179 , %fd19177;
	}
	// end inline asm
	// begin inline asm
	{	
fma.rn.f64 %fd19177, %fd19178, %fd19179 , %fd19177;
	fma.rn.f64 %fd19177, %fd19178, %fd19179 , %fd19177;
	fma.rn.f64 %fd19177, %fd19178, %fd19179 , %fd19177;
	fma.rn.f64 %fd19177, %fd19178, %fd19179 , %fd19177;
	}
	// end inline asm
	// begin inline asm
	{	
fma.rn.f64 %fd19177, %fd19178, %fd19179 , %fd19177;
	fma.rn.f64 %fd19177, %fd19178, %fd19179 , %fd19177;
	fma.rn.f64 %fd19177, %fd19178, %fd19179 , %fd19177;
	fma.rn.f64 %fd19177, %fd19178, %fd19179 , %fd19177;
	}
	// end inline asm
	// begin inline asm
	{	
fma.rn.f64 %fd19177, %fd19178, %fd19179 , %fd19177;
	fma.rn.f64 %fd19177, %fd19178, %fd19179 , %fd19177;
	fma.rn.f64 %fd19177, %fd19178, %fd19179 , %fd19177;
	fma.rn.f64 %fd19177, %fd19178, %fd19179 , %fd19177;
	}
	// end inline asm
	// begin inline asm
	{	
fma.rn.f64 %fd19177, %fd19178, %fd19179 , %fd19177;
	fma.rn.f64 %fd19177, %fd19178, %fd19179 , %fd19177;
	fma.rn.f64 %fd19177, %fd19178, %fd19179 , %fd19177;
	fma.rn.f64 %fd19177, %fd19178, %fd19179 , %fd19177;
	}
	// end inline asm
	// begin inline asm
	{	
fma.rn.f64 %fd19177, %fd19178, %fd19179 , %fd19177;
	fma.rn.f64 %fd19177, %fd19178, %fd19179 , %fd19177;
	fma.rn.f64 %fd19177, %fd19178, %fd19179 , %fd19177;
	fma.rn.f64 %fd19177, %fd19178, %fd19179 , %fd19177;
	}
	// end inline asm
	// begin inline asm
	{	
fma.rn.f64 %fd19177, %fd19178, %fd19179 , %fd19177;
	fma.rn.f64 %fd19177, %fd19178, %fd19179 , %fd19177;
	fma.rn.f64 %fd19177, %fd19178, %fd19179 , %fd19177;
	fma.rn.f64 %fd19177, %fd19178, %fd19179 , %fd19177;
	}
	// end inline asm
	// begin inline asm
	{	
fma.rn.f64 %fd19177, %fd19178, %fd19179 , %fd19177;
	fma.rn.f64 %fd19177, %fd19178, %fd19179 , %fd19177;
	fma.rn.f64 %fd19177, %fd19178, %fd19179 , %fd19177;
	fma.rn.f64 %fd19177, %fd19178, %fd19179 , %fd19177;
	}
	// end inline asm
	// begin inline asm
	{	
fma.rn.f64 %fd19177, %fd19178, %fd19179 , %fd19177;
	fma.rn.f64 %fd19177, %fd19178, %fd19179 , %fd19177;
	fma.rn.f64 %fd19177, %fd19178, %fd19179 , %fd19177;
	fma.rn.f64 %fd19177, %fd19178, %fd19179 , %fd19177;
	}
	// end inline asm
	// begin inline asm
	{	
fma.rn.f64 %fd19177, %fd19178, %fd19179 , %fd19177;
	fma.rn.f64 %fd19177, %fd19178, %fd19179 , %fd19177;
	fma.rn.f64 %fd19177, %fd19178, %fd19179 , %fd19177;
	fma.rn.f64 %fd19177, %fd19178, %fd19179 , %fd19177;
	}
	// end inline asm
	// begin inline asm
	{	
fma.rn.f64 %fd19177, %fd19178, %fd19179 , %fd19177;
	fma.rn.f64 %fd19177, %fd19178, %fd19179 , %fd19177;
	fma.rn.f64 %fd19177, %fd19178, %fd19179 , %fd19177;
	fma.rn.f64 %fd19177, %fd19178, %fd19179 , %fd19177;
	}
	// end inline asm
	// begin inline asm
	{	
fma.rn.f64 %fd19177, %fd19178, %fd19179 , %fd19177;
	fma.rn.f64 %fd19177, %fd19178, %fd19179 , %fd19177;
	fma.rn.f64 %fd19177, %fd19178, %fd19179 , %fd19177;
	fma.rn.f64 %fd19177, %fd19178, %fd19179 , %fd19177;
	}
	// end inline asm
	// begin inline asm
	{	
fma.rn.f64 %fd19177, %fd19178, %fd19179 , %fd19177;
	fma.rn.f64 %fd19177, %fd19178, %fd19179 , %fd19177;
	fma.rn.f64 %fd19177, %fd19178, %fd19179 , %fd19177;
	fma.rn.f64 %fd19177, %fd19178, %fd19179 , %fd19177;
	}
	// end inline asm
	// begin inline asm
	{	
fma.rn.f64 %fd19177, %fd19178, %fd19179 , %fd19177;
	fma.rn.f64 %fd19177, %fd19178, %fd19179 , %fd19177;
	fma.rn.f64 %fd19177, %fd19178, %fd19179 , %fd19177;
	fma.rn.f64 %fd19177, %fd19178, %fd19179 , %fd19177;
	}
	// end inline asm
	// begin inline asm
	{	
fma.rn.f64 %fd19177, %fd19178, %fd19179 , %fd19177;
	fma.rn.f64 %fd19177, %fd19178, %fd19179 , %fd19177;
	fma.rn.f64 %fd19177, %fd19178, %fd19179 , %fd19177;
	fma.rn.f64 %fd19177, %fd19178, %fd19179 , %fd19177;
	}
	// end inline asm
	// begin inline asm
	{	
fma.rn.f64 %fd19177, %fd19178, %fd19179 , %fd19177;
	fma.rn.f64 %fd19177, %fd19178, %fd19179 , %fd19177;
	fma.rn.f64 %fd19177, %fd19178, %fd19179 , %fd19177;
	fma.rn.f64 %fd19177, %fd19178, %fd19179 , %fd19177;
	}
	// end inline asm
	// begin inline asm
	{	
fma.rn.f64 %fd19177, %fd19178, %fd19179 , %fd19177;
	fma.rn.f64 %fd19177, %fd19178, %fd19179 , %fd19177;
	fma.rn.f64 %fd19177, %fd19178, %fd19179 , %fd19177;
	fma.rn.f64 %fd19177, %fd19178, %fd19179 , %fd19177;
	}
	// end inline asm
	// begin inline asm
	{	
fma.rn.f64 %fd19177, %fd19178, %fd19179 , %fd19177;
	fma.rn.f64 %fd19177, %fd19178, %fd19179 , %fd19177;
	fma.rn.f64 %fd19177, %fd19178, %fd19179 , %fd19177;
	fma.rn.f64 %fd19177, %fd19178, %fd19179 , %fd19177;
	}
	// end inline asm
	// begin inline asm
	{	
fma.rn.f64 %fd19177, %fd19178, %fd19179 , %fd19177;
	fma.rn.f64 %fd19177, %fd19178, %fd19179 , %fd19177;
	fma.rn.f64 %fd19177, %fd19178, %fd19179 , %fd19177;
	fma.rn.f64 %fd19177, %fd19178, %fd19179 , %fd19177;
	}
	// end inline asm
	// begin inline asm
	{	
fma.rn.f64 %fd19177, %fd19178, %fd19179 , %fd19177;
	fma.rn.f64 %fd19177, %fd19178, %fd19179 , %fd19177;
	fma.rn.f64 %fd19177, %fd19178, %fd19179 , %fd19177;
	fma.rn.f64 %fd19177, %fd19178, %fd19179 , %fd19177;
	}
	// end inline asm
	// begin inline asm
	{	
fma.rn.f64 %fd19177, %fd19178, %fd19179 , %fd19177;
	fma.rn.f64 %fd19177, %fd19178, %fd19179 , %fd19177;
	fma.rn.f64 %fd19177, %fd19178, %fd19179 , %fd19177;
	fma.rn.f64 %fd19177, %fd19178, %fd19179 , %fd19177;
	}
	// end inline asm
	// begin inline asm
	{	
fma.rn.f64 %fd19177, %fd19178, %fd19179 , %fd19177;
	fma.rn.f64 %fd19177, %fd19178, %fd19179 , %fd19177;
	fma.rn.f64 %fd19177, %fd19178, %fd19179 , %fd19177;
	fma.rn.f64 %fd19177, %fd19178, %fd19179 , %fd19177;
	}
	// end inline asm
	// begin inline asm
	{	
fma.rn.f64 %fd19177, %fd19178, %fd19179 , %fd19177;
	fma.rn.f64 %fd19177, %fd19178, %fd19179 , %fd19177;
	fma.rn.f64 %fd19177, %fd19178, %fd19179 , %fd19177;
	fma.rn.f64 %fd19177, %fd19178, %fd19179 , %fd19177;
	}
	// end inline asm
	// begin inline asm
	{	
fma.rn.f64 %fd19177, %fd19178, %fd19179 , %fd19177;
	fma.rn.f64 %fd19177, %fd19178, %fd19179 , %fd19177;
	fma.rn.f64 %fd19177, %fd19178, %fd19179 , %fd19177;
	fma.rn.f64 %fd19177, %fd19178, %fd19179 , %fd19177;
	}
	// end inline asm
	// begin inline asm
	{	
fma.rn.f64 %fd19177, %fd19178, %fd19179 , %fd19177;
	fma.rn.f64 %fd19177, %fd19178, %fd19179 , %fd19177;
	fma.rn.f64 %fd19177, %fd19178, %fd19179 , %fd19177;
	fma.rn.f64 %fd19177, %fd19178, %fd19179 , %fd19177;
	}
	// end inline asm
	// begin inline asm
	{	
fma.rn.f64 %fd19177, %fd19178, %fd19179 , %fd19177;
	fma.rn.f64 %fd19177, %fd19178, %fd19179 , %fd19177;
	fma.rn.f64 %fd19177, %fd19178, %fd19179 , %fd19177;
	fma.rn.f64 %fd19177, %fd19178, %fd19179 , %fd19177;
	}
	// end inline asm
	// begin inline asm
	{	
fma.rn.f64 %fd19177, %fd19178, %fd19179 , %fd19177;
	fma.rn.f64 %fd19177, %fd19178, %fd19179 , %fd19177;
	fma.rn.f64 %fd19177, %fd19178, %fd19179 , %fd19177;
	fma.rn.f64 %fd19177, %fd19178, %fd19179 , %fd19177;
	}
	// end inline asm
	// begin inline asm
	{	
fma.rn.f64 %fd19177, %fd19178, %fd19179 , %fd19177;
	fma.rn.f64 %fd19177, %fd19178, %fd19179 , %fd19177;
	fma.rn.f64 %fd19177, %fd19178, %fd19179 , %fd19177;
	fma.rn.f64 %fd19177, %fd19178, %fd19179 , %fd19177;
	}
	// end inline asm
	// begin inline asm
	{	
fma.rn.f64 %fd19177, %fd19178, %fd19179 , %fd19177;
	fma.rn.f64 %fd19177, %fd19178, %fd19179 , %fd19177;
	fma.rn.f64 %fd19177, %fd19178, %fd19179 , %fd19177;
	fma.rn.f64 %fd19177, %fd19178, %fd19179 , %fd19177;
	}
	// end inline asm
	// begin inline asm
	{	
fma.rn.f64 %fd19177, %fd19178, %fd19179 , %fd19177;
	fma.rn.f64 %fd19177, %fd19178, %fd19179 , %fd19177;
	fma.rn.f64 %fd19177, %fd19178, %fd19179 , %fd19177;
	fma.rn.f64 %fd19177, %fd19178, %fd19179 , %fd19177;
	}
	// end inline asm
	// begin inline asm
	{	
fma.rn.f64 %fd19177, %fd19178, %fd19179 , %fd19177;
	fma.rn.f64 %fd19177, %fd19178, %fd19179 , %fd19177;
	fma.rn.f64 %fd19177, %fd19178, %fd19179 , %fd19177;
	fma.rn.f64 %fd19177, %fd19178, %fd19179 , %fd19177;
	}
	// end inline asm
	// begin inline asm
	{	
fma.rn.f64 %fd19177, %fd19178, %fd19179 , %fd19177;
	fma.rn.f64 %fd19177, %fd19178, %fd19179 , %fd19177;
	fma.rn.f64 %fd19177, %fd19178, %fd19179 , %fd19177;
	fma.rn.f64 %fd19177, %fd19178, %fd19179 , %fd19177;
	}
	// end inline asm
	// begin inline asm
	{	
fma.rn.f64 %fd19177, %fd19178, %fd19179 , %fd19177;
	fma.rn.f64 %fd19177, %fd19178, %fd19179 , %fd19177;
	fma.rn.f64 %fd19177, %fd19178, %fd19179 , %fd19177;
	fma.rn.f64 %fd19177, %fd19178, %fd19179 , %fd19177;
	}
	// end inline asm
	// begin inline asm
	{	
fma.rn.f64 %fd19177, %fd19178, %fd19179 , %fd19177;
	fma.rn.f64 %fd19177, %fd19178, %fd19179 , %fd19177;
	fma.rn.f64 %fd19177, %fd19178, %fd19179 , %fd19177;
	fma.rn.f64 %fd19177, %fd19178, %fd19179 , %fd19177;
	}
	// end inline asm
	// begin inline asm
	{	
fma.rn.f64 %fd19177, %fd19178, %fd19179 , %fd19177;
	fma.rn.f64 %fd19177, %fd19178, %fd19179 , %fd19177;
	fma.rn.f64 %fd19177, %fd19178, %fd19179 , %fd19177;
	fma.rn.f64 %fd19177, %fd19178, %fd19179 , %fd19177;
	}
	// end inline asm
	// begin inline asm
	{	
fma.rn.f64 %fd19177, %fd19178, %fd19179 , %fd19177;
	fma.rn.f64 %fd19177, %fd19178, %fd19179 , %fd19177;
	fma.rn.f64 %fd19177, %fd19178, %fd19179 , %fd19177;
	fma.rn.f64 %fd19177, %fd19178, %fd19179 , %fd19177;
	}
	// end inline asm
	// begin inline asm
	{	
fma.rn.f64 %fd19177, %fd19178, %fd19179 , %fd19177;
	fma.rn.f64 %fd19177, %fd19178, %fd19179 , %fd19177;
	fma.rn.f64 %fd19177, %fd19178, %fd19179 , %fd19177;
	fma.rn.f64 %fd19177, %fd19178, %fd19179 , %fd19177;
	}
	// end inline asm
	// begin inline asm
	{	
fma.rn.f64 %fd19177, %fd19178, %fd19179 , %fd19177;
	fma.rn.f64 %fd19177, %fd19178, %fd19179 , %fd19177;
	fma.rn.f64 %fd19177, %fd19178, %fd19179 , %fd19177;
	fma.rn.f64 %fd19177, %fd19178, %fd19179 , %fd19177;
	}
	// end inline asm
	// begin inline asm
	{	
fma.rn.f64 %fd19177, %fd19178, %fd19179 , %fd19177;
	fma.rn.f64 %fd19177, %fd19178, %fd19179 , %fd19177;
	fma.rn.f64 %fd19177, %fd19178, %fd19179 , %fd19177;
	fma.rn.f64 %fd19177, %fd19178, %fd19179 , %fd19177;
	}
	// end inline asm
	// begin inline asm
	{	
fma.rn.f64 %fd19177, %fd19178, %fd19179 , %fd19177;
	fma.rn.f64 %fd19177, %fd19178, %fd19179 , %fd19177;
	fma.rn.f64 %fd19177, %fd19178, %fd19179 , %fd19177;
	fma.rn.f64 %fd19177, %fd19178, %fd19179 , %fd19177;
	}
	// end inline asm
	// begin inline asm
	{	
fma.rn.f64 %fd19177, %fd19178, %fd19179 , %fd19177;
	fma.rn.f64 %fd19177, %fd19178, %fd19179 , %fd19177;
	fma.rn.f64 %fd19177, %fd19178, %fd19179 , %fd19177;
	fma.rn.f64 %fd19177, %fd19178, %fd19179 , %fd19177;
	}
	// end inline asm
	// begin inline asm
	{	
fma.rn.f64 %fd19177, %fd19178, %fd19179 , %fd19177;
	fma.rn.f64 %fd19177, %fd19178, %fd19179 , %fd19177;
	fma.rn.f64 %fd19177, %fd19178, %fd19179 , %fd19177;
	fma.rn.f64 %fd19177, %fd19178, %fd19179 , %fd19177;
	}
	// end inline asm
	// begin inline asm
	{	
fma.rn.f64 %fd19177, %fd19178, %fd19179 , %fd19177;
	fma.rn.f64 %fd19177, %fd19178, %fd19179 , %fd19177;
	fma.rn.f64 %fd19177, %fd19178, %fd19179 , %fd19177;
	fma.rn.f64 %fd19177, %fd19178, %fd19179 , %fd19177;
	}
	// end inline asm
	// begin inline asm
	{	
fma.rn.f64 %fd19177, %fd19178, %fd19179 , %fd19177;
	fma.rn.f64 %fd19177, %fd19178, %fd19179 , %fd19177;
	fma.rn.f64 %fd19177, %fd19178, %fd19179 , %fd19177;
	fma.rn.f64 %fd19177, %fd19178, %fd19179 , %fd19177;
	}
	// end inline asm
	// begin inline asm
	{	
fma.rn.f64 %fd19177, %fd19178, %fd19179 , %fd19177;
	fma.rn.f64 %fd19177, %fd19178, %fd19179 , %fd19177;
	fma.rn.f64 %fd19177, %fd19178, %fd19179 , %fd19177;
	fma.rn.f64 %fd19177, %fd19178, %fd19179 , %fd19177;
	}
	// end inline asm
	// begin inline asm
	{	
fma.rn.f64 %fd19177, %fd19178, %fd19179 , %fd19177;
	fma.rn.f64 %fd19177, %fd19178, %fd19179 , %fd19177;
	fma.rn.f64 %fd19177, %fd19178, %fd19179 , %fd19177;
	fma.rn.f64 %fd19177, %fd19178, %fd19179 , %fd19177;
	}
	// end inline asm
	// begin inline asm
	{	
fma.rn.f64 %fd19177, %fd19178, %fd19179 , %fd19177;
	fma.rn.f64 %fd19177, %fd19178, %fd19179 , %fd19177;
	fma.rn.f64 %fd19177, %fd19178, %fd19179 , %fd19177;
	fma.rn.f64 %fd19177, %fd19178, %fd19179 , %fd19177;
	}
	// end inline asm
	// begin inline asm
	{	
fma.rn.f64 %fd19177, %fd19178, %fd19179 , %fd19177;
	fma.rn.f64 %fd19177, %fd19178, %fd19179 , %fd19177;
	fma.rn.f64 %fd19177, %fd19178, %fd19179 , %fd19177;
	fma.rn.f64 %fd19177, %fd19178, %fd19179 , %fd19177;
	}
	// end inline asm
	// begin inline asm
	{	
fma.rn.f64 %fd19177, %fd19178, %fd19179 , %fd19177;
	fma.rn.f64 %fd19177, %fd19178, %fd19179 , %fd19177;
	fma.rn.f64 %fd19177, %fd19178, %fd19179 , %fd19177;
	fma.rn.f64 %fd19177, %fd19178, %fd19179 , %fd19177;
	}
	// end inline asm
	// begin inline asm
	{	
fma.rn.f64 %fd19177, %fd19178, %fd19179 , %fd19177;
	fma.rn.f64 %fd19177, %fd19178, %fd19179 , %fd19177;
	fma.rn.f64 %fd19177, %fd19178, %fd19179 , %fd19177;
	fma.rn.f64 %fd19177, %fd19178, %fd19179 , %fd19177;
	}
	// end inline asm
	// begin inline asm
	{	
fma.rn.f64 %fd19177, %fd19178, %fd19179 , %fd19177;
	fma.rn.f64 %fd19177, %fd19178, %fd19179 , %fd19177;
	fma.rn.f64 %fd19177, %fd19178, %fd19179 , %fd19177;
	fma.rn.f64 %fd19177, %fd19178, %fd19179 , %fd19177;
	}
	// end inline asm
	// begin inline asm
	{	
fma.rn.f64 %fd19177, %fd19178, %fd19179 , %fd19177;
	fma.rn.f64 %fd19177, %fd19178, %fd19179 , %fd19177;
	fma.rn.f64 %fd19177, %fd19178, %fd19179 , %fd19177;
	fma.rn.f64 %fd19177, %fd19178, %fd19179 , %fd19177;
	}
	// end inline asm
	// begin inline asm
	{	
fma.rn.f64 %fd19177, %fd19178, %fd19179 , %fd19177;
	fma.rn.f64 %fd19177, %fd19178, %fd19179 , %fd19177;
	fma.rn.f64 %fd19177, %fd19178, %fd19179 , %fd19177;
	fma.rn.f64 %fd19177, %fd19178, %fd19179 , %fd19177;
	}
	// end inline asm
	// begin inline asm
	{	
fma.rn.f64 %fd19177, %fd19178, %fd19179 , %fd19177;
	fma.rn.f64 %fd19177, %fd19178, %fd19179 , %fd19177;
	fma.rn.f64 %fd19177, %fd19178, %fd19179 , %fd19177;
	fma.rn.f64 %fd19177, %fd19178, %fd19179 , %fd19177;
	}
	// end inline asm
	// begin inline asm
	{	
fma.rn.f64 %fd19177, %fd19178, %fd19179 , %fd19177;
	fma.rn.f64 %fd19177, %fd19178, %fd19179 , %fd19177;
	fma.rn.f64 %fd19177, %fd19178, %fd19179 , %fd19177;
	fma.rn.f64 %fd19177, %fd19178, %fd19179 , %fd19177;
	}
	// end inline asm
	// begin inline asm
	{	
fma.rn.f64 %fd19177, %fd19178, %fd19179 , %fd19177;
	fma.rn.f64 %fd19177, %fd19178, %fd19179 , %fd19177;
	fma.rn.f64 %fd19177, %fd19178, %fd19179 , %fd19177;
	fma.rn.f64 %fd19177, %fd19178, %fd19179 , %fd19177;
	}
	// end inline asm
	// begin inline asm
	{	
fma.rn.f64 %fd19177, %fd19178, %fd19179 , %fd19177;
	fma.rn.f64 %fd19177, %fd19178, %fd19179 , %fd19177;
	fma.rn.f64 %fd19177, %fd19178, %fd19179 , %fd19177;
	fma.rn.f64 %fd19177, %fd19178, %fd19179 , %fd19177;
	}
	// end inline asm
	// begin inline asm
	{	
fma.rn.f64 %fd19177, %fd19178, %fd19179 , %fd19177;
	fma.rn.f64 %fd19177, %fd19178, %fd19179 , %fd19177;
	fma.rn.f64 %fd19177, %fd19178, %fd19179 , %fd19177;
	fma.rn.f64 %fd19177, %fd19178, %fd19179 , %fd19177;
	}
	// end inline asm
	// begin inline asm
	{	
fma.rn.f64 %fd19177, %fd19178, %fd19179 , %fd19177;
	fma.rn.f64 %fd19177, %fd19178, %fd19179 , %fd19177;
	fma.rn.f64 %fd19177, %fd19178, %fd19179 , %fd19177;
	fma.rn.f64 %fd19177, %fd19178, %fd19179 , %fd19177;
	}
	// end inline asm
	// begin inline asm
	{	
fma.rn.f64 %fd19177, %fd19178, %fd19179 , %fd19177;
	fma.rn.f64 %fd19177, %fd19178, %fd19179 , %fd19177;
	fma.rn.f64 %fd19177, %fd19178, %fd19179 , %fd19177;
	fma.rn.f64 %fd19177, %fd19178, %fd19179 , %fd19177;
	}
	// end inline asm
	// begin inline asm
	{	
fma.rn.f64 %fd19177, %fd19178, %fd19179 , %fd19177;
	fma.rn.f64 %fd19177, %fd19178, %fd19179 , %fd19177;
	fma.rn.f64 %fd19177, %fd19178, %fd19179 , %fd19177;
	fma.rn.f64 %fd19177, %fd19178, %fd19179 , %fd19177;
	}
	// end inline asm
	// begin inline asm
	{	
fma.rn.f64 %fd19177, %fd19178, %fd19179 , %fd19177;
	fma.rn.f64 %fd19177, %fd19178, %fd19179 , %fd19177;
	fma.rn.f64 %fd19177, %fd19178, %fd19179 , %fd19177;
	fma.rn.f64 %fd19177, %fd19178, %fd19179 , %fd19177;
	}
	// end inline asm
	// begin inline asm
	{	
fma.rn.f64 %fd19177, %fd19178, %fd19179 , %fd19177;
	fma.rn.f64 %fd19177, %fd19178, %fd19179 , %fd19177;
	fma.rn.f64 %fd19177, %fd19178, %fd19179 , %fd19177;
	fma.rn.f64 %fd19177, %fd19178, %fd19179 , %fd19177;
	}
	// end inline asm
	// begin inline asm
	{	
fma.rn.f64 %fd19177, %fd19178, %fd19179 , %fd19177;
	fma.rn.f64 %fd19177, %fd19178, %fd19179 , %fd19177;
	fma.rn.f64 %fd19177, %fd19178, %fd19179 , %fd19177;
	fma.rn.f64 %fd19177, %fd19178, %fd19179 , %fd19177;
	}
	// end inline asm
	// begin inline asm
	{	
fma.rn.f64 %fd19177, %fd19178, %fd19179 , %fd19177;
	fma.rn.f64 %fd19177, %fd19178, %fd19179 , %fd19177;
	fma.rn.f64 %fd19177, %fd19178, %fd19179 , %fd19177;
	fma.rn.f64 %fd19177, %fd19178, %fd19179 , %fd19177;
	}
	// end inline asm
	// begin inline asm
	{	
fma.rn.f64 %fd19177, %fd19178, %fd19179 , %fd19177;
	fma.rn.f64 %fd19177, %fd19178, %fd19179 , %fd19177;
	fma.rn.f64 %fd19177, %fd19178, %fd19179 , %fd19177;
	fma.rn.f64 %fd19177, %fd19178, %fd19179 , %fd19177;
	}
	// end inline asm
	// begin inline asm
	{	
fma.rn.f64 %fd19177, %fd19178, %fd19179 , %fd19177;
	fma.rn.f64 %fd19177, %fd19178, %fd19179 , %fd19177;
	fma.rn.f64 %fd19177, %fd19178, %fd19179 , %fd19177;
	fma.rn.f64 %fd19177, %fd19178, %fd19179 , %fd19177;
	}
	// end inline asm
	// begin inline asm
	{	
fma.rn.f64 %fd19177, %fd19178, %fd19179 , %fd19177;
	fma.rn.f64 %fd19177, %fd19178, %fd19179 , %fd19177;
	fma.rn.f64 %fd19177, %fd19178, %fd19179 , %fd19177;
	fma.rn.f64 %fd19177, %fd19178, %fd19179 , %fd19177;
	}
	// end inline asm
	// begin inline asm
	{	
fma.rn.f64 %fd19177, %fd19178, %fd19179 , %fd19177;
	fma.rn.f64 %fd19177, %fd19178, %fd19179 , %fd19177;
	fma.rn.f64 %fd19177, %fd19178, %fd19179 , %fd19177;
	fma.rn.f64 %fd19177, %fd19178, %fd19179 , %fd19177;
	}
	// end inline asm
	// begin inline asm
	{	
fma.rn.f64 %fd19177, %fd19178, %fd19179 , %fd19177;
	fma.rn.f64 %fd19177, %fd19178, %fd19179 , %fd19177;
	fma.rn.f64 %fd19177, %fd19178, %fd19179 , %fd19177;
	fma.rn.f64 %fd19177, %fd19178, %fd19179 , %fd19177;
	}
	// end inline asm
	// begin inline asm
	{	
fma.rn.f64 %fd19177, %fd19178, %fd19179 , %fd19177;
	fma.rn.f64 %fd19177, %fd19178, %fd19179 , %fd19177;
	fma.rn.f64 %fd19177, %fd19178, %fd19179 , %fd19177;
	fma.rn.f64 %fd19177, %fd19178, %fd19179 , %fd19177;
	}
	// end inline asm
	// begin inline asm
	{	
fma.rn.f64 %fd19177, %fd19178, %fd19179 , %fd19177;
	fma.rn.f64 %fd19177, %fd19178, %fd19179 , %fd19177;
	fma.rn.f64 %fd19177, %fd19178, %fd19179 , %fd19177;
	fma.rn.f64 %fd19177, %fd19178, %fd19179 , %fd19177;
	}
	// end inline asm
	// begin inline asm
	{	
fma.rn.f64 %fd19177, %fd19178, %fd19179 , %fd19177;
	fma.rn.f64 %fd19177, %fd19178, %fd19179 , %fd19177;
	fma.rn.f64 %fd19177, %fd19178, %fd19179 , %fd19177;
	fma.rn.f64 %fd19177, %fd19178, %fd19179 , %fd19177;
	}
	// end inline asm
	// begin inline asm
	{	
fma.rn.f64 %fd19177, %fd19178, %fd19179 , %fd19177;
	fma.rn.f64 %fd19177, %fd19178, %fd19179 , %fd19177;
	fma.rn.f64 %fd19177, %fd19178, %fd19179 , %fd19177;
	fma.rn.f64 %fd19177, %fd19178, %fd19179 , %fd19177;
	}
	// end inline asm
	// begin inline asm
	{	
fma.rn.f64 %fd19177, %fd19178, %fd19179 , %fd19177;
	fma.rn.f64 %fd19177, %fd19178, %fd19179 , %fd19177;
	fma.rn.f64 %fd19177, %fd19178, %fd19179 , %fd19177;
	fma.rn.f64 %fd19177, %fd19178, %fd19179 , %fd19177;
	}
	// end inline asm
	// begin inline asm
	{	
fma.rn.f64 %fd19177, %fd19178, %fd19179 , %fd19177;
	fma.rn.f64 %fd19177, %fd19178, %fd19179 , %fd19177;
	fma.rn.f64 %fd19177, %fd19178, %fd19179 , %fd19177;
	fma.rn.f64 %fd19177, %fd19178, %fd19179 , %fd19177;
	}
	// end inline asm
	// begin inline asm
	{	
fma.rn.f64 %fd19177, %fd19178, %fd19179 , %fd19177;
	fma.rn.f64 %fd19177, %fd19178, %fd19179 , %fd19177;
	fma.rn.f64 %fd19177, %fd19178, %fd19179 , %fd19177;
	fma.rn.f64 %fd19177, %fd19178, %fd19179 , %fd19177;
	}
	// end inline asm
	// begin inline asm
	{	
fma.rn.f64 %fd19177, %fd19178, %fd19179 , %fd19177;
	fma.rn.f64 %fd19177, %fd19178, %fd19179 , %fd19177;
	fma.rn.f64 %fd19177, %fd19178, %fd19179 , %fd19177;
	fma.rn.f64 %fd19177, %fd19178, %fd19179 , %fd19177;
	}
	// end inline asm
	// begin inline asm
	{	
fma.rn.f64 %fd19177, %fd19178, %fd19179 , %fd19177;
	fma.rn.f64 %fd19177, %fd19178, %fd19179 , %fd19177;
	fma.rn.f64 %fd19177, %fd19178, %fd19179 , %fd19177;
	fma.rn.f64 %fd19177, %fd19178, %fd19179 , %fd19177;
	}
	// end inline asm
	// begin inline asm
	{	
fma.rn.f64 %fd19177, %fd19178, %fd19179 , %fd19177;
	fma.rn.f64 %fd19177, %fd19178, %fd19179 , %fd19177;
	fma.rn.f64 %fd19177, %fd19178, %fd19179 , %fd19177;
	fma.rn.f64 %fd19177, %fd19178, %fd19179 , %fd19177;
	}
	// end inline asm
	// begin inline asm
	{	
fma.rn.f64 %fd19177, %fd19178, %fd19179 , %fd19177;
	fma.rn.f64 %fd19177, %fd19178, %fd19179 , %fd19177;
	fma.rn.f64 %fd19177, %fd19178, %fd19179 , %fd19177;
	fma.rn.f64 %fd19177, %fd19178, %fd19179 , %fd19177;
	}
	// end inline asm
	// begin inline asm
	{	
fma.rn.f64 %fd19177, %fd19178, %fd19179 , %fd19177;
	fma.rn.f64 %fd19177, %fd19178, %fd19179 , %fd19177;
	fma.rn.f64 %fd19177, %fd19178, %fd19179 , %fd19177;
	fma.rn.f64 %fd19177, %fd19178, %fd19179 , %fd19177;
	}
	// end inline asm
	// begin inline asm
	{	
fma.rn.f64 %fd19177, %fd19178, %fd19179 , %fd19177;
	fma.rn.f64 %fd19177, %fd19178, %fd19179 , %fd19177;
	fma.rn.f64 %fd19177, %fd19178, %fd19179 , %fd19177;
	fma.rn.f64 %fd19177, %fd19178, %fd19179 , %fd19177;
	}
	// end inline asm
	// begin inline asm
	{	
fma.rn.f64 %fd19177, %fd19178, %fd19179 , %fd19177;
	fma.rn.f64 %fd19177, %fd19178, %fd19179 , %fd19177;
	fma.rn.f64 %fd19177, %fd19178, %fd19179 , %fd19177;
	fma.rn.f64 %fd19177, %fd19178, %fd19179 , %fd19177;
	}
	// end inline asm
	// begin inline asm
	{	
fma.rn.f64 %fd19177, %fd19178, %fd19179 , %fd19177;
	fma.rn.f64 %fd19177, %fd19178, %fd19179 , %fd19177;
	fma.rn.f64 %fd19177, %fd19178, %fd19179 , %fd19177;
	fma.rn.f64 %fd19177, %fd19178, %fd19179 , %fd19177;
	}
	// end inline asm
	// begin inline asm
	{	
fma.rn.f64 %fd19177, %fd19178, %fd19179 , %fd19177;
	fma.rn.f64 %fd19177, %fd19178, %fd19179 , %fd19177;
	fma.rn.f64 %fd19177, %fd19178, %fd19179 , %fd19177;
	fma.rn.f64 %fd19177, %fd19178, %fd19179 , %fd19177;
	}
	// end inline asm
	// begin inline asm
	{	
fma.rn.f64 %fd19177, %fd19178, %fd19179 , %fd19177;
	fma.rn.f64 %fd19177, %fd19178, %fd19179 , %fd19177;
	fma.rn.f64 %fd19177, %fd19178, %fd19179 , %fd19177;
	fma.rn.f64 %fd19177, %fd19178, %fd19179 , %fd19177;
	}
	// end inline asm
	// begin inline asm
	{	
fma.rn.f64 %fd19177, %fd19178, %fd19179 , %fd19177;
	fma.rn.f64 %fd19177, %fd19178, %fd19179 , %fd19177;
	fma.rn.f64 %fd19177, %fd19178, %fd19179 , %fd19177;
	fma.rn.f64 %fd19177, %fd19178, %fd19179 , %fd19177;
	}
	// end inline asm
	// begin inline asm
	{	
fma.rn.f64 %fd19177, %fd19178, %fd19179 , %fd19177;
	fma.rn.f64 %fd19177, %fd19178, %fd19179 , %fd19177;
	fma.rn.f64 %fd19177, %fd19178, %fd19179 , %fd19177;
	fma.rn.f64 %fd19177, %fd19178, %fd19179 , %fd19177;
	}
	// end inline asm
	// begin inline asm
	{	
fma.rn.f64 %fd19177, %fd19178, %fd19179 , %fd19177;
	fma.rn.f64 %fd19177, %fd19178, %fd19179 , %fd19177;
	fma.rn.f64 %fd19177, %fd19178, %fd19179 , %fd19177;
	fma.rn.f64 %fd19177, %fd19178, %fd19179 , %fd19177;
	}
	// end inline asm
	// begin inline asm
	{	
fma.rn.f64 %fd19177, %fd19178, %fd19179 , %fd19177;
	fma.rn.f64 %fd19177, %fd19178, %fd19179 , %fd19177;
	fma.rn.f64 %fd19177, %fd19178, %fd19179 , %fd19177;
	fma.rn.f64 %fd19177, %fd19178, %fd19179 , %fd19177;
	}
	// end inline asm
	// begin inline asm
	{	
fma.rn.f64 %fd19177, %fd19178, %fd19179 , %fd19177;
	fma.rn.f64 %fd19177, %fd19178, %fd19179 , %fd19177;
	fma.rn.f64 %fd19177, %fd19178, %fd19179 , %fd19177;
	fma.rn.f64 %fd19177, %fd19178, %fd19179 , %fd19177;
	}
	// end inline asm
	// begin inline asm
	{	
fma.rn.f64 %fd19177, %fd19178, %fd19179 , %fd19177;
	fma.rn.f64 %fd19177, %fd19178, %fd19179 , %fd19177;
	fma.rn.f64 %fd19177, %fd19178, %fd19179 , %fd19177;
	fma.rn.f64 %fd19177, %fd19178, %fd19179 , %fd19177;
	}
	// end inline asm
	// begin inline asm
	{	
fma.rn.f64 %fd19177, %fd19178, %fd19179 , %fd19177;
	fma.rn.f64 %fd19177, %fd19178, %fd19179 , %fd19177;
	fma.rn.f64 %fd19177, %fd19178, %fd19179 , %fd19177;
	fma.rn.f64 %fd19177, %fd19178, %fd19179 , %fd19177;
	}
	// end inline asm
	// begin inline asm
	{	
fma.rn.f64 %fd19177, %fd19178, %fd19179 , %fd19177;
	fma.rn.f64 %fd19177, %fd19178, %fd19179 , %fd19177;
	fma.rn.f64 %fd19177, %fd19178, %fd19179 , %fd19177;
	fma.rn.f64 %fd19177, %fd19178, %fd19179 , %fd19177;
	}
	// end inline asm
	// begin inline asm
	{	
fma.rn.f64 %fd19177, %fd19178, %fd19179 , %fd19177;
	fma.rn.f64 %fd19177, %fd19178, %fd19179 , %fd19177;
	fma.rn.f64 %fd19177, %fd19178, %fd19179 , %fd19177;
	fma.rn.f64 %fd19177, %fd19178, %fd19179 , %fd19177;
	}
	// end inline asm
	// begin inline asm
	{	
fma.rn.f64 %fd19177, %fd19178, %fd19179 , %fd19177;
	fma.rn.f64 %fd19177, %fd19178, %fd19179 , %fd19177;
	fma.rn.f64 %fd19177, %fd19178, %fd19179 , %fd19177;
	fma.rn.f64 %fd19177, %fd19178, %fd19179 , %fd19177;
	}
	// end inline asm
	// begin inline asm
	{	
fma.rn.f64 %fd19177, %fd19178, %fd19179 , %fd19177;
	fma.rn.f64 %fd19177, %fd19178, %fd19179 , %fd19177;
	fma.rn.f64 %fd19177, %fd19178, %fd19179 , %fd19177;
	fma.rn.f64 %fd19177, %fd19178, %fd19179 , %fd19177;
	}
	// end inline asm
	// begin inline asm
	{	
fma.rn.f64 %fd19177, %fd19178, %fd19179 , %fd19177;
	fma.rn.f64 %fd19177, %fd19178, %fd19179 , %fd19177;
	fma.rn.f64 %fd19177, %fd19178, %fd19179 , %fd19177;
	fma.rn.f64 %fd19177, %fd19178, %fd19179 , %fd19177;
	}
	// end inline asm
	// begin inline asm
	{	
fma.rn.f64 %fd19177, %fd19178, %fd19179 , %fd19177;
	fma.rn.f64 %fd19177, %fd19178, %fd19179 , %fd19177;
	fma.rn.f64 %fd19177, %fd19178, %fd19179 , %fd19177;
	fma.rn.f64 %fd19177, %fd19178, %fd19179 , %fd19177;
	}
	// end inline asm
	// begin inline asm
	{	
fma.rn.f64 %fd19177, %fd19178, %fd19179 , %fd19177;
	fma.rn.f64 %fd19177, %fd19178, %fd19179 , %fd19177;
	fma.rn.f64 %fd19177, %fd19178, %fd19179 , %fd19177;
	fma.rn.f64 %fd19177, %fd19178, %fd19179 , %fd19177;
	}
	// end inline asm
	// begin inline asm
	{	
fma.rn.f64 %fd19177, %fd19178, %fd19179 , %fd19177;
	fma.rn.f64 %fd19177, %fd19178, %fd19179 , %fd19177;
	fma.rn.f64 %fd19177, %fd19178, %fd19179 , %fd19177;
	fma.rn.f64 %fd19177, %fd19178, %fd19179 , %fd19177;
	}
	// end inline asm
	// begin inline asm
	{	
fma.rn.f64 %fd19177, %fd19178, %fd19179 , %fd19177;
	fma.rn.f64 %fd19177, %fd19178, %fd19179 , %fd19177;
	fma.rn.f64 %fd19177, %fd19178, %fd19179 , %fd19177;
	fma.rn.f64 %fd19177, %fd19178, %fd19179 , %fd19177;
	}
	// end inline asm
	// begin inline asm
	{	
fma.rn.f64 %fd19177, %fd19178, %fd19179 , %fd19177;
	fma.rn.f64 %fd19177, %fd19178, %fd19179 , %fd19177;
	fma.rn.f64 %fd19177, %fd19178, %fd19179 , %fd19177;
	fma.rn.f64 %fd19177, %fd19178, %fd19179 , %fd19177;
	}
	// end inline asm
	// begin inline asm
	{	
fma.rn.f64 %fd19177, %fd19178, %fd19179 , %fd19177;
	fma.rn.f64 %fd19177, %fd19178, %fd19179 , %fd19177;
	fma.rn.f64 %fd19177, %fd19178, %fd19179 , %fd19177;
	fma.rn.f64 %fd19177, %fd19178, %fd19179 , %fd19177;
	}
	// end inline asm
	// begin inline asm
	{	
fma.rn.f64 %fd19177, %fd19178, %fd19179 , %fd19177;
	fma.rn.f64 %fd19177, %fd19178, %fd19179 , %fd19177;
	fma.rn.f64 %fd19177, %fd19178, %fd19179 , %fd19177;
	fma.rn.f64 %fd19177, %fd19178, %fd19179 , %fd19177;
	}
	// end inline asm
	// begin inline asm
	{	
fma.rn.f64 %fd19177, %fd19178, %fd19179 , %fd19177;
	fma.rn.f64 %fd19177, %fd19178, %fd19179 , %fd19177;
	fma.rn.f64 %fd19177, %fd19178, %fd19179 , %fd19177;
	fma.rn.f64 %fd19177, %fd19178, %fd19179 , %fd19177;
	}
	// end inline asm
	// begin inline asm
	{	
fma.rn.f64 %fd19177, %fd19178, %fd19179 , %fd19177;
	fma.rn.f64 %fd19177, %fd19178, %fd19179 , %fd19177;
	fma.rn.f64 %fd19177, %fd19178, %fd19179 , %fd19177;
	fma.rn.f64 %fd19177, %fd19178, %fd19179 , %fd19177;
	}
	// end inline asm
	// begin inline asm
	{	
fma.rn.f64 %fd19177, %fd19178, %fd19179 , %fd19177;
	fma.rn.f64 %fd19177, %fd19178, %fd19179 , %fd19177;
	fma.rn.f64 %fd19177, %fd19178, %fd19179 , %fd19177;
	fma.rn.f64 %fd19177, %fd19178, %fd19179 , %fd19177;
	}
	// end inline asm
	// begin inline asm
	{	
fma.rn.f64 %fd19177, %fd19178, %fd19179 , %fd19177;
	fma.rn.f64 %fd19177, %fd19178, %fd19179 , %fd19177;
	fma.rn.f64 %fd19177, %fd19178, %fd19179 , %fd19177;
	fma.rn.f64 %fd19177, %fd19178, %fd19179 , %fd19177;
	}
	// end inline asm
	// begin inline asm
	{	
fma.rn.f64 %fd19177, %fd19178, %fd19179 , %fd19177;
	fma.rn.f64 %fd19177, %fd19178, %fd19179 , %fd19177;
	fma.rn.f64 %fd19177, %fd19178, %fd19179 , %fd19177;
	fma.rn.f64 %fd19177, %fd19178, %fd19179 , %fd19177;
	}
	// end inline asm
	// begin inline asm
	{	
fma.rn.f64 %fd19177, %fd19178, %fd19179 , %fd19177;
	fma.rn.f64 %fd19177, %fd19178, %fd19179 , %fd19177;
	fma.rn.f64 %fd19177, %fd19178, %fd19179 , %fd19177;
	fma.rn.f64 %fd19177, %fd19178, %fd19179 , %fd19177;
	}
	// end inline asm
	// begin inline asm
	{	
fma.rn.f64 %fd19177, %fd19178, %fd19179 , %fd19177;
	fma.rn.f64 %fd19177, %fd19178, %fd19179 , %fd19177;
	fma.rn.f64 %fd19177, %fd19178, %fd19179 , %fd19177;
	fma.rn.f64 %fd19177, %fd19178, %fd19179 , %fd19177;
	}
	// end inline asm
	// begin inline asm
	{	
fma.rn.f64 %fd19177, %fd19178, %fd19179 , %fd19177;
	fma.rn.f64 %fd19177, %fd19178, %fd19179 , %fd19177;
	fma.rn.f64 %fd19177, %fd19178, %fd19179 , %fd19177;
	fma.rn.f64 %fd19177, %fd19178, %fd19179 , %fd19177;
	}
	// end inline asm
	// begin inline asm
	{	
fma.rn.f64 %fd19177, %fd19178, %fd19179 , %fd19177;
	fma.rn.f64 %fd19177, %fd19178, %fd19179 , %fd19177;
	fma.rn.f64 %fd19177, %fd19178, %fd19179 , %fd19177;
	fma.rn.f64 %fd19177, %fd19178, %fd19179 , %fd19177;
	}
	// end inline asm
	// begin inline asm
	{	
fma.rn.f64 %fd19177, %fd19178, %fd19179 , %fd19177;
	fma.rn.f64 %fd19177, %fd19178, %fd19179 , %fd19177;
	fma.rn.f64 %fd19177, %fd19178, %fd19179 , %fd19177;
	fma.rn.f64 %fd19177, %fd19178, %fd19179 , %fd19177;
	}
	// end inline asm
	// begin inline asm
	{	
fma.rn.f64 %fd19177, %fd19178, %fd19179 , %fd19177;
	fma.rn.f64 %fd19177, %fd19178, %fd19179 , %fd19177;
	fma.rn.f64 %fd19177, %fd19178, %fd19179 , %fd19177;
	fma.rn.f64 %fd19177, %fd19178, %fd19179 , %fd19177;
	}
	// end inline asm
	// begin inline asm
	{	
fma.rn.f64 %fd19177, %fd19178, %fd19179 , %fd19177;
	fma.rn.f64 %fd19177, %fd19178, %fd19179 , %fd19177;
	fma.rn.f64 %fd19177, %fd19178, %fd19179 , %fd19177;
	fma.rn.f64 %fd19177, %fd19178, %fd19179 , %fd19177;
	}
	// end inline asm
	// begin inline asm
	{	
fma.rn.f64 %fd19177, %fd19178, %fd19179 , %fd19177;
	fma.rn.f64 %fd19177, %fd19178, %fd19179 , %fd19177;
	fma.rn.f64 %fd19177, %fd19178, %fd19179 , %fd19177;
	fma.rn.f64 %fd19177, %fd19178, %fd19179 , %fd19177;
	}
	// end inline asm
	// begin inline asm
	{	
fma.rn.f64 %fd19177, %fd19178, %fd19179 , %fd19177;
	fma.rn.f64 %fd19177, %fd19178, %fd19179 , %fd19177;
	fma.rn.f64 %fd19177, %fd19178, %fd19179 , %fd19177;
	fma.rn.f64 %fd19177, %fd19178, %fd19179 , %fd19177;
	}
	// end inline asm
	// begin inline asm
	{	
fma.rn.f64 %fd19177, %fd19178, %fd19179 , %fd19177;
	fma.rn.f64 %fd19177, %fd19178, %fd19179 , %fd19177;
	fma.rn.f64 %fd19177, %fd19178, %fd19179 , %fd19177;
	fma.rn.f64 %fd19177, %fd19178, %fd19179 , %fd19177;
	}
	// end inline asm
	// begin inline asm
	{	
fma.rn.f64 %fd19177, %fd19178, %fd19179 , %fd19177;
	fma.rn.f64 %fd19177, %fd19178, %fd19179 , %fd19177;
	fma.rn.f64 %fd19177, %fd19178, %fd19179 , %fd19177;
	fma.rn.f64 %fd19177, %fd19178, %fd19179 , %fd19177;
	}
	// end inline asm
	// begin inline asm
	{	
fma.rn.f64 %fd19177, %fd19178, %fd19179 , %fd19177;
	fma.rn.f64 %fd19177, %fd19178, %fd19179 , %fd19177;
	fma.rn.f64 %fd19177, %fd19178, %fd19179 , %fd19177;
	fma.rn.f64 %fd19177, %fd19178, %fd19179 , %fd19177;
	}
	// end inline asm
	// begin inline asm
	{	
fma.rn.f64 %fd19177, %fd19178, %fd19179 , %fd19177;
	fma.rn.f64 %fd19177, %fd19178, %fd19179 , %fd19177;
	fma.rn.f64 %fd19177, %fd19178, %fd19179 , %fd19177;
	fma.rn.f64 %fd19177, %fd19178, %fd19179 , %fd19177;
	}
	// end inline asm
	// begin inline asm
	{	
fma.rn.f64 %fd19177, %fd19178, %fd19179 , %fd19177;
	fma.rn.f64 %fd19177, %fd19178, %fd19179 , %fd19177;
	fma.rn.f64 %fd19177, %fd19178, %fd19179 , %fd19177;
	fma.rn.f64 %fd19177, %fd19178, %fd19179 , %fd19177;
	}
	// end inline asm
	// begin inline asm
	{	
fma.rn.f64 %fd19177, %fd19178, %fd19179 , %fd19177;
	fma.rn.f64 %fd19177, %fd19178, %fd19179 , %fd19177;
	fma.rn.f64 %fd19177, %fd19178, %fd19179 , %fd19177;
	fma.rn.f64 %fd19177, %fd19178, %fd19179 , %fd19177;
	}
	// end inline asm
	// begin inline asm
	{	
fma.rn.f64 %fd19177, %fd19178, %fd19179 , %fd19177;
	fma.rn.f64 %fd19177, %fd19178, %fd19179 , %fd19177;
	fma.rn.f64 %fd19177, %fd19178, %fd19179 , %fd19177;
	fma.rn.f64 %fd19177, %fd19178, %fd19179 , %fd19177;
	}
	// end inline asm
	// begin inline asm
	{	
fma.rn.f64 %fd19177, %fd19178, %fd19179 , %fd19177;
	fma.rn.f64 %fd19177, %fd19178, %fd19179 , %fd19177;
	fma.rn.f64 %fd19177, %fd19178, %fd19179 , %fd19177;
	fma.rn.f64 %fd19177, %fd19178, %fd19179 , %fd19177;
	}
	// end inline asm
	// begin inline asm
	{	
fma.rn.f64 %fd19177, %fd19178, %fd19179 , %fd19177;
	fma.rn.f64 %fd19177, %fd19178, %fd19179 , %fd19177;
	fma.rn.f64 %fd19177, %fd19178, %fd19179 , %fd19177;
	fma.rn.f64 %fd19177, %fd19178, %fd19179 , %fd19177;
	}
	// end inline asm
	// begin inline asm
	{	
fma.rn.f64 %fd19177, %fd19178, %fd19179 , %fd19177;
	fma.rn.f64 %fd19177, %fd19178, %fd19179 , %fd19177;
	fma.rn.f64 %fd19177, %fd19178, %fd19179 , %fd19177;
	fma.rn.f64 %fd19177, %fd19178, %fd19179 , %fd19177;
	}
	// end inline asm
	// begin inline asm
	{	
fma.rn.f64 %fd19177, %fd19178, %fd19179 , %fd19177;
	fma.rn.f64 %fd19177, %fd19178, %fd19179 , %fd19177;
	fma.rn.f64 %fd19177, %fd19178, %fd19179 , %fd19177;
	fma.rn.f64 %fd19177, %fd19178, %fd19179 , %fd19177;
	}
	// end inline asm
	// begin inline asm
	{	
fma.rn.f64 %fd19177, %fd19178, %fd19179 , %fd19177;
	fma.rn.f64 %fd19177, %fd19178, %fd19179 , %fd19177;
	fma.rn.f64 %fd19177, %fd19178, %fd19179 , %fd19177;
	fma.rn.f64 %fd19177, %fd19178, %fd19179 , %fd19177;
	}
	// end inline asm
	// begin inline asm
	{	
fma.rn.f64 %fd19177, %fd19178, %fd19179 , %fd19177;
	fma.rn.f64 %fd19177, %fd19178, %fd19179 , %fd19177;
	fma.rn.f64 %fd19177, %fd19178, %fd19179 , %fd19177;
	fma.rn.f64 %fd19177, %fd19178, %fd19179 , %fd19177;
	}
	// end inline asm
	// begin inline asm
	{	
fma.rn.f64 %fd19177, %fd19178, %fd19179 , %fd19177;
	fma.rn.f64 %fd19177, %fd19178, %fd19179 , %fd19177;
	fma.rn.f64 %fd19177, %fd19178, %fd19179 , %fd19177;
	fma.rn.f64 %fd19177, %fd19178, %fd19179 , %fd19177;
	}
	// end inline asm
	// begin inline asm
	{	
fma.rn.f64 %fd19177, %fd19178, %fd19179 , %fd19177;
	fma.rn.f64 %fd19177, %fd19178, %fd19179 , %fd19177;
	fma.rn.f64 %fd19177, %fd19178, %fd19179 , %fd19177;
	fma.rn.f64 %fd19177, %fd19178, %fd19179 , %fd19177;
	}
	// end inline asm
	// begin inline asm
	{	
fma.rn.f64 %fd19177, %fd19178, %fd19179 , %fd19177;
	fma.rn.f64 %fd19177, %fd19178, %fd19179 , %fd19177;
	fma.rn.f64 %fd19177, %fd19178, %fd19179 , %fd19177;
	fma.rn.f64 %fd19177, %fd19178, %fd19179 , %fd19177;
	}
	// end inline asm
	// begin inline asm
	{	
fma.rn.f64 %fd19177, %fd19178, %fd19179 , %fd19177;
	fma.rn.f64 %fd19177, %fd19178, %fd19179 , %fd19177;
	fma.rn.f64 %fd19177, %fd19178, %fd19179 , %fd19177;
	fma.rn.f64 %fd19177, %fd19178, %fd19179 , %fd19177;
	}
	// end inline asm
	// begin inline asm
	{	
fma.rn.f64 %fd19177, %fd19178, %fd19179 , %fd19177;
	fma.rn.f64 %fd19177, %fd19178, %fd19179 , %fd19177;
	fma.rn.f64 %fd19177, %fd19178, %fd19179 , %fd19177;
	fma.rn.f64 %fd19177, %fd19178, %fd19179 , %fd19177;
	}
	// end inline asm
	// begin inline asm
	{	
fma.rn.f64 %fd19177, %fd19178, %fd19179 , %fd19177;
	fma.rn.f64 %fd19177, %fd19178, %fd19179 , %fd19177;
	fma.rn.f64 %fd19177, %fd19178, %fd19179 , %fd19177;
	fma.rn.f64 %fd19177, %fd19178, %fd19179 , %fd19177;
	}
	// end inline asm
	// begin inline asm
	{	
fma.rn.f64 %fd19177, %fd19178, %fd19179 , %fd19177;
	fma.rn.f64 %fd19177, %fd19178, %fd19179 , %fd19177;
	fma.rn.f64 %fd19177, %fd19178, %fd19179 , %fd19177;
	fma.rn.f64 %fd19177, %fd19178, %fd19179 , %fd19177;
	}
	// end inline asm
	// begin inline asm
	{	
fma.rn.f64 %fd19177, %fd19178, %fd19179 , %fd19177;
	fma.rn.f64 %fd19177, %fd19178, %fd19179 , %fd19177;
	fma.rn.f64 %fd19177, %fd19178, %fd19179 , %fd19177;
	fma.rn.f64 %fd19177, %fd19178, %fd19179 , %fd19177;
	}
	// end inline asm
	// begin inline asm
	{	
fma.rn.f64 %fd19177, %fd19178, %fd19179 , %fd19177;
	fma.rn.f64 %fd19177, %fd19178, %fd19179 , %fd19177;
	fma.rn.f64 %fd19177, %fd19178, %fd19179 , %fd19177;
	fma.rn.f64 %fd19177, %fd19178, %fd19179 , %fd19177;
	}
	// end inline asm
	// begin inline asm
	{	
fma.rn.f64 %fd19177, %fd19178, %fd19179 , %fd19177;
	fma.rn.f64 %fd19177, %fd19178, %fd19179 , %fd19177;
	fma.rn.f64 %fd19177, %fd19178, %fd19179 , %fd19177;
	fma.rn.f64 %fd19177, %fd19178, %fd19179 , %fd19177;
	}
	// end inline asm
	// begin inline asm
	{	
fma.rn.f64 %fd19177, %fd19178, %fd19179 , %fd19177;
	fma.rn.f64 %fd19177, %fd19178, %fd19179 , %fd19177;
	fma.rn.f64 %fd19177, %fd19178, %fd19179 , %fd19177;
	fma.rn.f64 %fd19177, %fd19178, %fd19179 , %fd19177;
	}
	// end inline asm
	// begin inline asm
	{	
fma.rn.f64 %fd19177, %fd19178, %fd19179 , %fd19177;
	fma.rn.f64 %fd19177, %fd19178, %fd19179 , %fd19177;
	fma.rn.f64 %fd19177, %fd19178, %fd19179 , %fd19177;
	fma.rn.f64 %fd19177, %fd19178, %fd19179 , %fd19177;
	}
	// end inline asm
	// begin inline asm
	{	
fma.rn.f64 %fd19177, %fd19178, %fd19179 , %fd19177;
	fma.rn.f64 %fd19177, %fd19178, %fd19179 , %fd19177;
	fma.rn.f64 %fd19177, %fd19178, %fd19179 , %fd19177;
	fma.rn.f64 %fd19177, %fd19178, %fd19179 , %fd19177;
	}
	// end inline asm
	// begin inline asm
	{	
fma.rn.f64 %fd19177, %fd19178, %fd19179 , %fd19177;
	fma.rn.f64 %fd19177, %fd19178, %fd19179 , %fd19177;
	fma.rn.f64 %fd19177, %fd19178, %fd19179 , %fd19177;
	fma.rn.f64 %fd19177, %fd19178, %fd19179 , %fd19177;
	}
	// end inline asm
	// begin inline asm
	{	
fma.rn.f64 %fd19177, %fd19178, %fd19179 , %fd19177;
	fma.rn.f64 %fd19177, %fd19178, %fd19179 , %fd19177;
	fma.rn.f64 %fd19177, %fd19178, %fd19179 , %fd19177;
	fma.rn.f64 %fd19177, %fd19178, %fd19179 , %fd19177;
	}
	// end inline asm
	// begin inline asm
	{	
fma.rn.f64 %fd19177, %fd19178, %fd19179 , %fd19177;
	fma.rn.f64 %fd19177, %fd19178, %fd19179 , %fd19177;
	fma.rn.f64 %fd19177, %fd19178, %fd19179 , %fd19177;
	fma.rn.f64 %fd19177, %fd19178, %fd19179 , %fd19177;
	}
	// end inline asm
	// begin inline asm
	{	
fma.rn.f64 %fd19177, %fd19178, %fd19179 , %fd19177;
	fma.rn.f64 %fd19177, %fd19178, %fd19179 , %fd19177;
	fma.rn.f64 %fd19177, %fd19178, %fd19179 , %fd19177;
	fma.rn.f64 %fd19177, %fd19178, %fd19179 , %fd19177;
	}
	// end inline asm
	// begin inline asm
	{	
fma.rn.f64 %fd19177, %fd19178, %fd19179 , %fd19177;
	fma.rn.f64 %fd19177, %fd19178, %fd19179 , %fd19177;
	fma.rn.f64 %fd19177, %fd19178, %fd19179 , %fd19177;
	fma.rn.f64 %fd19177, %fd19178, %fd19179 , %fd19177;
	}
	// end inline asm
	// begin inline asm
	{	
fma.rn.f64 %fd19177, %fd19178, %fd19179 , %fd19177;
	fma.rn.f64 %fd19177, %fd19178, %fd19179 , %fd19177;
	fma.rn.f64 %fd19177, %fd19178, %fd19179 , %fd19177;
	fma.rn.f64 %fd19177, %fd19178, %fd19179 , %fd19177;
	}
	// end inline asm
	// begin inline asm
	{	
fma.rn.f64 %fd19177, %fd19178, %fd19179 , %fd19177;
	fma.rn.f64 %fd19177, %fd19178, %fd19179 , %fd19177;
	fma.rn.f64 %fd19177, %fd19178, %fd19179 , %fd19177;
	fma.rn.f64 %fd19177, %fd19178, %fd19179 , %fd19177;
	}
	// end inline asm
	// begin inline asm
	{	
fma.rn.f64 %fd19177, %fd19178, %fd19179 , %fd19177;
	fma.rn.f64 %fd19177, %fd19178, %fd19179 , %fd19177;
	fma.rn.f64 %fd19177, %fd19178, %fd19179 , %fd19177;
	fma.rn.f64 %fd19177, %fd19178, %fd19179 , %fd19177;
	}
	// end inline asm
	// begin inline asm
	{	
fma.rn.f64 %fd19177, %fd19178, %fd19179 , %fd19177;
	fma.rn.f64 %fd19177, %fd19178, %fd19179 , %fd19177;
	fma.rn.f64 %fd19177, %fd19178, %fd19179 , %fd19177;
	fma.rn.f64 %fd19177, %fd19178, %fd19179 , %fd19177;
	}
	// end inline asm
	// begin inline asm
	{	
fma.rn.f64 %fd19177, %fd19178, %fd19179 , %fd19177;
	fma.rn.f64 %fd19177, %fd19178, %fd19179 , %fd19177;
	fma.rn.f64 %fd19177, %fd19178, %fd19179 , %fd19177;
	fma.rn.f64 %fd19177, %fd19178, %fd19179 , %fd19177;
	}
	// end inline asm
	// begin inline asm
	{	
fma.rn.f64 %fd19177, %fd19178, %fd19179 , %fd19177;
	fma.rn.f64 %fd19177, %fd19178, %fd19179 , %fd19177;
	fma.rn.f64 %fd19177, %fd19178, %fd19179 , %fd19177;
	fma.rn.f64 %fd19177, %fd19178, %fd19179 , %fd19177;
	}
	// end inline asm
	// begin inline asm
	{	
fma.rn.f64 %fd19177, %fd19178, %fd19179 , %fd19177;
	fma.rn.f64 %fd19177, %fd19178, %fd19179 , %fd19177;
	fma.rn.f64 %fd19177, %fd19178, %fd19179 , %fd19177;
	fma.rn.f64 %fd19177, %fd19178, %fd19179 , %fd19177;
	}
	// end inline asm
	// begin inline asm
	{	
fma.rn.f64 %fd19177, %fd19178, %fd19179 , %fd19177;
	fma.rn.f64 %fd19177, %fd19178, %fd19179 , %fd19177;
	fma.rn.f64 %fd19177, %fd19178, %fd19179 , %fd19177;
	fma.rn.f64 %fd19177, %fd19178, %fd19179 , %fd19177;
	}
	// end inline asm
	// begin inline asm
	{	
fma.rn.f64 %fd19177, %fd19178, %fd19179 , %fd19177;
	fma.rn.f64 %fd19177, %fd19178, %fd19179 , %fd19177;
	fma.rn.f64 %fd19177, %fd19178, %fd19179 , %fd19177;
	fma.rn.f64 %fd19177, %fd19178, %fd19179 , %fd19177;
	}
	// end inline asm
	// begin inline asm
	{	
fma.rn.f64 %fd19177, %fd19178, %fd19179 , %fd19177;
	fma.rn.f64 %fd19177, %fd19178, %fd19179 , %fd19177;
	fma.rn.f64 %fd19177, %fd19178, %fd19179 , %fd19177;
	fma.rn.f64 %fd19177, %fd19178, %fd19179 , %fd19177;
	}
	// end inline asm
	// begin inline asm
	{	
fma.rn.f64 %fd19177, %fd19178, %fd19179 , %fd19177;
	fma.rn.f64 %fd19177, %fd19178, %fd19179 , %fd19177;
	fma.rn.f64 %fd19177, %fd19178, %fd19179 , %fd19177;
	fma.rn.f64 %fd19177, %fd19178, %fd19179 , %fd19177;
	}
	// end inline asm
	// begin inline asm
	{	
fma.rn.f64 %fd19177, %fd19178, %fd19179 , %fd19177;
	fma.rn.f64 %fd19177, %fd19178, %fd19179 , %fd19177;
	fma.rn.f64 %fd19177, %fd19178, %fd19179 , %fd19177;
	fma.rn.f64 %fd19177, %fd19178, %fd19179 , %fd19177;
	}
	// end inline asm
	// begin inline asm
	{	
fma.rn.f64 %fd19177, %fd19178, %fd19179 , %fd19177;
	fma.rn.f64 %fd19177, %fd19178, %fd19179 , %fd19177;
	fma.rn.f64 %fd19177, %fd19178, %fd19179 , %fd19177;
	fma.rn.f64 %fd19177, %fd19178, %fd19179 , %fd19177;
	}
	// end inline asm
	// begin inline asm
	{	
fma.rn.f64 %fd19177, %fd19178, %fd19179 , %fd19177;
	fma.rn.f64 %fd19177, %fd19178, %fd19179 , %fd19177;
	fma.rn.f64 %fd19177, %fd19178, %fd19179 , %fd19177;
	fma.rn.f64 %fd19177, %fd19178, %fd19179 , %fd19177;
	}
	// end inline asm
	// begin inline asm
	{	
fma.rn.f64 %fd19177, %fd19178, %fd19179 , %fd19177;
	fma.rn.f64 %fd19177, %fd19178, %fd19179 , %fd19177;
	fma.rn.f64 %fd19177, %fd19178, %fd19179 , %fd19177;
	fma.rn.f64 %fd19177, %fd19178, %fd19179 , %fd19177;
	}
	// end inline asm
	// begin inline asm
	{	
fma.rn.f64 %fd19177, %fd19178, %fd19179 , %fd19177;
	fma.rn.f64 %fd19177, %fd19178, %fd19179 , %fd19177;
	fma.rn.f64 %fd19177, %fd19178, %fd19179 , %fd19177;
	fma.rn.f64 %fd19177, %fd19178, %fd19179 , %fd19177;
	}
	// end inline asm
	// begin inline asm
	{	
fma.rn.f64 %fd19177, %fd19178, %fd19179 , %fd19177;
	fma.rn.f64 %fd19177, %fd19178, %fd19179 , %fd19177;
	fma.rn.f64 %fd19177, %fd19178, %fd19179 , %fd19177;
	fma.rn.f64 %fd19177, %fd19178, %fd19179 , %fd19177;
	}
	// end inline asm
	// begin inline asm
	{	
fma.rn.f64 %fd19177, %fd19178, %fd19179 , %fd19177;
	fma.rn.f64 %fd19177, %fd19178, %fd19179 , %fd19177;
	fma.rn.f64 %fd19177, %fd19178, %fd19179 , %fd19177;
	fma.rn.f64 %fd19177, %fd19178, %fd19179 , %fd19177;
	}
	// end inline asm
	// begin inline asm
	{	
fma.rn.f64 %fd19177, %fd19178, %fd19179 , %fd19177;
	fma.rn.f64 %fd19177, %fd19178, %fd19179 , %fd19177;
	fma.rn.f64 %fd19177, %fd19178, %fd19179 , %fd19177;
	fma.rn.f64 %fd19177, %fd19178, %fd19179 , %fd19177;
	}
	// end inline asm
	// begin inline asm
	{	
fma.rn.f64 %fd19177, %fd19178, %fd19179 , %fd19177;
	fma.rn.f64 %fd19177, %fd19178, %fd19179 , %fd19177;
	fma.rn.f64 %fd19177, %fd19178, %fd19179 , %fd19177;
	fma.rn.f64 %fd19177, %fd19178, %fd19179 , %fd19177;
	}
	// end inline asm
	// begin inline asm
	{	
fma.rn.f64 %fd19177, %fd19178, %fd19179 , %fd19177;
	fma.rn.f64 %fd19177, %fd19178, %fd19179 , %fd19177;
	fma.rn.f64 %fd19177, %fd19178, %fd19179 , %fd19177;
	fma.rn.f64 %fd19177, %fd19178, %fd19179 , %fd19177;
	}
	// end inline asm
	// begin inline asm
	{	
fma.rn.f64 %fd19177, %fd19178, %fd19179 , %fd19177;
	fma.rn.f64 %fd19177, %fd19178, %fd19179 , %fd19177;
	fma.rn.f64 %fd19177, %fd19178, %fd19179 , %fd19177;
	fma.rn.f64 %fd19177, %fd19178, %fd19179 , %fd19177;
	}
	// end inline asm
	// begin inline asm
	{	
fma.rn.f64 %fd19177, %fd19178, %fd19179 , %fd19177;
	fma.rn.f64 %fd19177, %fd19178, %fd19179 , %fd19177;
	fma.rn.f64 %fd19177, %fd19178, %fd19179 , %fd19177;
	fma.rn.f64 %fd19177, %fd19178, %fd19179 , %fd19177;
	}
	// end inline asm
	// begin inline asm
	{	
fma.rn.f64 %fd19177, %fd19178, %fd19179 , %fd19177;
	fma.rn.f64 %fd19177, %fd19178, %fd19179 , %fd19177;
	fma.rn.f64 %fd19177, %fd19178, %fd19179 , %fd19177;
	fma.rn.f64 %fd19177, %fd19178, %fd19179 , %fd19177;
	}
	// end inline asm
	// begin inline asm
	{	
fma.rn.f64 %fd19177, %fd19178, %fd19179 , %fd19177;
	fma.rn.f64 %fd19177, %fd19178, %fd19179 , %fd19177;
	fma.rn.f64 %fd19177, %fd19178, %fd19179 , %fd19177;
	fma.rn.f64 %fd19177, %fd19178, %fd19179 , %fd19177;
	}
	// end inline asm
	// begin inline asm
	{	
fma.rn.f64 %fd19177, %fd19178, %fd19179 , %fd19177;
	fma.rn.f64 %fd19177, %fd19178, %fd19179 , %fd19177;
	fma.rn.f64 %fd19177, %fd19178, %fd19179 , %fd19177;
	fma.rn.f64 %fd19177, %fd19178, %fd19179 , %fd19177;
	}
	// end inline asm
	// begin inline asm
	{	
fma.rn.f64 %fd19177, %fd19178, %fd19179 , %fd19177;
	fma.rn.f64 %fd19177, %fd19178, %fd19179 , %fd19177;
	fma.rn.f64 %fd19177, %fd19178, %fd19179 , %fd19177;
	fma.rn.f64 %fd19177, %fd19178, %fd19179 , %fd19177;
	}
	// end inline asm
	// begin inline asm
	{	
fma.rn.f64 %fd19177, %fd19178, %fd19179 , %fd19177;
	fma.rn.f64 %fd19177, %fd19178, %fd19179 , %fd19177;
	fma.rn.f64 %fd19177, %fd19178, %fd19179 , %fd19177;
	fma.rn.f64 %fd19177, %fd19178, %fd19179 , %fd19177;
	}
	// end inline asm
	// begin inline asm
	{	
fma.rn.f64 %fd19177, %fd19178, %fd19179 , %fd19177;
	fma.rn.f64 %fd19177, %fd19178, %fd19179 , %fd19177;
	fma.rn.f64 %fd19177, %fd19178, %fd19179 , %fd19177;
	fma.rn.f64 %fd19177, %fd19178, %fd19179 , %fd19177;
	}
	// end inline asm
	// begin inline asm
	{	
fma.rn.f64 %fd19177, %fd19178, %fd19179 , %fd19177;
	fma.rn.f64 %fd19177, %fd19178, %fd19179 , %fd19177;
	fma.rn.f64 %fd19177, %fd19178, %fd19179 , %fd19177;
	fma.rn.f64 %fd19177, %fd19178, %fd19179 , %fd19177;
	}
	// end inline asm
	// begin inline asm
	{	
fma.rn.f64 %fd19177, %fd19178, %fd19179 , %fd19177;
	fma.rn.f64 %fd19177, %fd19178, %fd19179 , %fd19177;
	fma.rn.f64 %fd19177, %fd19178, %fd19179 , %fd19177;
	fma.rn.f64 %fd19177, %fd19178, %fd19179 , %fd19177;
	}
	// end inline asm
	// begin inline asm
	{	
fma.rn.f64 %fd19177, %fd19178, %fd19179 , %fd19177;
	fma.rn.f64 %fd19177, %fd19178, %fd19179 , %fd19177;
	fma.rn.f64 %fd19177, %fd19178, %fd19179 , %fd19177;
	fma.rn.f64 %fd19177, %fd19178, %fd19179 , %fd19177;
	}
	// end inline asm
	// begin inline asm
	{	
fma.rn.f64 %fd19177, %fd19178, %fd19179 , %fd19177;
	fma.rn.f64 %fd19177, %fd19178, %fd19179 , %fd19177;
	fma.rn.f64 %fd19177, %fd19178, %fd19179 , %fd19177;
	fma.rn.f64 %fd19177, %fd19178, %fd19179 , %fd19177;
	}
	// end inline asm
	// begin inline asm
	{	
fma.rn.f64 %fd19177, %fd19178, %fd19179 , %fd19177;
	fma.rn.f64 %fd19177, %fd19178, %fd19179 , %fd19177;
	fma.rn.f64 %fd19177, %fd19178, %fd19179 , %fd19177;
	fma.rn.f64 %fd19177, %fd19178, %fd19179 , %fd19177;
	}
	// end inline asm
	// begin inline asm
	{	
fma.rn.f64 %fd19177, %fd19178, %fd19179 , %fd19177;
	fma.rn.f64 %fd19177, %fd19178, %fd19179 , %fd19177;
	fma.rn.f64 %fd19177, %fd19178, %fd19179 , %fd19177;
	fma.rn.f64 %fd19177, %fd19178, %fd19179 , %fd19177;
	}
	// end inline asm
	// begin inline asm
	{	
fma.rn.f64 %fd19177, %fd19178, %fd19179 , %fd19177;
	fma.rn.f64 %fd19177, %fd19178, %fd19179 , %fd19177;
	fma.rn.f64 %fd19177, %fd19178, %fd19179 , %fd19177;
	fma.rn.f64 %fd19177, %fd19178, %fd19179 , %fd19177;
	}
	// end inline asm
	// begin inline asm
	{	
fma.rn.f64 %fd19177, %fd19178, %fd19179 , %fd19177;
	fma.rn.f64 %fd19177, %fd19178, %fd19179 , %fd19177;
	fma.rn.f64 %fd19177, %fd19178, %fd19179 , %fd19177;
	fma.rn.f64 %fd19177, %fd19178, %fd19179 , %fd19177;
	}
	// end inline asm
	// begin inline asm
	{	
fma.rn.f64 %fd19177, %fd19178, %fd19179 , %fd19177;
	fma.rn.f64 %fd19177, %fd19178, %fd19179 , %fd19177;
	fma.rn.f64 %fd19177, %fd19178, %fd19179 , %fd19177;
	fma.rn.f64 %fd19177, %fd19178, %fd19179 , %fd19177;
	}
	// end inline asm
	// begin inline asm
	{	
fma.rn.f64 %fd19177, %fd19178, %fd19179 , %fd19177;
	fma.rn.f64 %fd19177, %fd19178, %fd19179 , %fd19177;
	fma.rn.f64 %fd19177, %fd19178, %fd19179 , %fd19177;
	fma.rn.f64 %fd19177, %fd19178, %fd19179 , %fd19177;
	}
	// end inline asm
	// begin inline asm
	{	
fma.rn.f64 %fd19177, %fd19178, %fd19179 , %fd19177;
	fma.rn.f64 %fd19177, %fd19178, %fd19179 , %fd19177;
	fma.rn.f64 %fd19177, %fd19178, %fd19179 , %fd19177;
	fma.rn.f64 %fd19177, %fd19178, %fd19179 , %fd19177;
	}
	// end inline asm
	// begin inline asm
	{	
fma.rn.f64 %fd19177, %fd19178, %fd19179 , %fd19177;
	fma.rn.f64 %fd19177, %fd19178, %fd19179 , %fd19177;
	fma.rn.f64 %fd19177, %fd19178, %fd19179 , %fd19177;
	fma.rn.f64 %fd19177, %fd19178, %fd19179 , %fd19177;
	}
	// end inline asm
	// begin inline asm
	{	
fma.rn.f64 %fd19177, %fd19178, %fd19179 , %fd19177;
	fma.rn.f64 %fd19177, %fd19178, %fd19179 , %fd19177;
	fma.rn.f64 %fd19177, %fd19178, %fd19179 , %fd19177;
	fma.rn.f64 %fd19177, %fd19178, %fd19179 , %fd19177;
	}
	// end inline asm
	// begin inline asm
	{	
fma.rn.f64 %fd19177, %fd19178, %fd19179 , %fd19177;
	fma.rn.f64 %fd19177, %fd19178, %fd19179 , %fd19177;
	fma.rn.f64 %fd19177, %fd19178, %fd19179 , %fd19177;
	fma.rn.f64 %fd19177, %fd19178, %fd19179 , %fd19177;
	}
	// end inline asm
	// begin inline asm
	{	
fma.rn.f64 %fd19177, %fd19178, %fd19179 , %fd19177;
	fma.rn.f64 %fd19177, %fd19178, %fd19179 , %fd19177;
	fma.rn.f64 %fd19177, %fd19178, %fd19179 , %fd19177;
	fma.rn.f64 %fd19177, %fd19178, %fd19179 , %fd19177;
	}
	// end inline asm
	// begin inline asm
	{	
fma.rn.f64 %fd19177, %fd19178, %fd19179 , %fd19177;
	fma.rn.f64 %fd19177, %fd19178, %fd19179 , %fd19177;
	fma.rn.f64 %fd19177, %fd19178, %fd19179 , %fd19177;
	fma.rn.f64 %fd19177, %fd19178, %fd19179 , %fd19177;
	}
	// end inline asm
	// begin inline asm
	{	
fma.rn.f64 %fd19177, %fd19178, %fd19179 , %fd19177;
	fma.rn.f64 %fd19177, %fd19178, %fd19179 , %fd19177;
	fma.rn.f64 %fd19177, %fd19178, %fd19179 , %fd19177;
	fma.rn.f64 %fd19177, %fd19178, %fd19179 , %fd19177;
	}
	// end inline asm
	// begin inline asm
	{	
fma.rn.f64 %fd19177, %fd19178, %fd19179 , %fd19177;
	fma.rn.f64 %fd19177, %fd19178, %fd19179 , %fd19177;
	fma.rn.f64 %fd19177, %fd19178, %fd19179 , %fd19177;
	fma.rn.f64 %fd19177, %fd19178, %fd19179 , %fd19177;
	}
	// end inline asm
	// begin inline asm
	{	
fma.rn.f64 %fd19177, %fd19178, %fd19179 , %fd19177;
	fma.rn.f64 %fd19177, %fd19178, %fd19179 , %fd19177;
	fma.rn.f64 %fd19177, %fd19178, %fd19179 , %fd19177;
	fma.rn.f64 %fd19177, %fd19178, %fd19179 , %fd19177;
	}
	// end inline asm
	// begin inline asm
	{	
fma.rn.f64 %fd19177, %fd19178, %fd19179 , %fd19177;
	fma.rn.f64 %fd19177, %fd19178, %fd19179 , %fd19177;
	fma.rn.f64 %fd19177, %fd19178, %fd19179 , %fd19177;
	fma.rn.f64 %fd19177, %fd19178, %fd19179 , %fd19177;
	}
	// end inline asm
	// begin inline asm
	{	
fma.rn.f64 %fd19177, %fd19178, %fd19179 , %fd19177;
	fma.rn.f64 %fd19177, %fd19178, %fd19179 , %fd19177;
	fma.rn.f64 %fd19177, %fd19178, %fd19179 , %fd19177;
	fma.rn.f64 %fd19177, %fd19178, %fd19179 , %fd19177;
	}
	// end inline asm
	// begin inline asm
	{	
fma.rn.f64 %fd19177, %fd19178, %fd19179 , %fd19177;
	fma.rn.f64 %fd19177, %fd19178, %fd19179 , %fd19177;
	fma.rn.f64 %fd19177, %fd19178, %fd19179 , %fd19177;
	fma.rn.f64 %fd19177, %fd19178, %fd19179 , %fd19177;
	}
	// end inline asm
	// begin inline asm
	{	
fma.rn.f64 %fd19177, %fd19178, %fd19179 , %fd19177;
	fma.rn.f64 %fd19177, %fd19178, %fd19179 , %fd19177;
	fma.rn.f64 %fd19177, %fd19178, %fd19179 , %fd19177;
	fma.rn.f64 %fd19177, %fd19178, %fd19179 , %fd19177;
	}
	// end inline asm
	// begin inline asm
	{	
fma.rn.f64 %fd19177, %fd19178, %fd19179 , %fd19177;
	fma.rn.f64 %fd19177, %fd19178, %fd19179 , %fd19177;
	fma.rn.f64 %fd19177, %fd19178, %fd19179 , %fd19177;
	fma.rn.f64 %fd19177, %fd19178, %fd19179 , %fd19177;
	}
	// end inline asm
	// begin inline asm
	{	
fma.rn.f64 %fd19177, %fd19178, %fd19179 , %fd19177;
	fma.rn.f64 %fd19177, %fd19178, %fd19179 , %fd19177;
	fma.rn.f64 %fd19177, %fd19178, %fd19179 , %fd19177;
	fma.rn.f64 %fd19177, %fd19178, %fd19179 , %fd19177;
	}
	// end inline asm
	// begin inline asm
	{	
fma.rn.f64 %fd19177, %fd19178, %fd19179 , %fd19177;
	fma.rn.f64 %fd19177, %fd19178, %fd19179 , %fd19177;
	fma.rn.f64 %fd19177, %fd19178, %fd19179 , %fd19177;
	fma.rn.f64 %fd19177, %fd19178, %fd19179 , %fd19177;
	}
	// end inline asm
	// begin inline asm
	{	
fma.rn.f64 %fd19177, %fd19178, %fd19179 , %fd19177;
	fma.rn.f64 %fd19177, %fd19178, %fd19179 , %fd19177;
	fma.rn.f64 %fd19177, %fd19178, %fd19179 , %fd19177;
	fma.rn.f64 %fd19177, %fd19178, %fd19179 , %fd19177;
	}
	// end inline asm
	// begin inline asm
	{	
fma.rn.f64 %fd19177, %fd19178, %fd19179 , %fd19177;
	fma.rn.f64 %fd19177, %fd19178, %fd19179 , %fd19177;
	fma.rn.f64 %fd19177, %fd19178, %fd19179 , %fd19177;
	fma.rn.f64 %fd19177, %fd19178, %fd19179 , %fd19177;
	}
	// end inline asm
	// begin inline asm
	{	
fma.rn.f64 %fd19177, %fd19178, %fd19179 , %fd19177;
	fma.rn.f64 %fd19177, %fd19178, %fd19179 , %fd19177;
	fma.rn.f64 %fd19177, %fd19178, %fd19179 , %fd19177;
	fma.rn.f64 %fd19177, %fd19178, %fd19179 , %fd19177;
	}
	// end inline asm
	// begin inline asm
	{	
fma.rn.f64 %fd19177, %fd19178, %fd19179 , %fd19177;
	fma.rn.f64 %fd19177, %fd19178, %fd19179 , %fd19177;
	fma.rn.f64 %fd19177, %fd19178, %fd19179 , %fd19177;
	fma.rn.f64 %fd19177, %fd19178, %fd19179 , %fd19177;
	}
	// end inline asm
	// begin inline asm
	{	
fma.rn.f64 %fd19177, %fd19178, %fd19179 , %fd19177;
	fma.rn.f64 %fd19177, %fd19178, %fd19179 , %fd19177;
	fma.rn.f64 %fd19177, %fd19178, %fd19179 , %fd19177;
	fma.rn.f64 %fd19177, %fd19178, %fd19179 , %fd19177;
	}
	// end inline asm
	// begin inline asm
	{	
fma.rn.f64 %fd19177, %fd19178, %fd19179 , %fd19177;
	fma.rn.f64 %fd19177, %fd19178, %fd19179 , %fd19177;
	fma.rn.f64 %fd19177, %fd19178, %fd19179 , %fd19177;
	fma.rn.f64 %fd19177, %fd19178, %fd19179 , %fd19177;
	}
	// end inline asm
	// begin inline asm
	{	
fma.rn.f64 %fd19177, %fd19178, %fd19179 , %fd19177;
	fma.rn.f64 %fd19177, %fd19178, %fd19179 , %fd19177;
	fma.rn.f64 %fd19177, %fd19178, %fd19179 , %fd19177;
	fma.rn.f64 %fd19177, %fd19178, %fd19179 , %fd19177;
	}
	// end inline asm
	// begin inline asm
	{	
fma.rn.f64 %fd19177, %fd19178, %fd19179 , %fd19177;
	fma.rn.f64 %fd19177, %fd19178, %fd19179 , %fd19177;
	fma.rn.f64 %fd19177, %fd19178, %fd19179 , %fd19177;
	fma.rn.f64 %fd19177, %fd19178, %fd19179 , %fd19177;
	}
	// end inline asm
	// begin inline asm
	{	
fma.rn.f64 %fd19177, %fd19178, %fd19179 , %fd19177;
	fma.rn.f64 %fd19177, %fd19178, %fd19179 , %fd19177;
	fma.rn.f64 %fd19177, %fd19178, %fd19179 , %fd19177;
	fma.rn.f64 %fd19177, %fd19178, %fd19179 , %fd19177;
	}
	// end inline asm
	// begin inline asm
	{	
fma.rn.f64 %fd19177, %fd19178, %fd19179 , %fd19177;
	fma.rn.f64 %fd19177, %fd19178, %fd19179 , %fd19177;
	fma.rn.f64 %fd19177, %fd19178, %fd19179 , %fd19177;
	fma.rn.f64 %fd19177, %fd19178, %fd19179 , %fd19177;
	}
	// end inline asm
	// begin inline asm
	{	
fma.rn.f64 %fd19177, %fd19178, %fd19179 , %fd19177;
	fma.rn.f64 %fd19177, %fd19178, %fd19179 , %fd19177;
	fma.rn.f64 %fd19177, %fd19178, %fd19179 , %fd19177;
	fma.rn.f64 %fd19177, %fd19178, %fd19179 , %fd19177;
	}
	// end inline asm
	// begin inline asm
	{	
fma.rn.f64 %fd19177, %fd19178, %fd19179 , %fd19177;
	fma.rn.f64 %fd19177, %fd19178, %fd19179 , %fd19177;
	fma.rn.f64 %fd19177, %fd19178, %fd19179 , %fd19177;
	fma.rn.f64 %fd19177, %fd19178, %fd19179 , %fd19177;
	}
	// end inline asm
	// begin inline asm
	{	
fma.rn.f64 %fd19177, %fd19178, %fd19179 , %fd19177;
	fma.rn.f64 %fd19177, %fd19178, %fd19179 , %fd19177;
	fma.rn.f64 %fd19177, %fd19178, %fd19179 , %fd19177;
	fma.rn.f64 %fd19177, %fd19178, %fd19179 , %fd19177;
	}
	// end inline asm
	// begin inline asm
	{	
fma.rn.f64 %fd19177, %fd19178, %fd19179 , %fd19177;
	fma.rn.f64 %fd19177, %fd19178, %fd19179 , %fd19177;
	fma.rn.f64 %fd19177, %fd19178, %fd19179 , %fd19177;
	fma.rn.f64 %fd19177, %fd19178, %fd19179 , %fd19177;
	}
	// end inline asm
	// begin inline asm
	{	
fma.rn.f64 %fd19177, %fd19178, %fd19179 , %fd19177;
	fma.rn.f64 %fd19177, %fd19178, %fd19179 , %fd19177;
	fma.rn.f64 %fd19177, %fd19178, %fd19179 , %fd19177;
	fma.rn.f64 %fd19177, %fd19178, %fd19179 , %fd19177;
	}
	// end inline asm
	// begin inline asm
	{	
fma.rn.f64 %fd19177, %fd19178, %fd19179 , %fd19177;
	fma.rn.f64 %fd19177, %fd19178, %fd19179 , %fd19177;
	fma.rn.f64 %fd19177, %fd19178, %fd19179 , %fd19177;
	fma.rn.f64 %fd19177, %fd19178, %fd19179 , %fd19177;
	}
	// end inline asm
	// begin inline asm
	{	
fma.rn.f64 %fd19177, %fd19178, %fd19179 , %fd19177;
	fma.rn.f64 %fd19177, %fd19178, %fd19179 , %fd19177;
	fma.rn.f64 %fd19177, %fd19178, %fd19179 , %fd19177;
	fma.rn.f64 %fd19177, %fd19178, %fd19179 , %fd19177;
	}
	// end inline asm
	// begin inline asm
	{	
fma.rn.f64 %fd19177, %fd19178, %fd19179 , %fd19177;
	fma.rn.f64 %fd19177, %fd19178, %fd19179 , %fd19177;
	fma.rn.f64 %fd19177, %fd19178, %fd19179 , %fd19177;
	fma.rn.f64 %fd19177, %fd19178, %fd19179 , %fd19177;
	}
	// end inline asm
	// begin inline asm
	{	
fma.rn.f64 %fd19177, %fd19178, %fd19179 , %fd19177;
	fma.rn.f64 %fd19177, %fd19178, %fd19179 , %fd19177;
	fma.rn.f64 %fd19177, %fd19178, %fd19179 , %fd19177;
	fma.rn.f64 %fd19177, %fd19178, %fd19179 , %fd19177;
	}
	// end inline asm
	// begin inline asm
	{	
fma.rn.f64 %fd19177, %fd19178, %fd19179 , %fd19177;
	fma.rn.f64 %fd19177, %fd19178, %fd19179 , %fd19177;
	fma.rn.f64 %fd19177, %fd19178, %fd19179 , %fd19177;
	fma.rn.f64 %fd19177, %fd19178, %fd19179 , %fd19177;
	}
	// end inline asm
	// begin inline asm
	{	
fma.rn.f64 %fd19177, %fd19178, %fd19179 , %fd19177;
	fma.rn.f64 %fd19177, %fd19178, %fd19179 , %fd19177;
	fma.rn.f64 %fd19177, %fd19178, %fd19179 , %fd19177;
	fma.rn.f64 %fd19177, %fd19178, %fd19179 , %fd19177;
	}
	// end inline asm
	// begin inline asm
	{	
fma.rn.f64 %fd19177, %fd19178, %fd19179 , %fd19177;
	fma.rn.f64 %fd19177, %fd19178, %fd19179 , %fd19177;
	fma.rn.f64 %fd19177, %fd19178, %fd19179 , %fd19177;
	fma.rn.f64 %fd19177, %fd19178, %fd19179 , %fd19177;
	}
	// end inline asm
	// begin inline asm
	{	
fma.rn.f64 %fd19177, %fd19178, %fd19179 , %fd19177;
	fma.rn.f64 %fd19177, %fd19178, %fd19179 , %fd19177;
	fma.rn.f64 %fd19177, %fd19178, %fd19179 , %fd19177;
	fma.rn.f64 %fd19177, %fd19178, %fd19179 , %fd19177;
	}
	// end inline asm
	// begin inline asm
	{	
fma.rn.f64 %fd19177, %fd19178, %fd19179 , %fd19177;
	fma.rn.f64 %fd19177, %fd19178, %fd19179 , %fd19177;
	fma.rn.f64 %fd19177, %fd19178, %fd19179 , %fd19177;
	fma.rn.f64 %fd19177, %fd19178, %fd19179 , %fd19177;
	}
	// end inline asm
	// begin inline asm
	{	
fma.rn.f64 %fd19177, %fd19178, %fd19179 , %fd19177;
	fma.rn.f64 %fd19177, %fd19178, %fd19179 , %fd19177;
	fma.rn.f64 %fd19177, %fd19178, %fd19179 , %fd19177;
	fma.rn.f64 %fd19177, %fd19178, %fd19179 , %fd19177;
	}
	// end inline asm
	// begin inline asm
	{	
fma.rn.f64 %fd19177, %fd19178, %fd19179 , %fd19177;
	fma.rn.f64 %fd19177, %fd19178, %fd19179 , %fd19177;
	fma.rn.f64 %fd19177, %fd19178, %fd19179 , %fd19177;
	fma.rn.f64 %fd19177, %fd19178, %fd19179 , %fd19177;
	}
	// end inline asm
	// begin inline asm
	{	
fma.rn.f64 %fd19177, %fd19178, %fd19179 , %fd19177;
	fma.rn.f64 %fd19177, %fd19178, %fd19179 , %fd19177;
	fma.rn.f64 %fd19177, %fd19178, %fd19179 , %fd19177;
	fma.rn.f64 %fd19177, %fd19178, %fd19179 , %fd19177;
	}
	// end inline asm
	// begin inline asm
	{	
fma.rn.f64 %fd19177, %fd19178, %fd19179 , %fd19177;
	fma.rn.f64 %fd19177, %fd19178, %fd19179 , %fd19177;
	fma.rn.f64 %fd19177, %fd19178, %fd19179 , %fd19177;
	fma.rn.f64 %fd19177, %fd19178, %fd19179 , %fd19177;
	}
	// end inline asm
	// begin inline asm
	{	
fma.rn.f64 %fd19177, %fd19178, %fd19179 , %fd19177;
	fma.rn.f64 %fd19177, %fd19178, %fd19179 , %fd19177;
	fma.rn.f64 %fd19177, %fd19178, %fd19179 , %fd19177;
	fma.rn.f64 %fd19177, %fd19178, %fd19179 , %fd19177;
	}
	// end inline asm
	// begin inline asm
	{	
fma.rn.f64 %fd19177, %fd19178, %fd19179 , %fd19177;
	fma.rn.f64 %fd19177, %fd19178, %fd19179 , %fd19177;
	fma.rn.f64 %fd19177, %fd19178, %fd19179 , %fd19177;
	fma.rn.f64 %fd19177, %fd19178, %fd19179 , %fd19177;
	}
	// end inline asm
	// begin inline asm
	{	
fma.rn.f64 %fd19177, %fd19178, %fd19179 , %fd19177;
	fma.rn.f64 %fd19177, %fd19178, %fd19179 , %fd19177;
	fma.rn.f64 %fd19177, %fd19178, %fd19179 , %fd19177;
	fma.rn.f64 %fd19177, %fd19178, %fd19179 , %fd19177;
	}
	// end inline asm
	// begin inline asm
	{	
fma.rn.f64 %fd19177, %fd19178, %fd19179 , %fd19177;
	fma.rn.f64 %fd19177, %fd19178, %fd19179 , %fd19177;
	fma.rn.f64 %fd19177, %fd19178, %fd19179 , %fd19177;
	fma.rn.f64 %fd19177, %fd19178, %fd19179 , %fd19177;
	}
	// end inline asm
	// begin inline asm
	{	
fma.rn.f64 %fd19177, %fd19178, %fd19179 , %fd19177;
	fma.rn.f64 %fd19177, %fd19178, %fd19179 , %fd19177;
	fma.rn.f64 %fd19177, %fd19178, %fd19179 , %fd19177;
	fma.rn.f64 %fd19177, %fd19178, %fd19179 , %fd19177;
	}
	// end inline asm
	// begin inline asm
	{	
fma.rn.f64 %fd19177, %fd19178, %fd19179 , %fd19177;
	fma.rn.f64 %fd19177, %fd19178, %fd19179 , %fd19177;
	fma.rn.f64 %fd19177, %fd19178, %fd19179 , %fd19177;
	fma.rn.f64 %fd19177, %fd19178, %fd19179 , %fd19177;
	}
	// end inline asm
	// begin inline asm
	{	
fma.rn.f64 %fd19177, %fd19178, %fd19179 , %fd19177;
	fma.rn.f64 %fd19177, %fd19178, %fd19179 , %fd19177;
	fma.rn.f64 %fd19177, %fd19178, %fd19179 , %fd19177;
	fma.rn.f64 %fd19177, %fd19178, %fd19179 , %fd19177;
	}
	// end inline asm
	// begin inline asm
	{	
fma.rn.f64 %fd19177, %fd19178, %fd19179 , %fd19177;
	fma.rn.f64 %fd19177, %fd19178, %fd19179 , %fd19177;
	fma.rn.f64 %fd19177, %fd19178, %fd19179 , %fd19177;
	fma.rn.f64 %fd19177, %fd19178, %fd19179 , %fd19177;
	}
	// end inline asm
	// begin inline asm
	{	
fma.rn.f64 %fd19177, %fd19178, %fd19179 , %fd19177;
	fma.rn.f64 %fd19177, %fd19178, %fd19179 , %fd19177;
	fma.rn.f64 %fd19177, %fd19178, %fd19179 , %fd19177;
	fma.rn.f64 %fd19177, %fd19178, %fd19179 , %fd19177;
	}
	// end inline asm
	// begin inline asm
	{	
fma.rn.f64 %fd19177, %fd19178, %fd19179 , %fd19177;
	fma.rn.f64 %fd19177, %fd19178, %fd19179 , %fd19177;
	fma.rn.f64 %fd19177, %fd19178, %fd19179 , %fd19177;
	fma.rn.f64 %fd19177, %fd19178, %fd19179 , %fd19177;
	}
	// end inline asm
	// begin inline asm
	{	
fma.rn.f64 %fd19177, %fd19178, %fd19179 , %fd19177;
	fma.rn.f64 %fd19177, %fd19178, %fd19179 , %fd19177;
	fma.rn.f64 %fd19177, %fd19178, %fd19179 , %fd19177;
	fma.rn.f64 %fd19177, %fd19178, %fd19179 , %fd19177;
	}
	// end inline asm
	// begin inline asm
	{	
fma.rn.f64 %fd19177, %fd19178, %fd19179 , %fd19177;
	fma.rn.f64 %fd19177, %fd19178, %fd19179 , %fd19177;
	fma.rn.f64 %fd19177, %fd19178, %fd19179 , %fd19177;
	fma.rn.f64 %fd19177, %fd19178, %fd19179 , %fd19177;
	}
	// end inline asm
	// begin inline asm
	{	
fma.rn.f64 %fd19177, %fd19178, %fd19179 , %fd19177;
	fma.rn.f64 %fd19177, %fd19178, %fd19179 , %fd19177;
	fma.rn.f64 %fd19177, %fd19178, %fd19179 , %fd19177;
	fma.rn.f64 %fd19177, %fd19178, %fd19179 , %fd19177;
	}
	// end inline asm
	// begin inline asm
	{	
fma.rn.f64 %fd19177, %fd19178, %fd19179 , %fd19177;
	fma.rn.f64 %fd19177, %fd19178, %fd19179 , %fd19177;
	fma.rn.f64 %fd19177, %fd19178, %fd19179 , %fd19177;
	fma.rn.f64 %fd19177, %fd19178, %fd19179 , %fd19177;
	}
	// end inline asm
	// begin inline asm
	{	
fma.rn.f64 %fd19177, %fd19178, %fd19179 , %fd19177;
	fma.rn.f64 %fd19177, %fd19178, %fd19179 , %fd19177;
	fma.rn.f64 %fd19177, %fd19178, %fd19179 , %fd19177;
	fma.rn.f64 %fd19177, %fd19178, %fd19179 , %fd19177;
	}
	// end inline asm
	// begin inline asm
	{	
fma.rn.f64 %fd19177, %fd19178, %fd19179 , %fd19177;
	fma.rn.f64 %fd19177, %fd19178, %fd19179 , %fd19177;
	fma.rn.f64 %fd19177, %fd19178, %fd19179 , %fd19177;
	fma.rn.f64 %fd19177, %fd19178, %fd19179 , %fd19177;
	}
	// end inline asm
	// begin inline asm
	{	
fma.rn.f64 %fd19177, %fd19178, %fd19179 , %fd19177;
	fma.rn.f64 %fd19177, %fd19178, %fd19179 , %fd19177;
	fma.rn.f64 %fd19177, %fd19178, %fd19179 , %fd19177;
	fma.rn.f64 %fd19177, %fd19178, %fd19179 , %fd19177;
	}
	// end inline asm
	// begin inline asm
	{	
fma.rn.f64 %fd19177, %fd19178, %fd19179 , %fd19177;
	fma.rn.f64 %fd19177, %fd19178, %fd19179 , %fd19177;
	fma.rn.f64 %fd19177, %fd19178, %fd19179 , %fd19177;
	fma.rn.f64 %fd19177, %fd19178, %fd19179 , %fd19177;
	}
	// end inline asm
	// begin inline asm
	{	
fma.rn.f64 %fd19177, %fd19178, %fd19179 , %fd19177;
	fma.rn.f64 %fd19177, %fd19178, %fd19179 , %fd19177;
	fma.rn.f64 %fd19177, %fd19178, %fd19179 , %fd19177;
	fma.rn.f64 %fd19177, %fd19178, %fd19179 , %fd19177;
	}
	// end inline asm
	// begin inline asm
	{	
fma.rn.f64 %fd19177, %fd19178, %fd19179 , %fd19177;
	fma.rn.f64 %fd19177, %fd19178, %fd19179 , %fd19177;
	fma.rn.f64 %fd19177, %fd19178, %fd19179 , %fd19177;
	fma.rn.f64 %fd19177, %fd19178, %fd19179 , %fd19177;
	}
	// end inline asm
	// begin inline asm
	{	
fma.rn.f64 %fd19177, %fd19178, %fd19179 , %fd19177;
	fma.rn.f64 %fd19177, %fd19178, %fd19179 , %fd19177;
	fma.rn.f64 %fd19177, %fd19178, %fd19179 , %fd19177;
	fma.rn.f64 %fd19177, %fd19178, %fd19179 , %fd19177;
	}
	// end inline asm
	// begin inline asm
	{	
fma.rn.f64 %fd19177, %fd19178, %fd19179 , %fd19177;
	fma.rn.f64 %fd19177, %fd19178, %fd19179 , %fd19177;
	fma.rn.f64 %fd19177, %fd19178, %fd19179 , %fd19177;
	fma.rn.f64 %fd19177, %fd19178, %fd19179 , %fd19177;
	}
	// end inline asm
	// begin inline asm
	{	
fma.rn.f64 %fd19177, %fd19178, %fd19179 , %fd19177;
	fma.rn.f64 %fd19177, %fd19178, %fd19179 , %fd19177;
	fma.rn.f64 %fd19177, %fd19178, %fd19179 , %fd19177;
	fma.rn.f64 %fd19177, %fd19178, %fd19179 , %fd19177;
	}
	// end inline asm
	// begin inline asm
	{	
fma.rn.f64 %fd19177, %fd19178, %fd19179 , %fd19177;
	fma.rn.f64 %fd19177, %fd19178, %fd19179 , %fd19177;
	fma.rn.f64 %fd19177, %fd19178, %fd19179 , %fd19177;
	fma.rn.f64 %fd19177, %fd19178, %fd19179 , %fd19177;
	}
	// end inline asm
	// begin inline asm
	{	
fma.rn.f64 %fd19177, %fd19178, %fd19179 , %fd19177;
	fma.rn.f64 %fd19177, %fd19178, %fd19179 , %fd19177;
	fma.rn.f64 %fd19177, %fd19178, %fd19179 , %fd19177;
	fma.rn.f64 %fd19177, %fd19178, %fd19179 , %fd19177;
	}
	// end inline asm
	// begin inline asm
	{	
fma.rn.f64 %fd19177, %fd19178, %fd19179 , %fd19177;
	fma.rn.f64 %fd19177, %fd19178, %fd19179 , %fd19177;
	fma.rn.f64 %fd19177, %fd19178, %fd19179 , %fd19177;
	fma.rn.f64 %fd19177, %fd19178, %fd19179 , %fd19177;
	}
	// end inline asm
	// begin inline asm
	{	
fma.rn.f64 %fd19177, %fd19178, %fd19179 , %fd19177;
	fma.rn.f64 %fd19177, %fd19178, %fd19179 , %fd19177;
	fma.rn.f64 %fd19177, %fd19178, %fd19179 , %fd19177;
	fma.rn.f64 %fd19177, %fd19178, %fd19179 , %fd19177;
	}
	// end inline asm
	// begin inline asm
	{	
fma.rn.f64 %fd19177, %fd19178, %fd19179 , %fd19177;
	fma.rn.f64 %fd19177, %fd19178, %fd19179 , %fd19177;
	fma.rn.f64 %fd19177, %fd19178, %fd19179 , %fd19177;
	fma.rn.f64 %fd19177, %fd19178, %fd19179 , %fd19177;
	}
	// end inline asm
	// begin inline asm
	{	
fma.rn.f64 %fd19177, %fd19178, %fd19179 , %fd19177;
	fma.rn.f64 %fd19177, %fd19178, %fd19179 , %fd19177;
	fma.rn.f64 %fd19177, %fd19178, %fd19179 , %fd19177;
	fma.rn.f64 %fd19177, %fd19178, %fd19179 , %fd19177;
	}
	// end inline asm
	// begin inline asm
	{	
fma.rn.f64 %fd19177, %fd19178, %fd19179 , %fd19177;
	fma.rn.f64 %fd19177, %fd19178, %fd19179 , %fd19177;
	fma.rn.f64 %fd19177, %fd19178, %fd19179 , %fd19177;
	fma.rn.f64 %fd19177, %fd19178, %fd19179 , %fd19177;
	}
	// end inline asm
	// begin inline asm
	{	
fma.rn.f64 %fd19177, %fd19178, %fd19179 , %fd19177;
	fma.rn.f64 %fd19177, %fd19178, %fd19179 , %fd19177;
	fma.rn.f64 %fd19177, %fd19178, %fd19179 , %fd19177;
	fma.rn.f64 %fd19177, %fd19178, %fd19179 , %fd19177;
	}
	// end inline asm
	// begin inline asm
	{	
fma.rn.f64 %fd19177, %fd19178, %fd19179 , %fd19177;
	fma.rn.f64 %fd19177, %fd19178, %fd19179 , %fd19177;
	fma.rn.f64 %fd19177, %fd19178, %fd19179 , %fd19177;
	fma.rn.f64 %fd19177, %fd19178, %fd19179 , %fd19177;
	}
	// end inline asm
	// begin inline asm
	{	
fma.rn.f64 %fd19177, %fd19178, %fd19179 , %fd19177;
	fma.rn.f64 %fd19177, %fd19178, %fd19179 , %fd19177;
	fma.rn.f64 %fd19177, %fd19178, %fd19179 , %fd19177;
	fma.rn.f64 %fd19177, %fd19178, %fd19179 , %fd19177;
	}
	// end inline asm
	// begin inline asm
	{	
fma.rn.f64 %fd19177, %fd19178, %fd19179 , %fd19177;
	fma.rn.f64 %fd19177, %fd19178, %fd19179 , %fd19177;
	fma.rn.f64 %fd19177, %fd19178, %fd19179 , %fd19177;
	fma.rn.f64 %fd19177, %fd19178, %fd19179 , %fd19177;
	}
	// end inline asm
	// begin inline asm
	{	
fma.rn.f64 %fd19177, %fd19178, %fd19179 , %fd19177;
	fma.rn.f64 %fd19177, %fd19178, %fd19179 , %fd19177;
	fma.rn.f64 %fd19177, %fd19178, %fd19179 , %fd19177;
	fma.rn.f64 %fd19177, %fd19178, %fd19179 , %fd19177;
	}
	// end inline asm
	// begin inline asm
	{	
fma.rn.f64 %fd19177, %fd19178, %fd19179 , %fd19177;
	fma.rn.f64 %fd19177, %fd19178, %fd19179 , %fd19177;
	fma.rn.f64 %fd19177, %fd19178, %fd19179 , %fd19177;
	fma.rn.f64 %fd19177, %fd19178, %fd19179 , %fd19177;
	}
	// end inline asm
	// begin inline asm
	{	
fma.rn.f64 %fd19177, %fd19178, %fd19179 , %fd19177;
	fma.rn.f64 %fd19177, %fd19178, %fd19179 , %fd19177;
	fma.rn.f64 %fd19177, %fd19178, %fd19179 , %fd19177;
	fma.rn.f64 %fd19177, %fd19178, %fd19179 , %fd19177;
	}
	// end inline asm
	// begin inline asm
	{	
fma.rn.f64 %fd19177, %fd19178, %fd19179 , %fd19177;
	fma.rn.f64 %fd19177, %fd19178, %fd19179 , %fd19177;
	fma.rn.f64 %fd19177, %fd19178, %fd19179 , %fd19177;
	fma.rn.f64 %fd19177, %fd19178, %fd19179 , %fd19177;
	}
	// end inline asm
	// begin inline asm
	{	
fma.rn.f64 %fd19177, %fd19178, %fd19179 , %fd19177;
	fma.rn.f64 %fd19177, %fd19178, %fd19179 , %fd19177;
	fma.rn.f64 %fd19177, %fd19178, %fd19179 , %fd19177;
	fma.rn.f64 %fd19177, %fd19178, %fd19179 , %fd19177;
	}
	// end inline asm
	// begin inline asm
	{	
fma.rn.f64 %fd19177, %fd19178, %fd19179 , %fd19177;
	fma.rn.f64 %fd19177, %fd19178, %fd19179 , %fd19177;
	fma.rn.f64 %fd19177, %fd19178, %fd19179 , %fd19177;
	fma.rn.f64 %fd19177, %fd19178, %fd19179 , %fd19177;
	}
	// end inline asm
	// begin inline asm
	{	
fma.rn.f64 %fd19177, %fd19178, %fd19179 , %fd19177;
	fma.rn.f64 %fd19177, %fd19178, %fd19179 , %fd19177;
	fma.rn.f64 %fd19177, %fd19178, %fd19179 , %fd19177;
	fma.rn.f64 %fd19177, %fd19178, %fd19179 , %fd19177;
	}
	// end inline asm
	// begin inline asm
	{	
fma.rn.f64 %fd19177, %fd19178, %fd19179 , %fd19177;
	fma.rn.f64 %fd19177, %fd19178, %fd19179 , %fd19177;
	fma.rn.f64 %fd19177, %fd19178, %fd19179 , %fd19177;
	fma.rn.f64 %fd19177, %fd19178, %fd19179 , %fd19177;
	}
	// end inline asm
	// begin inline asm
	{	
fma.rn.f64 %fd19177, %fd19178, %fd19179 , %fd19177;
	fma.rn.f64 %fd19177, %fd19178, %fd19179 , %fd19177;
	fma.rn.f64 %fd19177, %fd19178, %fd19179 , %fd19177;
	fma.rn.f64 %fd19177, %fd19178, %fd19179 , %fd19177;
	}
	// end inline asm
	// begin inline asm
	{	
fma.rn.f64 %fd19177, %fd19178, %fd19179 , %fd19177;
	fma.rn.f64 %fd19177, %fd19178, %fd19179 , %fd19177;
	fma.rn.f64 %fd19177, %fd19178, %fd19179 , %fd19177;
	fma.rn.f64 %fd19177, %fd19178, %fd19179 , %fd19177;
	}
	// end inline asm
	// begin inline asm
	{	
fma.rn.f64 %fd19177, %fd19178, %fd19179 , %fd19177;
	fma.rn.f64 %fd19177, %fd19178, %fd19179 , %fd19177;
	fma.rn.f64 %fd19177, %fd19178, %fd19179 , %fd19177;
	fma.rn.f64 %fd19177, %fd19178, %fd19179 , %fd19177;
	}
	// end inline asm
	// begin inline asm
	{	
fma.rn.f64 %fd19177, %fd19178, %fd19179 , %fd19177;
	fma.rn.f64 %fd19177, %fd19178, %fd19179 , %fd19177;
	fma.rn.f64 %fd19177, %fd19178, %fd19179 , %fd19177;
	fma.rn.f64 %fd19177, %fd19178, %fd19179 , %fd19177;
	}
	// end inline asm
	// begin inline asm
	{	
fma.rn.f64 %fd19177, %fd19178, %fd19179 , %fd19177;
	fma.rn.f64 %fd19177, %fd19178, %fd19179 , %fd19177;
	fma.rn.f64 %fd19177, %fd19178, %fd19179 , %fd19177;
	fma.rn.f64 %fd19177, %fd19178, %fd19179 , %fd19177;
	}
	// end inline asm
	// begin inline asm
	{	
fma.rn.f64 %fd19177, %fd19178, %fd19179 , %fd19177;
	fma.rn.f64 %fd19177, %fd19178, %fd19179 , %fd19177;
	fma.rn.f64 %fd19177, %fd19178, %fd19179 , %fd19177;
	fma.rn.f64 %fd19177, %fd19178, %fd19179 , %fd19177;
	}
	// end inline asm
	// begin inline asm
	{	
fma.rn.f64 %fd19177, %fd19178, %fd19179 , %fd19177;
	fma.rn.f64 %fd19177, %fd19178, %fd19179 , %fd19177;
	fma.rn.f64 %fd19177, %fd19178, %fd19179 , %fd19177;
	fma.rn.f64 %fd19177, %fd19178, %fd19179 , %fd19177;
	}
	// end inline asm
	// begin inline asm
	{	
fma.rn.f64 %fd19177, %fd19178, %fd19179 , %fd19177;
	fma.rn.f64 %fd19177, %fd19178, %fd19179 , %fd19177;
	fma.rn.f64 %fd19177, %fd19178, %fd19179 , %fd19177;
	fma.rn.f64 %fd19177, %fd19178, %fd19179 , %fd19177;
	}
	// end inline asm
	// begin inline asm
	{	
fma.rn.f64 %fd19177, %fd19178, %fd19179 , %fd19177;
	fma.rn.f64 %fd19177, %fd19178, %fd19179 , %fd19177;
	fma.rn.f64 %fd19177, %fd19178, %fd19179 , %fd19177;
	fma.rn.f64 %fd19177, %fd19178, %fd19179 , %fd19177;
	}
	// end inline asm
	// begin inline asm
	{	
fma.rn.f64 %fd19177, %fd19178, %fd19179 , %fd19177;
	fma.rn.f64 %fd19177, %fd19178, %fd19179 , %fd19177;
	fma.rn.f64 %fd19177, %fd19178, %fd19179 , %fd19177;
	fma.rn.f64 %fd19177, %fd19178, %fd19179 , %fd19177;
	}
	// end inline asm
	// begin inline asm
	{	
fma.rn.f64 %fd19177, %fd19178, %fd19179 , %fd19177;
	fma.rn.f64 %fd19177, %fd19178, %fd19179 , %fd19177;
	fma.rn.f64 %fd19177, %fd19178, %fd19179 , %fd19177;
	fma.rn.f64 %fd19177, %fd19178, %fd19179 , %fd19177;
	}
	// end inline asm
	// begin inline asm
	{	
fma.rn.f64 %fd19177, %fd19178, %fd19179 , %fd19177;
	fma.rn.f64 %fd19177, %fd19178, %fd19179 , %fd19177;
	fma.rn.f64 %fd19177, %fd19178, %fd19179 , %fd19177;
	fma.rn.f64 %fd19177, %fd19178, %fd19179 , %fd19177;
	}
	// end inline asm
	// begin inline asm
	{	
fma.rn.f64 %fd19177, %fd19178, %fd19179 , %fd19177;
	fma.rn.f64 %fd19177, %fd19178, %fd19179 , %fd19177;
	fma.rn.f64 %fd19177, %fd19178, %fd19179 , %fd19177;
	fma.rn.f64 %fd19177, %fd19178, %fd19179 , %fd19177;
	}
	// end inline asm
	// begin inline asm
	{	
fma.rn.f64 %fd19177, %fd19178, %fd19179 , %fd19177;
	fma.rn.f64 %fd19177, %fd19178, %fd19179 , %fd19177;
	fma.rn.f64 %fd19177, %fd19178, %fd19179 , %fd19177;
	fma.rn.f64 %fd19177, %fd19178, %fd19179 , %fd19177;
	}
	// end inline asm
	// begin inline asm
	{	
fma.rn.f64 %fd19177, %fd19178, %fd19179 , %fd19177;
	fma.rn.f64 %fd19177, %fd19178, %fd19179 , %fd19177;
	fma.rn.f64 %fd19177, %fd19178, %fd19179 , %fd19177;
	fma.rn.f64 %fd19177, %fd19178, %fd19179 , %fd19177;
	}
	// end inline asm
	// begin inline asm
	{	
fma.rn.f64 %fd19177, %fd19178, %fd19179 , %fd19177;
	fma.rn.f64 %fd19177, %fd19178, %fd19179 , %fd19177;
	fma.rn.f64 %fd19177, %fd19178, %fd19179 , %fd19177;
	fma.rn.f64 %fd19177, %fd19178, %fd19179 , %fd19177;
	}
	// end inline asm
	// begin inline asm
	{	
fma.rn.f64 %fd19177, %fd19178, %fd19179 , %fd19177;
	fma.rn.f64 %fd19177, %fd19178, %fd19179 , %fd19177;
	fma.rn.f64 %fd19177, %fd19178, %fd19179 , %fd19177;
	fma.rn.f64 %fd19177, %fd19178, %fd19179 , %fd19177;
	}
	// end inline asm
	// begin inline asm
	{	
fma.rn.f64 %fd19177, %fd19178, %fd19179 , %fd19177;
	fma.rn.f64 %fd19177, %fd19178, %fd19179 , %fd19177;
	fma.rn.f64 %fd19177, %fd19178, %fd19179 , %fd19177;
	fma.rn.f64 %fd19177, %fd19178, %fd19179 , %fd19177;
	}
	// end inline asm
	// begin inline asm
	{	
fma.rn.f64 %fd19177, %fd19178, %fd19179 , %fd19177;
	fma.rn.f64 %fd19177, %fd19178, %fd19179 , %fd19177;
	fma.rn.f64 %fd19177, %fd19178, %fd19179 , %fd19177;
	fma.rn.f64 %fd19177, %fd19178, %fd19179 , %fd19177;
	}
	// end inline asm
	// begin inline asm
	{	
fma.rn.f64 %fd19177, %fd19178, %fd19179 , %fd19177;
	fma.rn.f64 %fd19177, %fd19178, %fd19179 , %fd19177;
	fma.rn.f64 %fd19177, %fd19178, %fd19179 , %fd19177;
	fma.rn.f64 %fd19177, %fd19178, %fd19179 , %fd19177;
	}
	// end inline asm
	// begin inline asm
	{	
fma.rn.f64 %fd19177, %fd19178, %fd19179 , %fd19177;
	fma.rn.f64 %fd19177, %fd19178, %fd19179 , %fd19177;
	fma.rn.f64 %fd19177, %fd19178, %fd19179 , %fd19177;
	fma.rn.f64 %fd19177, %fd19178, %fd19179 , %fd19177;
	}
	// end inline asm
	// begin inline asm
	{	
fma.rn.f64 %fd19177, %fd19178, %fd19179 , %fd19177;
	fma.rn.f64 %fd19177, %fd19178, %fd19179 , %fd19177;
	fma.rn.f64 %fd19177, %fd19178, %fd19179 , %fd19177;
	fma.rn.f64 %fd19177, %fd19178, %fd19179 , %fd19177;
	}
	// end inline asm
	// begin inline asm
	{	
fma.rn.f64 %fd19177, %fd19178, %fd19179 , %fd19177;
	fma.rn.f64 %fd19177, %fd19178, %fd19179 , %fd19177;
	fma.rn.f64 %fd19177, %fd19178, %fd19179 , %fd19177;
	fma.rn.f64 %fd19177, %fd19178, %fd19179 , %fd19177;
	}
	// end inline asm
	// begin inline asm
	{	
fma.rn.f64 %fd19177, %fd19178, %fd19179 , %fd19177;
	fma.rn.f64 %fd19177, %fd19178, %fd19179 , %fd19177;
	fma.rn.f64 %fd19177, %fd19178, %fd19179 , %fd19177;
	fma.rn.f64 %fd19177, %fd19178, %fd19179 , %fd19177;
	}
	// end inline asm
	// begin inline asm
	{	
fma.rn.f64 %fd19177, %fd19178, %fd19179 , %fd19177;
	fma.rn.f64 %fd19177, %fd19178, %fd19179 , %fd19177;
	fma.rn.f64 %fd19177, %fd19178, %fd19179 , %fd19177;
	fma.rn.f64 %fd19177, %fd19178, %fd19179 , %fd19177;
	}
	// end inline asm
	// begin inline asm
	{	
fma.rn.f64 %fd19177, %fd19178, %fd19179 , %fd19177;
	fma.rn.f64 %fd19177, %fd19178, %fd19179 , %fd19177;
	fma.rn.f64 %fd19177, %fd19178, %fd19179 , %fd19177;
	fma.rn.f64 %fd19177, %fd19178, %fd19179 , %fd19177;
	}
	// end inline asm
	// begin inline asm
	{	
fma.rn.f64 %fd19177, %fd19178, %fd19179 , %fd19177;
	fma.rn.f64 %fd19177, %fd19178, %fd19179 , %fd19177;
	fma.rn.f64 %fd19177, %fd19178, %fd19179 , %fd19177;
	fma.rn.f64 %fd19177, %fd19178, %fd19179 , %fd19177;
	}
	// end inline asm
	// begin inline asm
	{	
fma.rn.f64 %fd19177, %fd19178, %fd19179 , %fd19177;
	fma.rn.f64 %fd19177, %fd19178, %fd19179 , %fd19177;
	fma.rn.f64 %fd19177, %fd19178, %fd19179 , %fd19177;
	fma.rn.f64 %fd19177, %fd19178, %fd19179 , %fd19177;
	}
	// end inline asm
	// begin inline asm
	{	
fma.rn.f64 %fd19177, %fd19178, %fd19179 , %fd19177;
	fma.rn.f64 %fd19177, %fd19178, %fd19179 , %fd19177;
	fma.rn.f64 %fd19177, %fd19178, %fd19179 , %fd19177;
	fma.rn.f64 %fd19177, %fd19178, %fd19179 , %fd19177;
	}
	// end inline asm
	// begin inline asm
	{	
fma.rn.f64 %fd19177, %fd19178, %fd19179 , %fd19177;
	fma.rn.f64 %fd19177, %fd19178, %fd19179 , %fd19177;
	fma.rn.f64 %fd19177, %fd19178, %fd19179 , %fd19177;
	fma.rn.f64 %fd19177, %fd19178, %fd19179 , %fd19177;
	}
	// end inline asm
	// begin inline asm
	{	
fma.rn.f64 %fd19177, %fd19178, %fd19179 , %fd19177;
	fma.rn.f64 %fd19177, %fd19178, %fd19179 , %fd19177;
	fma.rn.f64 %fd19177, %fd19178, %fd19179 , %fd19177;
	fma.rn.f64 %fd19177, %fd19178, %fd19179 , %fd19177;
	}
	// end inline asm
	// begin inline asm
	{	
fma.rn.f64 %fd19177, %fd19178, %fd19179 , %fd19177;
	fma.rn.f64 %fd19177, %fd19178, %fd19179 , %fd19177;
	fma.rn.f64 %fd19177, %fd19178, %fd19179 , %fd19177;
	fma.rn.f64 %fd19177, %fd19178, %fd19179 , %fd19177;
	}
	// end inline asm
	// begin inline asm
	{	
fma.rn.f64 %fd19177, %fd19178, %fd19179 , %fd19177;
	fma.rn.f64 %fd19177, %fd19178, %fd19179 , %fd19177;
	fma.rn.f64 %fd19177, %fd19178, %fd19179 , %fd19177;
	fma.rn.f64 %fd19177, %fd19178, %fd19179 , %fd19177;
	}
	// end inline asm
	// begin inline asm
	{	
fma.rn.f64 %fd19177, %fd19178, %fd19179 , %fd19177;
	fma.rn.f64 %fd19177, %fd19178, %fd19179 , %fd19177;
	fma.rn.f64 %fd19177, %fd19178, %fd19179 , %fd19177;
	fma.rn.f64 %fd19177, %fd19178, %fd19179 , %fd19177;
	}
	// end inline asm
	// begin inline asm
	{	
fma.rn.f64 %fd19177, %fd19178, %fd19179 , %fd19177;
	fma.rn.f64 %fd19177, %fd19178, %fd19179 , %fd19177;
	fma.rn.f64 %fd19177, %fd19178, %fd19179 , %fd19177;
	fma.rn.f64 %fd19177, %fd19178, %fd19179 , %fd19177;
	}
	// end inline asm
	// begin inline asm
	{	
fma.rn.f64 %fd19177, %fd19178, %fd19179 , %fd19177;
	fma.rn.f64 %fd19177, %fd19178, %fd19179 , %fd19177;
	fma.rn.f64 %fd19177, %fd19178, %fd19179 , %fd19177;
	fma.rn.f64 %fd19177, %fd19178, %fd19179 , %fd19177;
	}
	// end inline asm
	// begin inline asm
	{	
fma.rn.f64 %fd19177, %fd19178, %fd19179 , %fd19177;
	fma.rn.f64 %fd19177, %fd19178, %fd19179 , %fd19177;
	fma.rn.f64 %fd19177, %fd19178, %fd19179 , %fd19177;
	fma.rn.f64 %fd19177, %fd19178, %fd19179 , %fd19177;
	}
	// end inline asm
	// begin inline asm
	{	
fma.rn.f64 %fd19177, %fd19178, %fd19179 , %fd19177;
	fma.rn.f64 %fd19177, %fd19178, %fd19179 , %fd19177;
	fma.rn.f64 %fd19177, %fd19178, %fd19179 , %fd19177;
	fma.rn.f64 %fd19177, %fd19178, %fd19179 , %fd19177;
	}
	// end inline asm
	// begin inline asm
	{	
fma.rn.f64 %fd19177, %fd19178, %fd19179 , %fd19177;
	fma.rn.f64 %fd19177, %fd19178, %fd19179 , %fd19177;
	fma.rn.f64 %fd19177, %fd19178, %fd19179 , %fd19177;
	fma.rn.f64 %fd19177, %fd19178, %fd19179 , %fd19177;
	}
	// end inline asm
	// begin inline asm
	{	
fma.rn.f64 %fd19177, %fd19178, %fd19179 , %fd19177;
	fma.rn.f64 %fd19177, %fd19178, %fd19179 , %fd19177;
	fma.rn.f64 %fd19177, %fd19178, %fd19179 , %fd19177;
	fma.rn.f64 %fd19177, %fd19178, %fd19179 , %fd19177;
	}
	// end inline asm
	// begin inline asm
	{	
fma.rn.f64 %fd19177, %fd19178, %fd19179 , %fd19177;
	fma.rn.f64 %fd19177, %fd19178, %fd19179 , %fd19177;
	fma.rn.f64 %fd19177, %fd19178, %fd19179 , %fd19177;
	fma.rn.f64 %fd19177, %fd19178, %fd19179 , %fd19177;
	}
	// end inline asm
	// begin inline asm
	{	
fma.rn.f64 %fd19177, %fd19178, %fd19179 , %fd19177;
	fma.rn.f64 %fd19177, %fd19178, %fd19179 , %fd19177;
	fma.rn.f64 %fd19177, %fd19178, %fd19179 , %fd19177;
	fma.rn.f64 %fd19177, %fd19178, %fd19179 , %fd19177;
	}
	// end inline asm
	// begin inline asm
	{	
fma.rn.f64 %fd19177, %fd19178, %fd19179 , %fd19177;
	fma.rn.f64 %fd19177, %fd19178, %fd19179 , %fd19177;
	fma.rn.f64 %fd19177, %fd19178, %fd19179 , %fd19177;
	fma.rn.f64 %fd19177, %fd19178, %fd19179 , %fd19177;
	}
	// end inline asm
	// begin inline asm
	{	
fma.rn.f64 %fd19177, %fd19178, %fd19179 , %fd19177;
	fma.rn.f64 %fd19177, %fd19178, %fd19179 , %fd19177;
	fma.rn.f64 %fd19177, %fd19178, %fd19179 , %fd19177;
	fma.rn.f64 %fd19177, %fd19178, %fd19179 , %fd19177;
	}
	// end inline asm
	// begin inline asm
	{	
fma.rn.f64 %fd19177, %fd19178, %fd19179 , %fd19177;
	fma.rn.f64 %fd19177, %fd19178, %fd19179 , %fd19177;
	fma.rn.f64 %fd19177, %fd19178, %fd19179 , %fd19177;
	fma.rn.f64 %fd19177, %fd19178, %fd19179 , %fd19177;
	}
	// end inline asm
	mov.f64 	%fd21307, %fd19177;
	mov.f64 	%fd21309, %fd19179;
	mov.f64 	%fd21308, %fd19178;
	// begin inline asm
	{	
fma.rn.f64 %fd21307, %fd21308, %fd21309 , %fd21307;
	fma.rn.f64 %fd21307, %fd21308, %fd21309 , %fd21307;
	fma.rn.f64 %fd21307, %fd21308, %fd21309 , %fd21307;
	fma.rn.f64 %fd21307, %fd21308, %fd21309 , %fd21307;
	}
	// end inline asm
	// begin inline asm
	{	
fma.rn.f64 %fd21307, %fd21308, %fd21309 , %fd21307;
	fma.rn.f64 %fd21307, %fd21308, %fd21309 , %fd21307;
	fma.rn.f64 %fd21307, %fd21308, %fd21309 , %fd21307;
	fma.rn.f64 %fd21307, %fd21308, %fd21309 , %fd21307;
	}
	// end inline asm
	// begin inline asm
	{	
fma.rn.f64 %fd21307, %fd21308, %fd21309 , %fd21307;
	fma.rn.f64 %fd21307, %fd21308, %fd21309 , %fd21307;
	fma.rn.f64 %fd21307, %fd21308, %fd21309 , %fd21307;
	fma.rn.f64 %fd21307, %fd21308, %fd21309 , %fd21307;
	}
	// end inline asm
	// begin inline asm
	{	
fma.rn.f64 %fd21307, %fd21308, %fd21309 , %fd21307;
	fma.rn.f64 %fd21307, %fd21308, %fd21309 , %fd21307;
	fma.rn.f64 %fd21307, %fd21308, %fd21309 , %fd21307;
	fma.rn.f64 %fd21307, %fd21308, %fd21309 , %fd21307;
	}
	// end inline asm
	// begin inline asm
	{	
fma.rn.f64 %fd21307, %fd21308, %fd21309 , %fd21307;
	fma.rn.f64 %fd21307, %fd21308, %fd21309 , %fd21307;
	fma.rn.f64 %fd21307, %fd21308, %fd21309 , %fd21307;
	fma.rn.f64 %fd21307, %fd21308, %fd21309 , %fd21307;
	}
	// end inline asm
	// begin inline asm
	{	
fma.rn.f64 %fd21307, %fd21308, %fd21309 , %fd21307;
	fma.rn.f64 %fd21307, %fd21308, %fd21309 , %fd21307;
	fma.rn.f64 %fd21307, %fd21308, %fd21309 , %fd21307;
	fma.rn.f64 %fd21307, %fd21308, %fd21309 , %fd21307;
	}
	// end inline asm
	// begin inline asm
	{	
fma.rn.f64 %fd21307, %fd21308, %fd21309 , %fd21307;
	fma.rn.f64 %fd21307, %fd21308, %fd21309 , %fd21307;
	fma.rn.f64 %fd21307, %fd21308, %fd21309 , %fd21307;
	fma.rn.f64 %fd21307, %fd21308, %fd21309 , %fd21307;
	}
	// end inline asm
	// begin inline asm
	{	
fma.rn.f64 %fd21307, %fd21308, %fd21309 , %fd21307;
	fma.rn.f64 %fd21307, %fd21308, %fd21309 , %fd21307;
	fma.rn.f64 %fd21307, %fd21308, %fd21309 , %fd21307;
	fma.rn.f64 %fd21307, %fd21308, %fd21309 , %fd21307;
	}
	// end inline asm
	// begin inline asm
	{	
fma.rn.f64 %fd21307, %fd21308, %fd21309 , %fd21307;
	fma.rn.f64 %fd21307, %fd21308, %fd21309 , %fd21307;
	fma.rn.f64 %fd21307, %fd21308, %fd21309 , %fd21307;
	fma.rn.f64 %fd21307, %fd21308, %fd21309 , %fd21307;
	}
	// end inline asm
	// begin inline asm
	{	
fma.rn.f64 %fd21307, %fd21308, %fd21309 , %fd21307;
	fma.rn.f64 %fd21307, %fd21308, %fd21309 , %fd21307;
	fma.rn.f64 %fd21307, %fd21308, %fd21309 , %fd21307;
	fma.rn.f64 %fd21307, %fd21308, %fd21309 , %fd21307;
	}
	// end inline asm
	// begin inline asm
	{	
fma.rn.f64 %fd21307, %fd21308, %fd21309 , %fd21307;
	fma.rn.f64 %fd21307, %fd21308, %fd21309 , %fd21307;
	fma.rn.f64 %fd21307, %fd21308, %fd21309 , %fd21307;
	fma.rn.f64 %fd21307, %fd21308, %fd21309 , %fd21307;
	}
	// end inline asm
	// begin inline asm
	{	
fma.rn.f64 %fd21307, %fd21308, %fd21309 , %fd21307;
	fma.rn.f64 %fd21307, %fd21308, %fd21309 , %fd21307;
	fma.rn.f64 %fd21307, %fd21308, %fd21309 , %fd21307;
	fma.rn.f64 %fd21307, %fd21308, %fd21309 , %fd21307;
	}
	// end inline asm
	// begin inline asm
	{	
fma.rn.f64 %fd21307, %fd21308, %fd21309 , %fd21307;
	fma.rn.f64 %fd21307, %fd21308, %fd21309 , %fd21307;
	fma.rn.f64 %fd21307, %fd21308, %fd21309 , %fd21307;
	fma.rn.f64 %fd21307, %fd21308, %fd21309 , %fd21307;
	}
	// end inline asm
	// begin inline asm
	{	
fma.rn.f64 %fd21307, %fd21308, %fd21309 , %fd21307;
	fma.rn.f64 %fd21307, %fd21308, %fd21309 , %fd21307;
	fma.rn.f64 %fd21307, %fd21308, %fd21309 , %fd21307;
	fma.rn.f64 %fd21307, %fd21308, %fd21309 , %fd21307;
	}
	// end inline asm
	// begin inline asm
	{	
fma.rn.f64 %fd21307, %fd21308, %fd21309 , %fd21307;
	fma.rn.f64 %fd21307, %fd21308, %fd21309 , %fd21307;
	fma.rn.f64 %fd21307, %fd21308, %fd21309 , %fd21307;
	fma.rn.f64 %fd21307, %fd21308, %fd21309 , %fd21307;
	}
	// end inline asm
	// begin inline asm
	{	
fma.rn.f64 %fd21307, %fd21308, %fd21309 , %fd21307;
	fma.rn.f64 %fd21307, %fd21308, %fd21309 , %fd21307;
	fma.rn.f64 %fd21307, %fd21308, %fd21309 , %fd21307;
	fma.rn.f64 %fd21307, %fd21308, %fd21309 , %fd21307;
	}
	// end inline asm
	// begin inline asm
	{	
fma.rn.f64 %fd21307, %fd21308, %fd21309 , %fd21307;
	fma.rn.f64 %fd21307, %fd21308, %fd21309 , %fd21307;
	fma.rn.f64 %fd21307, %fd21308, %fd21309 , %fd21307;
	fma.rn.f64 %fd21307, %fd21308, %fd21309 , %fd21307;
	}
	// end inline asm
	// begin inline asm
	{	
fma.rn.f64 %fd21307, %fd21308, %fd21309 , %fd21307;
	fma.rn.f64 %fd21307, %fd21308, %fd21309 , %fd21307;
	fma.rn.f64 %fd21307, %fd21308, %fd21309 , %fd21307;
	fma.rn.f64 %fd21307, %fd21308, %fd21309 , %fd21307;
	}
	// end inline asm
	// begin inline asm
	{	
fma.rn.f64 %fd21307, %fd21308, %fd21309 , %fd21307;
	fma.rn.f64 %fd21307, %fd21308, %fd21309 , %fd21307;
	fma.rn.f64 %fd21307, %fd21308, %fd21309 , %fd21307;
	fma.rn.f64 %fd21307, %fd21308, %fd21309 , %fd21307;
	}
	// end inline asm
	// begin inline asm
	{	
fma.rn.f64 %fd21307, %fd21308, %fd21309 , %fd21307;
	fma.rn.f64 %fd21307, %fd21308, %fd21309 , %fd21307;
	fma.rn.f64 %fd21307, %fd21308, %fd21309 , %fd21307;
	fma.rn.f64 %fd21307, %fd21308, %fd21309 , %fd21307;
	}
	// end inline asm
	// begin inline asm
	{	
fma.rn.f64 %fd21307, %fd21308, %fd21309 , %fd21307;
	fma.rn.f64 %fd21307, %fd21308, %fd21309 , %fd21307;
	fma.rn.f64 %fd21307, %fd21308, %fd21309 , %fd21307;
	fma.rn.f64 %fd21307, %fd21308, %fd21309 , %fd21307;
	}
	// end inline asm
	// begin inline asm
	{	
fma.rn.f64 %fd21307, %fd21308, %fd21309 , %fd21307;
	fma.rn.f64 %fd21307, %fd21308, %fd21309 , %fd21307;
	fma.rn.f64 %fd21307, %fd21308, %fd21309 , %fd21307;
	fma.rn.f64 %fd21307, %fd21308, %fd21309 , %fd21307;
	}
	// end inline asm
	// begin inline asm
	{	
fma.rn.f64 %fd21307, %fd21308, %fd21309 , %fd21307;
	fma.rn.f64 %fd21307, %fd21308, %fd21309 , %fd21307;
	fma.rn.f64 %fd21307, %fd21308, %fd21309 , %fd21307;
	fma.rn.f64 %fd21307, %fd21308, %fd21309 , %fd21307;
	}
	// end inline asm
	// begin inline asm
	{	
fma.rn.f64 %fd21307, %fd21308, %fd21309 , %fd21307;
	fma.rn.f64 %fd21307, %fd21308, %fd21309 , %fd21307;
	fma.rn.f64 %fd21307, %fd21308, %fd21309 , %fd21307;
	fma.rn.f64 %fd21307, %fd21308, %fd21309 , %fd21307;
	}
	// end inline asm
	// begin inline asm
	{	
fma.rn.f64 %fd21307, %fd21308, %fd21309 , %fd21307;
	fma.rn.f64 %fd21307, %fd21308, %fd21309 , %fd21307;
	fma.rn.f64 %fd21307, %fd21308, %fd21309 , %fd21307;
	fma.rn.f64 %fd21307, %fd21308, %fd21309 , %fd21307;
	}
	// end inline asm
	// begin inline asm
	{	
fma.rn.f64 %fd21307, %fd21308, %fd21309 , %fd21307;
	fma.rn.f64 %fd21307, %fd21308, %fd21309 , %fd21307;
	fma.rn.f64 %fd21307, %fd21308, %fd21309 , %fd21307;
	fma.rn.f64 %fd21307, %fd21308, %fd21309 , %fd21307;
	}
	// end inline asm
	// begin inline asm
	{	
fma.rn.f64 %fd21307, %fd21308, %fd21309 , %fd21307;
	fma.rn.f64 %fd21307, %fd21308, %fd21309 , %fd21307;
	fma.rn.f64 %fd21307, %fd21308, %fd21309 , %fd21307;
	fma.rn.f64 %fd21307, %fd21308, %fd21309 , %fd21307;
	}
	// end inline asm
	// begin inline asm
	{	
fma.rn.f64 %fd21307, %fd21308, %fd21309 , %fd21307;
	fma.rn.f64 %fd21307, %fd21308, %fd21309 , %fd21307;
	fma.rn.f64 %fd21307, %fd21308, %fd21309 , %fd21307;
	fma.rn.f64 %fd21307, %fd21308, %fd21309 , %fd21307;
	}
	// end inline asm
	// begin inline asm
	{	
fma.rn.f64 %fd21307, %fd21308, %fd21309 , %fd21307;
	fma.rn.f64 %fd21307, %fd21308, %fd21309 , %fd21307;
	fma.rn.f64 %fd21307, %fd21308, %fd21309 , %fd21307;
	fma.rn.f64 %fd21307, %fd21308, %fd21309 , %fd21307;
	}
	// end inline asm
	// begin inline asm
	{	
fma.rn.f64 %fd21307, %fd21308, %fd21309 , %fd21307;
	fma.rn.f64 %fd21307, %fd21308, %fd21309 , %fd21307;
	fma.rn.f64 %fd21307, %fd21308, %fd21309 , %fd21307;
	fma.rn.f64 %fd21307, %fd21308, %fd21309 , %fd21307;
	}
	// end inline asm
	// begin inline asm
	{	
fma.rn.f64 %fd21307, %fd21308, %fd21309 , %fd21307;
	fma.rn.f64 %fd21307, %fd21308, %fd21309 , %fd21307;
	fma.rn.f64 %fd21307, %fd21308, %fd21309 , %fd21307;
	fma.rn.f64 %fd21307, %fd21308, %fd21309 , %fd21307;
	}
	// end inline asm
	// begin inline asm
	{	
fma.rn.f64 %fd21307, %fd21308, %fd21309 , %fd21307;
	fma.rn.f64 %fd21307, %fd21308, %fd21309 , %fd21307;
	fma.rn.f64 %fd21307, %fd21308, %fd21309 , %fd21307;
	fma.rn.f64 %fd21307, %fd21308, %fd21309 , %fd21307;
	}
	// end inline asm
	// begin inline asm
	{	
fma.rn.f64 %fd21307, %fd21308, %fd21309 , %fd21307;
	fma.rn.f64 %fd21307, %fd21308, %fd21309 , %fd21307;
	fma.rn.f64 %fd21307, %fd21308, %fd21309 , %fd21307;
	fma.rn.f64 %fd21307, %fd21308, %fd21309 , %fd21307;
	}
	// end inline asm
	// begin inline asm
	{	
fma.rn.f64 %fd21307, %fd21308, %fd21309 , %fd21307;
	fma.rn.f64 %fd21307, %fd21308, %fd21309 , %fd21307;
	fma.rn.f64 %fd21307, %fd21308, %fd21309 , %fd21307;
	fma.rn.f64 %fd21307, %fd21308, %fd21309 , %fd21307;
	}
	// end inline asm
	// begin inline asm
	{	
fma.rn.f64 %fd21307, %fd21308, %fd21309 , %fd21307;
	fma.rn.f64 %fd21307, %fd21308, %fd21309 , %fd21307;
	fma.rn.f64 %fd21307, %fd21308, %fd21309 , %fd21307;
	fma.rn.f64 %fd21307, %fd21308, %fd21309 , %fd21307;
	}
	// end inline asm
	// begin inline asm
	{	
fma.rn.f64 %fd21307, %fd21308, %fd21309 , %fd21307;
	fma.rn.f64 %fd21307, %fd21308, %fd21309 , %fd21307;
	fma.rn.f64 %fd21307, %fd21308, %fd21309 , %fd21307;
	fma.rn.f64 %fd21307, %fd21308, %fd21309 , %fd21307;
	}
	// end inline asm
	// begin inline asm
	{	
fma.rn.f64 %fd21307, %fd21308, %fd21309 , %fd21307;
	fma.rn.f64 %fd21307, %fd21308, %fd21309 , %fd21307;
	fma.rn.f64 %fd21307, %fd21308, %fd21309 , %fd21307;
	fma.rn.f64 %fd21307, %fd21308, %fd21309 , %fd21307;
	}
	// end inline asm
	// begin inline asm
	{	
fma.rn.f64 %fd21307, %fd21308, %fd21309 , %fd21307;
	fma.rn.f64 %fd21307, %fd21308, %fd21309 , %fd21307;
	fma.rn.f64 %fd21307, %fd21308, %fd21309 , %fd21307;
	fma.rn.f64 %fd21307, %fd21308, %fd21309 , %fd21307;
	}
	// end inline asm
	// begin inline asm
	{	
fma.rn.f64 %fd21307, %fd21308, %fd21309 , %fd21307;
	fma.rn.f64 %fd21307, %fd21308, %fd21309 , %fd21307;
	fma.rn.f64 %fd21307, %fd21308, %fd21309 , %fd21307;
	fma.rn.f64 %fd21307, %fd21308, %fd21309 , %fd21307;
	}
	// end inline asm
	// begin inline asm
	{	
fma.rn.f64 %fd21307, %fd21308, %fd21309 , %fd21307;
	fma.rn.f64 %fd21307, %fd21308, %fd21309 , %fd21307;
	fma.rn.f64 %fd21307, %fd21308, %fd21309 , %fd21307;
	fma.rn.f64 %fd21307, %fd21308, %fd21309 , %fd21307;
	}
	// end inline asm
	// begin inline asm
	{	
fma.rn.f64 %fd21307, %fd21308, %fd21309 , %fd21307;
	fma.rn.f64 %fd21307, %fd21308, %fd21309 , %fd21307;
	fma.rn.f64 %fd21307, %fd21308, %fd21309 , %fd21307;
	fma.rn.f64 %fd21307, %fd21308, %fd21309 , %fd21307;
	}
	// end inline asm
	// begin inline asm
	{	
fma.rn.f64 %fd21307, %fd21308, %fd21309 , %fd21307;
	fma.rn.f64 %fd21307, %fd21308, %fd21309 , %fd21307;
	fma.rn.f64 %fd21307, %fd21308, %fd21309 , %fd21307;
	fma.rn.f64 %fd21307, %fd21308, %fd21309 , %fd21307;
	}
	// end inline asm
	// begin inline asm
	{	
fma.rn.f64 %fd21307, %fd21308, %fd21309 , %fd21307;
	fma.rn.f64 %fd21307, %fd21308, %fd21309 , %fd21307;
	fma.rn.f64 %fd21307, %fd21308, %fd21309 , %fd21307;
	fma.rn.f64 %fd21307, %fd21308, %fd21309 , %fd21307;
	}
	// end inline asm
	// begin inline asm
	{	
fma.rn.f64 %fd21307, %fd21308, %fd21309 , %fd21307;
	fma.rn.f64 %fd21307, %fd21308, %fd21309 , %fd21307;
	fma.rn.f64 %fd21307, %fd21308, %fd21309 , %fd21307;
	fma.rn.f64 %fd21307, %fd21308, %fd21309 , %fd21307;
	}
	// end inline asm
	// begin inline asm
	{	
fma.rn.f64 %fd21307, %fd21308, %fd21309 , %fd21307;
	fma.rn.f64 %fd21307, %fd21308, %fd21309 , %fd21307;
	fma.rn.f64 %fd21307, %fd21308, %fd21309 , %fd21307;
	fma.rn.f64 %fd21307, %fd21308, %fd21309 , %fd21307;
	}
	// end inline asm
	// begin inline asm
	{	
fma.rn.f64 %fd21307, %fd21308, %fd21309 , %fd21307;
	fma.rn.f64 %fd21307, %fd21308, %fd21309 , %fd21307;
	fma.rn.f64 %fd21307, %fd21308, %fd21309 , %fd21307;
	fma.rn.f64 %fd21307, %fd21308, %fd21309 , %fd21307;
	}
	// end inline asm
	// begin inline asm
	{	
fma.rn.f64 %fd21307, %fd21308, %fd21309 , %fd21307;
	fma.rn.f64 %fd21307, %fd21308, %fd21309 , %fd21307;
	fma.rn.f64 %fd21307, %fd21308, %fd21309 , %fd21307;
	fma.rn.f64 %fd21307, %fd21308, %fd21309 , %fd21307;
	}
	// end inline asm
	// begin inline asm
	{	
fma.rn.f64 %fd21307, %fd21308, %fd21309 , %fd21307;
	fma.rn.f64 %fd21307, %fd21308, %fd21309 , %fd21307;
	fma.rn.f64 %fd21307, %fd21308, %fd21309 , %fd21307;
	fma.rn.f64 %fd21307, %fd21308, %fd21309 , %fd21307;
	}
	// end inline asm
	// begin inline asm
	{	
fma.rn.f64 %fd21307, %fd21308, %fd21309 , %fd21307;
	fma.rn.f64 %fd21307, %fd21308, %fd21309 , %fd21307;
	fma.rn.f64 %fd21307, %fd21308, %fd21309 , %fd21307;
	fma.rn.f64 %fd21307, %fd21308, %fd21309 , %fd21307;
	}
	// end inline asm
	// begin inline asm
	{	
fma.rn.f64 %fd21307, %fd21308, %fd21309 , %fd21307;
	fma.rn.f64 %fd21307, %fd21308, %fd21309 , %fd21307;
	fma.rn.f64 %fd21307, %fd21308, %fd21309 , %fd21307;
	fma.rn.f64 %fd21307, %fd21308, %fd21309 , %fd21307;
	}
	// end inline asm
	// begin inline asm
	{	
fma.rn.f64 %fd21307, %fd21308, %fd21309 , %fd21307;
	fma.rn.f64 %fd21307, %fd21308, %fd21309 , %fd21307;
	fma.rn.f64 %fd21307, %fd21308, %fd21309 , %fd21307;
	fma.rn.f64 %fd21307, %fd21308, %fd21309 , %fd21307;
	}
	// end inline asm
	// begin inline asm
	{	
fma.rn.f64 %fd21307, %fd21308, %fd21309 , %fd21307;
	fma.rn.f64 %fd21307, %fd21308, %fd21309 , %fd21307;
	fma.rn.f64 %fd21307, %fd21308, %fd21309 , %fd21307;
	fma.rn.f64 %fd21307, %fd21308, %fd21309 , %fd21307;
	}
	// end inline asm
	// begin inline asm
	{	
fma.rn.f64 %fd21307, %fd21308, %fd21309 , %fd21307;
	fma.rn.f64 %fd21307, %fd21308, %fd21309 , %fd21307;
	fma.rn.f64 %fd21307, %fd21308, %fd21309 , %fd21307;
	fma.rn.f64 %fd21307, %fd21308, %fd21309 , %fd21307;
	}
	// end inline asm
	// begin inline asm
	{	
fma.rn.f64 %fd21307, %fd21308, %fd21309 , %fd21307;
	fma.rn.f64 %fd21307, %fd21308, %fd21309 , %fd21307;
	fma.rn.f64 %fd21307, %fd21308, %fd21309 , %fd21307;
	fma.rn.f64 %fd21307, %fd21308, %fd21309 , %fd21307;
	}
	// end inline asm
	// begin inline asm
	{	
fma.rn.f64 %fd21307, %fd21308, %fd21309 , %fd21307;
	fma.rn.f64 %fd21307, %fd21308, %fd21309 , %fd21307;
	fma.rn.f64 %fd21307, %fd21308, %fd21309 , %fd21307;
	fma.rn.f64 %fd21307, %fd21308, %fd21309 , %fd21307;
	}
	// end inline asm
	// begin inline asm
	{	
fma.rn.f64 %fd21307, %fd21308, %fd21309 , %fd21307;
	fma.rn.f64 %fd21307, %fd21308, %fd21309 , %fd21307;
	fma.rn.f64 %fd21307, %fd21308, %fd21309 , %fd21307;
	fma.rn.f64 %fd21307, %fd21308, %fd21309 , %fd21307;
	}
	// end inline asm
	// begin inline asm
	{	
fma.rn.f64 %fd21307, %fd21308, %fd21309 , %fd21307;
	fma.rn.f64 %fd21307, %fd21308, %fd21309 , %fd21307;
	fma.rn.f64 %fd21307, %fd21308, %fd21309 , %fd21307;
	fma.rn.f64 %fd21307, %fd21308, %fd21309 , %fd21307;
	}
	// end inline asm
	// begin inline asm
	{	
fma.rn.f64 %fd21307, %fd21308, %fd21309 , %fd21307;
	fma.rn.f64 %fd21307, %fd21308, %fd21309 , %fd21307;
	fma.rn.f64 %fd21307, %fd21308, %fd21309 , %fd21307;
	fma.rn.f64 %fd21307, %fd21308, %fd21309 , %fd21307;
	}
	// end inline asm
	// begin inline asm
	{	
fma.rn.f64 %fd21307, %fd21308, %fd21309 , %fd21307;
	fma.rn.f64 %fd21307, %fd21308, %fd21309 , %fd21307;
	fma.rn.f64 %fd21307, %fd21308, %fd21309 , %fd21307;
	fma.rn.f64 %fd21307, %fd21308, %fd21309 , %fd21307;
	}
	// end inline asm
	// begin inline asm
	{	
fma.rn.f64 %fd21307, %fd21308, %fd21309 , %fd21307;
	fma.rn.f64 %fd21307, %fd21308, %fd21309 , %fd21307;
	fma.rn.f64 %fd21307, %fd21308, %fd21309 , %fd21307;
	fma.rn.f64 %fd21307, %fd21308, %fd21309 , %fd21307;
	}
	// end inline asm
	// begin inline asm
	{	
fma.rn.f64 %fd21307, %fd21308, %fd21309 , %fd21307;
	fma.rn.f64 %fd21307, %fd21308, %fd21309 , %fd21307;
	fma.rn.f64 %fd21307, %fd21308, %fd21309 , %fd21307;
	fma.rn.f64 %fd21307, %fd21308, %fd21309 , %fd21307;
	}
	// end inline asm
	// begin inline asm
	{	
fma.rn.f64 %fd21307, %fd21308, %fd21309 , %fd21307;
	fma.rn.f64 %fd21307, %fd21308, %fd21309 , %fd21307;
	fma.rn.f64 %fd21307, %fd21308, %fd21309 , %fd21307;
	fma.rn.f64 %fd21307, %fd21308, %fd21309 , %fd21307;
	}
	// end inline asm
	// begin inline asm
	{	
fma.rn.f64 %fd21307, %fd21308, %fd21309 , %fd21307;
	fma.rn.f64 %fd21307, %fd21308, %fd21309 , %fd21307;
	fma.rn.f64 %fd21307, %fd21308, %fd21309 , %fd21307;
	fma.rn.f64 %fd21307, %fd21308, %fd21309 , %fd21307;
	}
	// end inline asm
	// begin inline asm
	{	
fma.rn.f64 %fd21307, %fd21308, %fd21309 , %fd21307;
	fma.rn.f64 %fd21307, %fd21308, %fd21309 , %fd21307;
	fma.rn.f64 %fd21307, %fd21308, %fd21309 , %fd21307;
	fma.rn.f64 %fd21307, %fd21308, %fd21309 , %fd21307;
	}
	// end inline asm
	// begin inline asm
	{	
fma.rn.f64 %fd21307, %fd21308, %fd21309 , %fd21307;
	fma.rn.f64 %fd21307, %fd21308, %fd21309 , %fd21307;
	fma.rn.f64 %fd21307, %fd21308, %fd21309 , %fd21307;
	fma.rn.f64 %fd21307, %fd21308, %fd21309 , %fd21307;
	}
	// end inline asm
	// begin inline asm
	{	
fma.rn.f64 %fd21307, %fd21308, %fd21309 , %fd21307;
	fma.rn.f64 %fd21307, %fd21308, %fd21309 , %fd21307;
	fma.rn.f64 %fd21307, %fd21308, %fd21309 , %fd21307;
	fma.rn.f64 %fd21307, %fd21308, %fd21309 , %fd21307;
	}
	// end inline asm
	// begin inline asm
	{	
fma.rn.f64 %fd21307, %fd21308, %fd21309 , %fd21307;
	fma.rn.f64 %fd21307, %fd21308, %fd21309 , %fd21307;
	fma.rn.f64 %fd21307, %fd21308, %fd21309 , %fd21307;
	fma.rn.f64 %fd21307, %fd21308, %fd21309 , %fd21307;
	}
	// end inline asm
	// begin inline asm
	{	
fma.rn.f64 %fd21307, %fd21308, %fd21309 , %fd21307;
	fma.rn.f64 %fd21307, %fd21308, %fd21309 , %fd21307;
	fma.rn.f64 %fd21307, %fd21308, %fd21309 , %fd21307;
	fma.rn.f64 %fd21307, %fd21308, %fd21309 , %fd21307;
	}
	// end inline asm
	// begin inline asm
	{	
fma.rn.f64 %fd21307, %fd21308, %fd21309 , %fd21307;
	fma.rn.f64 %fd21307, %fd21308, %fd21309 , %fd21307;
	fma.rn.f64 %fd21307, %fd21308, %fd21309 , %fd21307;
	fma.rn.f64 %fd21307, %fd21308, %fd21309 , %fd21307;
	}
	// end inline asm
	// begin inline asm
	{	
fma.rn.f64 %fd21307, %fd21308, %fd21309 , %fd21307;
	fma.rn.f64 %fd21307, %fd21308, %fd21309 , %fd21307;
	fma.rn.f64 %fd21307, %fd21308, %fd21309 , %fd21307;
	fma.rn.f64 %fd21307, %fd21308, %fd21309 , %fd21307;
	}
	// end inline asm
	// begin inline asm
	{	
fma.rn.f64 %fd21307, %fd21308, %fd21309 , %fd21307;
	fma.rn.f64 %fd21307, %fd21308, %fd21309 , %fd21307;
	fma.rn.f64 %fd21307, %fd21308, %fd21309 , %fd21307;
	fma.rn.f64 %fd21307, %fd21308, %fd21309 , %fd21307;
	}
	// end inline asm
	// begin inline asm
	{	
fma.rn.f64 %fd21307, %fd21308, %fd21309 , %fd21307;
	fma.rn.f64 %fd21307, %fd21308, %fd21309 , %fd21307;
	fma.rn.f64 %fd21307, %fd21308, %fd21309 , %fd21307;
	fma.rn.f64 %fd21307, %fd21308, %fd21309 , %fd21307;
	}
	// end inline asm
	// begin inline asm
	{	
fma.rn.f64 %fd21307, %fd21308, %fd21309 , %fd21307;
	fma.rn.f64 %fd21307, %fd21308, %fd21309 , %fd21307;
	fma.rn.f64 %fd21307, %fd21308, %fd21309 , %fd21307;
	fma.rn.f64 %fd21307, %fd21308, %fd21309 , %fd21307;
	}
	// end inline asm
	// begin inline asm
	{	
fma.rn.f64 %fd21307, %fd21308, %fd21309 , %fd21307;
	fma.rn.f64 %fd21307, %fd21308, %fd21309 , %fd21307;
	fma.rn.f64 %fd21307, %fd21308, %fd21309 , %fd21307;
	fma.rn.f64 %fd21307, %fd21308, %fd21309 , %fd21307;
	}
	// end inline asm
	// begin inline asm
	{	
fma.rn.f64 %fd21307, %fd21308, %fd21309 , %fd21307;
	fma.rn.f64 %fd21307, %fd21308, %fd21309 , %fd21307;
	fma.rn.f64 %fd21307, %fd21308, %fd21309 , %fd21307;
	fma.rn.f64 %fd21307, %fd21308, %fd21309 , %fd21307;
	}
	// end inline asm
	// begin inline asm
	{	
fma.rn.f64 %fd21307, %fd21308, %fd21309 , %fd21307;
	fma.rn.f64 %fd21307, %fd21308, %fd21309 , %fd21307;
	fma.rn.f64 %fd21307, %fd21308, %fd21309 , %fd21307;
	fma.rn.f64 %fd21307, %fd21308, %fd21309 , %fd21307;
	}
	// end inline asm
	// begin inline asm
	{	
fma.rn.f64 %fd21307, %fd21308, %fd21309 , %fd21307;
	fma.rn.f64 %fd21307, %fd21308, %fd21309 , %fd21307;
	fma.rn.f64 %fd21307, %fd21308, %fd21309 , %fd21307;
	fma.rn.f64 %fd21307, %fd21308, %fd21309 , %fd21307;
	}
	// end inline asm
	// begin inline asm
	{	
fma.rn.f64 %fd21307, %fd21308, %fd21309 , %fd21307;
	fma.rn.f64 %fd21307, %fd21308, %fd21309 , %fd21307;
	fma.rn.f64 %fd21307, %fd21308, %fd21309 , %fd21307;
	fma.rn.f64 %fd21307, %fd21308, %fd21309 , %fd21307;
	}
	// end inline asm
	// begin inline asm
	{	
fma.rn.f64 %fd21307, %fd21308, %fd21309 , %fd21307;
	fma.rn.f64 %fd21307, %fd21308, %fd21309 , %fd21307;
	fma.rn.f64 %fd21307, %fd21308, %fd21309 , %fd21307;
	fma.rn.f64 %fd21307, %fd21308, %fd21309 , %fd21307;
	}
	// end inline asm
	// begin inline asm
	{	
fma.rn.f64 %fd21307, %fd21308, %fd21309 , %fd21307;
	fma.rn.f64 %fd21307, %fd21308, %fd21309 , %fd21307;
	fma.rn.f64 %fd21307, %fd21308, %fd21309 , %fd21307;
	fma.rn.f64 %fd21307, %fd21308, %fd21309 , %fd21307;
	}
	// end inline asm
	// begin inline asm
	{	
fma.rn.f64 %fd21307, %fd21308, %fd21309 , %fd21307;
	fma.rn.f64 %fd21307, %fd21308, %fd21309 , %fd21307;
	fma.rn.f64 %fd21307, %fd21308, %fd21309 , %fd21307;
	fma.rn.f64 %fd21307, %fd21308, %fd21309 , %fd21307;
	}
	// end inline asm
	// begin inline asm
	{	
fma.rn.f64 %fd21307, %fd21308, %fd21309 , %fd21307;
	fma.rn.f64 %fd21307, %fd21308, %fd21309 , %fd21307;
	fma.rn.f64 %fd21307, %fd21308, %fd21309 , %fd21307;
	fma.rn.f64 %fd21307, %fd21308, %fd21309 , %fd21307;
	}
	// end inline asm
	// begin inline asm
	{	
fma.rn.f64 %fd21307, %fd21308, %fd21309 , %fd21307;
	fma.rn.f64 %fd21307, %fd21308, %fd21309 , %fd21307;
	fma.rn.f64 %fd21307, %fd21308, %fd21309 , %fd21307;
	fma.rn.f64 %fd21307, %fd21308, %fd21309 , %fd21307;
	}
	// end inline asm
	// begin inline asm
	{	
fma.rn.f64 %fd21307, %fd21308, %fd21309 , %fd21307;
	fma.rn.f64 %fd21307, %fd21308, %fd21309 , %fd21307;
	fma.rn.f64 %fd21307, %fd21308, %fd21309 , %fd21307;
	fma.rn.f64 %fd21307, %fd21308, %fd21309 , %fd21307;
	}
	// end inline asm
	// begin inline asm
	{	
fma.rn.f64 %fd21307, %fd21308, %fd21309 , %fd21307;
	fma.rn.f64 %fd21307, %fd21308, %fd21309 , %fd21307;
	fma.rn.f64 %fd21307, %fd21308, %fd21309 , %fd21307;
	fma.rn.f64 %fd21307, %fd21308, %fd21309 , %fd21307;
	}
	// end inline asm
	// begin inline asm
	{	
fma.rn.f64 %fd21307, %fd21308, %fd21309 , %fd21307;
	fma.rn.f64 %fd21307, %fd21308, %fd21309 , %fd21307;
	fma.rn.f64 %fd21307, %fd21308, %fd21309 , %fd21307;
	fma.rn.f64 %fd21307, %fd21308, %fd21309 , %fd21307;
	}
	// end inline asm
	// begin inline asm
	{	
fma.rn.f64 %fd21307, %fd21308, %fd21309 , %fd21307;
	fma.rn.f64 %fd21307, %fd21308, %fd21309 , %fd21307;
	fma.rn.f64 %fd21307, %fd21308, %fd21309 , %fd21307;
	fma.rn.f64 %fd21307, %fd21308, %fd21309 , %fd21307;
	}
	// end inline asm
	// begin inline asm
	{	
fma.rn.f64 %fd21307, %fd21308, %fd21309 , %fd21307;
	fma.rn.f64 %fd21307, %fd21308, %fd21309 , %fd21307;
	fma.rn.f64 %fd21307, %fd21308, %fd21309 , %fd21307;
	fma.rn.f64 %fd21307, %fd21308, %fd21309 , %fd21307;
	}
	// end inline asm
	// begin inline asm
	{	
fma.rn.f64 %fd21307, %fd21308, %fd21309 , %fd21307;
	fma.rn.f64 %fd21307, %fd21308, %fd21309 , %fd21307;
	fma.rn.f64 %fd21307, %fd21308, %fd21309 , %fd21307;
	fma.rn.f64 %fd21307, %fd21308, %fd21309 , %fd21307;
	}
	// end inline asm
	// begin inline asm
	{	
fma.rn.f64 %fd21307, %fd21308, %fd21309 , %fd21307;
	fma.rn.f64 %fd21307, %fd21308, %fd21309 , %fd21307;
	fma.rn.f64 %fd21307, %fd21308, %fd21309 , %fd21307;
	fma.rn.f64 %fd21307, %fd21308, %fd21309 , %fd21307;
	}
	// end inline asm
	// begin inline asm
	{	
fma.rn.f64 %fd21307, %fd21308, %fd21309 , %fd21307;
	fma.rn.f64 %fd21307, %fd21308, %fd21309 , %fd21307;
	fma.rn.f64 %fd21307, %fd21308, %fd21309 , %fd21307;
	fma.rn.f64 %fd21307, %fd21308, %fd21309 , %fd21307;
	}
	// end inline asm
	// begin inline asm
	{	
fma.rn.f64 %fd21307, %fd21308, %fd21309 , %fd21307;
	fma.rn.f64 %fd21307, %fd21308, %fd21309 , %fd21307;
	fma.rn.f64 %fd21307, %fd21308, %fd21309 , %fd21307;
	fma.rn.f64 %fd21307, %fd21308, %fd21309 , %fd21307;
	}
	// end inline asm
	// begin inline asm
	{	
fma.rn.f64 %fd21307, %fd21308, %fd21309 , %fd21307;
	fma.rn.f64 %fd21307, %fd21308, %fd21309 , %fd21307;
	fma.rn.f64 %fd21307, %fd21308, %fd21309 , %fd21307;
	fma.rn.f64 %fd21307, %fd21308, %fd21309 , %fd21307;
	}
	// end inline asm
	// begin inline asm
	{	
fma.rn.f64 %fd21307, %fd21308, %fd21309 , %fd21307;
	fma.rn.f64 %fd21307, %fd21308, %fd21309 , %fd21307;
	fma.rn.f64 %fd21307, %fd21308, %fd21309 , %fd21307;
	fma.rn.f64 %fd21307, %fd21308, %fd21309 , %fd21307;
	}
	// end inline asm
	// begin inline asm
	{	
fma.rn.f64 %fd21307, %fd21308, %fd21309 , %fd21307;
	fma.rn.f64 %fd21307, %fd21308, %fd21309 , %fd21307;
	fma.rn.f64 %fd21307, %fd21308, %fd21309 , %fd21307;
	fma.rn.f64 %fd21307, %fd21308, %fd21309 , %fd21307;
	}
	// end inline asm
	// begin inline asm
	{	
fma.rn.f64 %fd21307, %fd21308, %fd21309 , %fd21307;
	fma.rn.f64 %fd21307, %fd21308, %fd21309 , %fd21307;
	fma.rn.f64 %fd21307, %fd21308, %fd21309 , %fd21307;
	fma.rn.f64 %fd21307, %fd21308, %fd21309 , %fd21307;
	}
	// end inline asm
	// begin inline asm
	{	
fma.rn.f64 %fd21307, %fd21308, %fd21309 , %fd21307;
	fma.rn.f64 %fd21307, %fd21308, %fd21309 , %fd21307;
	fma.rn.f64 %fd21307, %fd21308, %fd21309 , %fd21307;
	fma.rn.f64 %fd21307, %fd21308, %fd21309 , %fd21307;
	}
	// end inline asm
	// begin inline asm
	{	
fma.rn.f64 %fd21307, %fd21308, %fd21309 , %fd21307;
	fma.rn.f64 %fd21307, %fd21308, %fd21309 , %fd21307;
	fma.rn.f64 %fd21307, %fd21308, %fd21309 , %fd21307;
	fma.rn.f64 %fd21307, %fd21308, %fd21309 , %fd21307;
	}
	// end inline asm
	// begin inline asm
	{	
fma.rn.f64 %fd21307, %fd21308, %fd21309 , %fd21307;
	fma.rn.f64 %fd21307, %fd21308, %fd21309 , %fd21307;
	fma.rn.f64 %fd21307, %fd21308, %fd21309 , %fd21307;
	fma.rn.f64 %fd21307, %fd21308, %fd21309 , %fd21307;
	}
	// end inline asm
	// begin inline asm
	{	
fma.rn.f64 %fd21307, %fd21308, %fd21309 , %fd21307;
	fma.rn.f64 %fd21307, %fd21308, %fd21309 , %fd21307;
	fma.rn.f64 %fd21307, %fd21308, %fd21309 , %fd21307;
	fma.rn.f64 %fd21307, %fd21308, %fd21309 , %fd21307;
	}
	// end inline asm
	// begin inline asm
	{	
fma.rn.f64 %fd21307, %fd21308, %fd21309 , %fd21307;
	fma.rn.f64 %fd21307, %fd21308, %fd21309 , %fd21307;
	fma.rn.f64 %fd21307, %fd21308, %fd21309 , %fd21307;
	fma.rn.f64 %fd21307, %fd21308, %fd21309 , %fd21307;
	}
	// end inline asm
	// begin inline asm
	{	
fma.rn.f64 %fd21307, %fd21308, %fd21309 , %fd21307;
	fma.rn.f64 %fd21307, %fd21308, %fd21309 , %fd21307;
	fma.rn.f64 %fd21307, %fd21308, %fd21309 , %fd21307;
	fma.rn.f64 %fd21307, %fd21308, %fd21309 , %fd21307;
	}
	// end inline asm
	// begin inline asm
	{	
fma.rn.f64 %fd21307, %fd21308, %fd21309 , %fd21307;
	fma.rn.f64 %fd21307, %fd21308, %fd21309 , %fd21307;
	fma.rn.f64 %fd21307, %fd21308, %fd21309 , %fd21307;
	fma.rn.f64 %fd21307, %fd21308, %fd21309 , %fd21307;
	}
	// end inline asm
	// begin inline asm
	{	
fma.rn.f64 %fd21307, %fd21308, %fd21309 , %fd21307;
	fma.rn.f64 %fd21307, %fd21308, %fd21309 , %fd21307;
	fma.rn.f64 %fd21307, %fd21308, %fd21309 , %fd21307;
	fma.rn.f64 %fd21307, %fd21308, %fd21309 , %fd21307;
	}
	// end inline asm
	// begin inline asm
	{	
fma.rn.f64 %fd21307, %fd21308, %fd21309 , %fd21307;
	fma.rn.f64 %fd21307, %fd21308, %fd21309 , %fd21307;
	fma.rn.f64 %fd21307, %fd21308, %fd21309 , %fd21307;
	fma.rn.f64 %fd21307, %fd21308, %fd21309 , %fd21307;
	}
	// end inline asm
	// begin inline asm
	{	
fma.rn.f64 %fd21307, %fd21308, %fd21309 , %fd21307;
	fma.rn.f64 %fd21307, %fd21308, %fd21309 , %fd21307;
	fma.rn.f64 %fd21307, %fd21308, %fd21309 , %fd21307;
	fma.rn.f64 %fd21307, %fd21308, %fd21309 , %fd21307;
	}
	// end inline asm
	// begin inline asm
	{	
fma.rn.f64 %fd21307, %fd21308, %fd21309 , %fd21307;
	fma.rn.f64 %fd21307, %fd21308, %fd21309 , %fd21307;
	fma.rn.f64 %fd21307, %fd21308, %fd21309 , %fd21307;
	fma.rn.f64 %fd21307, %fd21308, %fd21309 , %fd21307;
	}
	// end inline asm
	// begin inline asm
	{	
fma.rn.f64 %fd21307, %fd21308, %fd21309 , %fd21307;
	fma.rn.f64 %fd21307, %fd21308, %fd21309 , %fd21307;
	fma.rn.f64 %fd21307, %fd21308, %fd21309 , %fd21307;
	fma.rn.f64 %fd21307, %fd21308, %fd21309 , %fd21307;
	}
	// end inline asm
	// begin inline asm
	{	
fma.rn.f64 %fd21307, %fd21308, %fd21309 , %fd21307;
	fma.rn.f64 %fd21307, %fd21308, %fd21309 , %fd21307;
	fma.rn.f64 %fd21307, %fd21308, %fd21309 , %fd21307;
	fma.rn.f64 %fd21307, %fd21308, %fd21309 , %fd21307;
	}
	// end inline asm
	// begin inline asm
	{	
fma.rn.f64 %fd21307, %fd21308, %fd21309 , %fd21307;
	fma.rn.f64 %fd21307, %fd21308, %fd21309 , %fd21307;
	fma.rn.f64 %fd21307, %fd21308, %fd21309 , %fd21307;
	fma.rn.f64 %fd21307, %fd21308, %fd21309 , %fd21307;
	}
	// end inline asm
	// begin inline asm
	{	
fma.rn.f64 %fd21307, %fd21308, %fd21309 , %fd21307;
	fma.rn.f64 %fd21307, %fd21308, %fd21309 , %fd21307;
	fma.rn.f64 %fd21307, %fd21308, %fd21309 , %fd21307;
	fma.rn.f64 %fd21307, %fd21308, %fd21309 , %fd21307;
	}
	// end inline asm
	// begin inline asm
	{	
fma.rn.f64 %fd21307, %fd21308, %fd21309 , %fd21307;
	fma.rn.f64 %fd21307, %fd21308, %fd21309 , %fd21307;
	fma.rn.f64 %fd21307, %fd21308, %fd21309 , %fd21307;
	fma.rn.f64 %fd21307, %fd21308, %fd21309 , %fd21307;
	}
	// end inline asm
	// begin inline asm
	{	
fma.rn.f64 %fd21307, %fd21308, %fd21309 , %fd21307;
	fma.rn.f64 %fd21307, %fd21308, %fd21309 , %fd21307;
	fma.rn.f64 %fd21307, %fd21308, %fd21309 , %fd21307;
	fma.rn.f64 %fd21307, %fd21308, %fd21309 , %fd21307;
	}
	// end inline asm
	// begin inline asm
	{	
fma.rn.f64 %fd21307, %fd21308, %fd21309 , %fd21307;
	fma.rn.f64 %fd21307, %fd21308, %fd21309 , %fd21307;
	fma.rn.f64 %fd21307, %fd21308, %fd21309 , %fd21307;
	fma.rn.f64 %fd21307, %fd21308, %fd21309 , %fd21307;
	}
	// end inline asm
	// begin inline asm
	{	
fma.rn.f64 %fd21307, %fd21308, %fd21309 , %fd21307;
	fma.rn.f64 %fd21307, %fd21308, %fd21309 , %fd21307;
	fma.rn.f64 %fd21307, %fd21308, %fd21309 , %fd21307;
	fma.rn.f64 %fd21307, %fd21308, %fd21309 , %fd21307;
	}
	// end inline asm
	// begin inline asm
	{	
fma.rn.f64 %fd21307, %fd21308, %fd21309 , %fd21307;
	fma.rn.f64 %fd21307, %fd21308, %fd21309 , %fd21307;
	fma.rn.f64 %fd21307, %fd21308, %fd21309 , %fd21307;
	fma.rn.f64 %fd21307, %fd21308, %fd21309 , %fd21307;
	}
	// end inline asm
	// begin inline asm
	{	
fma.rn.f64 %fd21307, %fd21308, %fd21309 , %fd21307;
	fma.rn.f64 %fd21307, %fd21308, %fd21309 , %fd21307;
	fma.rn.f64 %fd21307, %fd21308, %fd21309 , %fd21307;
	fma.rn.f64 %fd21307, %fd21308, %fd21309 , %fd21307;
	}
	// end inline asm
	// begin inline asm
	{	
fma.rn.f64 %fd21307, %fd21308, %fd21309 , %fd21307;
	fma.rn.f64 %fd21307, %fd21308, %fd21309 , %fd21307;
	fma.rn.f64 %fd21307, %fd21308, %fd21309 , %fd21307;
	fma.rn.f64 %fd21307, %fd21308, %fd21309 , %fd21307;
	}
	// end inline asm
	// begin inline asm
	{	
fma.rn.f64 %fd21307, %fd21308, %fd21309 , %fd21307;
	fma.rn.f64 %fd21307, %fd21308, %fd21309 , %fd21307;
	fma.rn.f64 %fd21307, %fd21308, %fd21309 , %fd21307;
	fma.rn.f64 %fd21307, %fd21308, %fd21309 , %fd21307;
	}
	// end inline asm
	// begin inline asm
	{	
fma.rn.f64 %fd21307, %fd21308, %fd21309 , %fd21307;
	fma.rn.f64 %fd21307, %fd21308, %fd21309 , %fd21307;
	fma.rn.f64 %fd21307, %fd21308, %fd21309 , %fd21307;
	fma.rn.f64 %fd21307, %fd21308, %fd21309 , %fd21307;
	}
	// end inline asm
	// begin inline asm
	{	
fma.rn.f64 %fd21307, %fd21308, %fd21309 , %fd21307;
	fma.rn.f64 %fd21307, %fd21308, %fd21309 , %fd21307;
	fma.rn.f64 %fd21307, %fd21308, %fd21309 , %fd21307;
	fma.rn.f64 %fd21307, %fd21308, %fd21309 , %fd21307;
	}
	// end inline asm
	// begin inline asm
	{	
fma.rn.f64 %fd21307, %fd21308, %fd21309 , %fd21307;
	fma.rn.f64 %fd21307, %fd21308, %fd21309 , %fd21307;
	fma.rn.f64 %fd21307, %fd21308, %fd21309 , %fd21307;
	fma.rn.f64 %fd21307, %fd21308, %fd21309 , %fd21307;
	}
	// end inline asm
	// begin inline asm
	{	
fma.rn.f64 %fd21307, %fd21308, %fd21309 , %fd21307;
	fma.rn.f64 %fd21307, %fd21308, %fd21309 , %fd21307;
	fma.rn.f64 %fd21307, %fd21308, %fd21309 , %fd21307;
	fma.rn.f64 %fd21307, %fd21308, %fd21309 , %fd21307;
	}
	// end inline asm
	// begin inline asm
	{	
fma.rn.f64 %fd21307, %fd21308, %fd21309 , %fd21307;
	fma.rn.f64 %fd21307, %fd21308, %fd21309 , %fd21307;
	fma.rn.f64 %fd21307, %fd21308, %fd21309 , %fd21307;
	fma.rn.f64 %fd21307, %fd21308, %fd21309 , %fd21307;
	}
	// end inline asm
	// begin inline asm
	{	
fma.rn.f64 %fd21307, %fd21308, %fd21309 , %fd21307;
	fma.rn.f64 %fd21307, %fd21308, %fd21309 , %fd21307;
	fma.rn.f64 %fd21307, %fd21308, %fd21309 , %fd21307;
	fma.rn.f64 %fd21307, %fd21308, %fd21309 , %fd21307;
	}
	// end inline asm
	// begin inline asm
	{	
fma.rn.f64 %fd21307, %fd21308, %fd21309 , %fd21307;
	fma.rn.f64 %fd21307, %fd21308, %fd21309 , %fd21307;
	fma.rn.f64 %fd21307, %fd21308, %fd21309 , %fd21307;
	fma.rn.f64 %fd21307, %fd21308, %fd21309 , %fd21307;
	}
	// end inline asm
	// begin inline asm
	{	
fma.rn.f64 %fd21307, %fd21308, %fd21309 , %fd21307;
	fma.rn.f64 %fd21307, %fd21308, %fd21309 , %fd21307;
	fma.rn.f64 %fd21307, %fd21308, %fd21309 , %fd21307;
	fma.rn.f64 %fd21307, %fd21308, %fd21309 , %fd21307;
	}
	// end inline asm
	// begin inline asm
	{	
fma.rn.f64 %fd21307, %fd21308, %fd21309 , %fd21307;
	fma.rn.f64 %fd21307, %fd21308, %fd21309 , %fd21307;
	fma.rn.f64 %fd21307, %fd21308, %fd21309 , %fd21307;
	fma.rn.f64 %fd21307, %fd21308, %fd21309 , %fd21307;
	}
	// end inline asm
	// begin inline asm
	{	
fma.rn.f64 %fd21307, %fd21308, %fd21309 , %fd21307;
	fma.rn.f64 %fd21307, %fd21308, %fd21309 , %fd21307;
	fma.rn.f64 %fd21307, %fd21308, %fd21309 , %fd21307;
	fma.rn.f64 %fd21307, %fd21308, %fd21309 , %fd21307;
	}
	// end inline asm
	// begin inline asm
	{	
fma.rn.f64 %fd21307, %fd21308, %fd21309 , %fd21307;
	fma.rn.f64 %fd21307, %fd21308, %fd21309 , %fd21307;
	fma.rn.f64 %fd21307, %fd21308, %fd21309 , %fd21307;
	fma.rn.f64 %fd21307, %fd21308, %fd21309 , %fd21307;
	}
	// end inline asm
	// begin inline asm
	{	
fma.rn.f64 %fd21307, %fd21308, %fd21309 , %fd21307;
	fma.rn.f64 %fd21307, %fd21308, %fd21309 , %fd21307;
	fma.rn.f64 %fd21307, %fd21308, %fd21309 , %fd21307;
	fma.rn.f64 %fd21307, %fd21308, %fd21309 , %fd21307;
	}
	// end inline asm
	// begin inline asm
	{	
fma.rn.f64 %fd21307, %fd21308, %fd21309 , %fd21307;
	fma.rn.f64 %fd21307, %fd21308, %fd21309 , %fd21307;
	fma.rn.f64 %fd21307, %fd21308, %fd21309 , %fd21307;
	fma.rn.f64 %fd21307, %fd21308, %fd21309 , %fd21307;
	}
	// end inline asm
	// begin inline asm
	{	
fma.rn.f64 %fd21307, %fd21308, %fd21309 , %fd21307;
	fma.rn.f64 %fd21307, %fd21308, %fd21309 , %fd21307;
	fma.rn.f64 %fd21307, %fd21308, %fd21309 , %fd21307;
	fma.rn.f64 %fd21307, %fd21308, %fd21309 , %fd21307;
	}
	// end inline asm
	// begin inline asm
	{	
fma.rn.f64 %fd21307, %fd21308, %fd21309 , %fd21307;
	fma.rn.f64 %fd21307, %fd21308, %fd21309 , %fd21307;
	fma.rn.f64 %fd21307, %fd21308, %fd21309 , %fd21307;
	fma.rn.f64 %fd21307, %fd21308, %fd21309 , %fd21307;
	}
	// end inline asm
	// begin inline asm
	{	
fma.rn.f64 %fd21307, %fd21308, %fd21309 , %fd21307;
	fma.rn.f64 %fd21307, %fd21308, %fd21309 , %fd21307;
	fma.rn.f64 %fd21307, %fd21308, %fd21309 , %fd21307;
	fma.rn.f64 %fd21307, %fd21308, %fd21309 , %fd21307;
	}
	// end inline asm
	// begin inline asm
	{	
fma.rn.f64 %fd21307, %fd21308, %fd21309 , %fd21307;
	fma.rn.f64 %fd21307, %fd21308, %fd21309 , %fd21307;
	fma.rn.f64 %fd21307, %fd21308, %fd21309 , %fd21307;
	fma.rn.f64 %fd21307, %fd21308, %fd21309 , %fd21307;
	}
	// end inline asm
	// begin inline asm
	{	
fma.rn.f64 %fd21307, %fd21308, %fd21309 , %fd21307;
	fma.rn.f64 %fd21307, %fd21308, %fd21309 , %fd21307;
	fma.rn.f64 %fd21307, %fd21308, %fd21309 , %fd21307;
	fma.rn.f64 %fd21307, %fd21308, %fd21309 , %fd21307;
	}
	// end inline asm
	// begin inline asm
	{	
fma.rn.f64 %fd21307, %fd21308, %fd21309 , %fd21307;
	fma.rn.f64 %fd21307, %fd21308, %fd21309 , %fd21307;
	fma.rn.f64 %fd21307, %fd21308, %fd21309 , %fd21307;
	fma.rn.f64 %fd21307, %fd21308, %fd21309 , %fd21307;
	}
	// end inline asm
	// begin inline asm
	{	
fma.rn.f64 %fd21307, %fd21308, %fd21309 , %fd21307;
	fma.rn.f64 %fd21307, %fd21308, %fd21309 , %fd21307;
	fma.rn.f64 %fd21307, %fd21308, %fd21309 , %fd21307;
	fma.rn.f64 %fd21307, %fd21308, %fd21309 , %fd21307;
	}
	// end inline asm
	// begin inline asm
	{	
fma.rn.f64 %fd21307, %fd21308, %fd21309 , %fd21307;
	fma.rn.f64 %fd21307, %fd21308, %fd21309 , %fd21307;
	fma.rn.f64 %fd21307, %fd21308, %fd21309 , %fd21307;
	fma.rn.f64 %fd21307, %fd21308, %fd21309 , %fd21307;
	}
	// end inline asm
	// begin inline asm
	{	
fma.rn.f64 %fd21307, %fd21308, %fd21309 , %fd21307;
	fma.rn.f64 %fd21307, %fd21308, %fd21309 , %fd21307;
	fma.rn.f64 %fd21307, %fd21308, %fd21309 , %fd21307;
	fma.rn.f64 %fd21307, %fd21308, %fd21309 , %fd21307;
	}
	// end inline asm
	// begin inline asm
	{	
fma.rn.f64 %fd21307, %fd21308, %fd21309 , %fd21307;
	fma.rn.f64 %fd21307, %fd21308, %fd21309 , %fd21307;
	fma.rn.f64 %fd21307, %fd21308, %fd21309 , %fd21307;
	fma.rn.f64 %fd21307, %fd21308, %fd21309 , %fd21307;
	}
	// end inline asm
	// begin inline asm
	{	
fma.rn.f64 %fd21307, %fd21308, %fd21309 , %fd21307;
	fma.rn.f64 %fd21307, %fd21308, %fd21309 , %fd21307;
	fma.rn.f64 %fd21307, %fd21308, %fd21309 , %fd21307;
	fma.rn.f64 %fd21307, %fd21308, %fd21309 , %fd21307;
	}
	// end inline asm
	// begin inline asm
	{	
fma.rn.f64 %fd21307, %fd21308, %fd21309 , %fd21307;
	fma.rn.f64 %fd21307, %fd21308, %fd21309 , %fd21307;
	fma.rn.f64 %fd21307, %fd21308, %fd21309 , %fd21307;
	fma.rn.f64 %fd21307, %fd21308, %fd21309 , %fd21307;
	}
	// end inline asm
	// begin inline asm
	{	
fma.rn.f64 %fd21307, %fd21308, %fd21309 , %fd21307;
	fma.rn.f64 %fd21307, %fd21308, %fd21309 , %fd21307;
	fma.rn.f64 %fd21307, %fd21308, %fd21309 , %fd21307;
	fma.rn.f64 %fd21307, %fd21308, %fd21309 , %fd21307;
	}
	// end inline asm
	// begin inline asm
	{	
fma.rn.f64 %fd21307, %fd21308, %fd21309 , %fd21307;
	fma.rn.f64 %fd21307, %fd21308, %fd21309 , %fd21307;
	fma.rn.f64 %fd21307, %fd21308, %fd21309 , %fd21307;
	fma.rn.f64 %fd21307, %fd21308, %fd21309 , %fd21307;
	}
	// end inline asm
	// begin inline asm
	{	
fma.rn.f64 %fd21307, %fd21308, %fd21309 , %fd21307;
	fma.rn.f64 %fd21307, %fd21308, %fd21309 , %fd21307;
	fma.rn.f64 %fd21307, %fd21308, %fd21309 , %fd21307;
	fma.rn.f64 %fd21307, %fd21308, %fd21309 , %fd21307;
	}
	// end inline asm
	// begin inline asm
	{	
fma.rn.f64 %fd21307, %fd21308, %fd21309 , %fd21307;
	fma.rn.f64 %fd21307, %fd21308, %fd21309 , %fd21307;
	fma.rn.f64 %fd21307, %fd21308, %fd21309 , %fd21307;
	fma.rn.f64 %fd21307, %fd21308, %fd21309 , %fd21307;
	}
	// end inline asm
	// begin inline asm
	{	
fma.rn.f64 %fd21307, %fd21308, %fd21309 , %fd21307;
	fma.rn.f64 %fd21307, %fd21308, %fd21309 , %fd21307;
	fma.rn.f64 %fd21307, %fd21308, %fd21309 , %fd21307;
	fma.rn.f64 %fd21307, %fd21308, %fd21309 , %fd21307;
	}
	// end inline asm
	// begin inline asm
	{	
fma.rn.f64 %fd21307, %fd21308, %fd21309 , %fd21307;
	fma.rn.f64 %fd21307, %fd21308, %fd21309 , %fd21307;
	fma.rn.f64 %fd21307, %fd21308, %fd21309 , %fd21307;
	fma.rn.f64 %fd21307, %fd21308, %fd21309 , %fd21307;
	}
	// end inline asm
	// begin inline asm
	{	
fma.rn.f64 %fd21307, %fd21308, %fd21309 , %fd21307;
	fma.rn.f64 %fd21307, %fd21308, %fd21309 , %fd21307;
	fma.rn.f64 %fd21307, %fd21308, %fd21309 , %fd21307;
	fma.rn.f64 %fd21307, %fd21308, %fd21309 , %fd21307;
	}
	// end inline asm
	// begin inline asm
	{	
fma.rn.f64 %fd21307, %fd21308, %fd21309 , %fd21307;
	fma.rn.f64 %fd21307, %fd21308, %fd21309 , %fd21307;
	fma.rn.f64 %fd21307, %fd21308, %fd21309 , %fd21307;
	fma.rn.f64 %fd21307, %fd21308, %fd21309 , %fd21307;
	}
	// end inline asm
	// begin inline asm
	{	
fma.rn.f64 %fd21307, %fd21308, %fd21309 , %fd21307;
	fma.rn.f64 %fd21307, %fd21308, %fd21309 , %fd21307;
	fma.rn.f64 %fd21307, %fd21308, %fd21309 , %fd21307;
	fma.rn.f64 %fd21307, %fd21308, %fd21309 , %fd21307;
	}
	// end inline asm
	// begin inline asm
	{	
fma.rn.f64 %fd21307, %fd21308, %fd21309 , %fd21307;
	fma.rn.f64 %fd21307, %fd21308, %fd21309 , %fd21307;
	fma.rn.f64 %fd21307, %fd21308, %fd21309 , %fd21307;
	fma.rn.f64 %fd21307, %fd21308, %fd21309 , %fd21307;
	}
	// end inline asm
	// begin inline asm
	{	
fma.rn.f64 %fd21307, %fd21308, %fd21309 , %fd21307;
	fma.rn.f64 %fd21307, %fd21308, %fd21309 , %fd21307;
	fma.rn.f64 %fd21307, %fd21308, %fd21309 , %fd21307;
	fma.rn.f64 %fd21307, %fd21308, %fd21309 , %fd21307;
	}
	// end inline asm
	// begin inline asm
	{	
fma.rn.f64 %fd21307, %fd21308, %fd21309 , %fd21307;
	fma.rn.f64 %fd21307, %fd21308, %fd21309 , %fd21307;
	fma.rn.f64 %fd21307, %fd21308, %fd21309 , %fd21307;
	fma.rn.f64 %fd21307, %fd21308, %fd21309 , %fd21307;
	}
	// end inline asm
	// begin inline asm
	{	
fma.rn.f64 %fd21307, %fd21308, %fd21309 , %fd21307;
	fma.rn.f64 %fd21307, %fd21308, %fd21309 , %fd21307;
	fma.rn.f64 %fd21307, %fd21308, %fd21309 , %fd21307;
	fma.rn.f64 %fd21307, %fd21308, %fd21309 , %fd21307;
	}
	// end inline asm
	// begin inline asm
	{	
fma.rn.f64 %fd21307, %fd21308, %fd21309 , %fd21307;
	fma.rn.f64 %fd21307, %fd21308, %fd21309 , %fd21307;
	fma.rn.f64 %fd21307, %fd21308, %fd21309 , %fd21307;
	fma.rn.f64 %fd21307, %fd21308, %fd21309 , %fd21307;
	}
	// end inline asm
	// begin inline asm
	{	
fma.rn.f64 %fd21307, %fd21308, %fd21309 , %fd21307;
	fma.rn.f64 %fd21307, %fd21308, %fd21309 , %fd21307;
	fma.rn.f64 %fd21307, %fd21308, %fd21309 , %fd21307;
	fma.rn.f64 %fd21307, %fd21308, %fd21309 , %fd21307;
	}
	// end inline asm
	// begin inline asm
	{	
fma.rn.f64 %fd21307, %fd21308, %fd21309 , %fd21307;
	fma.rn.f64 %fd21307, %fd21308, %fd21309 , %fd21307;
	fma.rn.f64 %fd21307, %fd21308, %fd21309 , %fd21307;
	fma.rn.f64 %fd21307, %fd21308, %fd21309 , %fd21307;
	}
	// end inline asm
	// begin inline asm
	{	
fma.rn.f64 %fd21307, %fd21308, %fd21309 , %fd21307;
	fma.rn.f64 %fd21307, %fd21308, %fd21309 , %fd21307;
	fma.rn.f64 %fd21307, %fd21308, %fd21309 , %fd21307;
	fma.rn.f64 %fd21307, %fd21308, %fd21309 , %fd21307;
	}
	// end inline asm
	// begin inline asm
	{	
fma.rn.f64 %fd21307, %fd21308, %fd21309 , %fd21307;
	fma.rn.f64 %fd21307, %fd21308, %fd21309 , %fd21307;
	fma.rn.f64 %fd21307, %fd21308, %fd21309 , %fd21307;
	fma.rn.f64 %fd21307, %fd21308, %fd21309 , %fd21307;
	}
	// end inline asm
	// begin inline asm
	{	
fma.rn.f64 %fd21307, %fd21308, %fd21309 , %fd21307;
	fma.rn.f64 %fd21307, %fd21308, %fd21309 , %fd21307;
	fma.rn.f64 %fd21307, %fd21308, %fd21309 , %fd21307;
	fma.rn.f64 %fd21307, %fd21308, %fd21309 , %fd21307;
	}
	// end inline asm
	// begin inline asm
	{	
fma.rn.f64 %fd21307, %fd21308, %fd21309 , %fd21307;
	fma.rn.f64 %fd21307, %fd21308, %fd21309 , %fd21307;
	fma.rn.f64 %fd21307, %fd21308, %fd21309 , %fd21307;
	fma.rn.f64 %fd21307, %fd21308, %fd21309 , %fd21307;
	}
	// end inline asm
	// begin inline asm
	{	
fma.rn.f64 %fd21307, %fd21308, %fd21309 , %fd21307;
	fma.rn.f64 %fd21307, %fd21308, %fd21309 , %fd21307;
	fma.rn.f64 %fd21307, %fd21308, %fd21309 , %fd21307;
	fma.rn.f64 %fd21307, %fd21308, %fd21309 , %fd21307;
	}
	// end inline asm
	// begin inline asm
	{	
fma.rn.f64 %fd21307, %fd21308, %fd21309 , %fd21307;
	fma.rn.f64 %fd21307, %fd21308, %fd21309 , %fd21307;
	fma.rn.f64 %fd21307, %fd21308, %fd21309 , %fd21307;
	fma.rn.f64 %fd21307, %fd21308, %fd21309 , %fd21307;
	}
	// end inline asm
	// begin inline asm
	{	
fma.rn.f64 %fd21307, %fd21308, %fd21309 , %fd21307;
	fma.rn.f64 %fd21307, %fd21308, %fd21309 , %fd21307;
	fma.rn.f64 %fd21307, %fd21308, %fd21309 , %fd21307;
	fma.rn.f64 %fd21307, %fd21308, %fd21309 , %fd21307;
	}
	// end inline asm
	// begin inline asm
	{	
fma.rn.f64 %fd21307, %fd21308, %fd21309 , %fd21307;
	fma.rn.f64 %fd21307, %fd21308, %fd21309 , %fd21307;
	fma.rn.f64 %fd21307, %fd21308, %fd21309 , %fd21307;
	fma.rn.f64 %fd21307, %fd21308, %fd21309 , %fd21307;
	}
	// end inline asm
	// begin inline asm
	{	
fma.rn.f64 %fd21307, %fd21308, %fd21309 , %fd21307;
	fma.rn.f64 %fd21307, %fd21308, %fd21309 , %fd21307;
	fma.rn.f64 %fd21307, %fd21308, %fd21309 , %fd21307;
	fma.rn.f64 %fd21307, %fd21308, %fd21309 , %fd21307;
	}
	// end inline asm
	// begin inline asm
	{	
fma.rn.f64 %fd21307, %fd21308, %fd21309 , %fd21307;
	fma.rn.f64 %fd21307, %fd21308, %fd21309 , %fd21307;
	fma.rn.f64 %fd21307, %fd21308, %fd21309 , %fd21307;
	fma.rn.f64 %fd21307, %fd21308, %fd21309 , %fd21307;
	}
	// end inline asm
	// begin inline asm
	{	
fma.rn.f64 %fd21307, %fd21308, %fd21309 , %fd21307;
	fma.rn.f64 %fd21307, %fd21308, %fd21309 , %fd21307;
	fma.rn.f64 %fd21307, %fd21308, %fd21309 , %fd21307;
	fma.rn.f64 %fd21307, %fd21308, %fd21309 , %fd21307;
	}
	// end inline asm
	// begin inline asm
	{	
fma.rn.f64 %fd21307, %fd21308, %fd21309 , %fd21307;
	fma.rn.f64 %fd21307, %fd21308, %fd21309 , %fd21307;
	fma.rn.f64 %fd21307, %fd21308, %fd21309 , %fd21307;
	fma.rn.f64 %fd21307, %fd21308, %fd21309 , %fd21307;
	}
	// end inline asm
	// begin inline asm
	{	
fma.rn.f64 %fd21307, %fd21308, %fd21309 , %fd21307;
	fma.rn.f64 %fd21307, %fd21308, %fd21309 , %fd21307;
	fma.rn.f64 %fd21307, %fd21308, %fd21309 , %fd21307;
	fma.rn.f64 %fd21307, %fd21308, %fd21309 , %fd21307;
	}
	// end inline asm
	// begin inline asm
	{	
fma.rn.f64 %fd21307, %fd21308, %fd21309 , %fd21307;
	fma.rn.f64 %fd21307, %fd21308, %fd21309 , %fd21307;
	fma.rn.f64 %fd21307, %fd21308, %fd21309 , %fd21307;
	fma.rn.f64 %fd21307, %fd21308, %fd21309 , %fd21307;
	}
	// end inline asm
	// begin inline asm
	{	
fma.rn.f64 %fd21307, %fd21308, %fd21309 , %fd21307;
	fma.rn.f64 %fd21307, %fd21308, %fd21309 , %fd21307;
	fma.rn.f64 %fd21307, %fd21308, %fd21309 , %fd21307;
	fma.rn.f64 %fd21307, %fd21308, %fd21309 , %fd21307;
	}
	// end inline asm
	// begin inline asm
	{	
fma.rn.f64 %fd21307, %fd21308, %fd21309 , %fd21307;
	fma.rn.f64 %fd21307, %fd21308, %fd21309 , %fd21307;
	fma.rn.f64 %fd21307, %fd21308, %fd21309 , %fd21307;
	fma.rn.f64 %fd21307, %fd21308, %fd21309 , %fd21307;
	}
	// end inline asm
	// begin inline asm
	{	
fma.rn.f64 %fd21307, %fd21308, %fd21309 , %fd21307;
	fma.rn.f64 %fd21307, %fd21308, %fd21309 , %fd21307;
	fma.rn.f64 %fd21307, %fd21308, %fd21309 , %fd21307;
	fma.rn.f64 %fd21307, %fd21308, %fd21309 , %fd21307;
	}
	// end inline asm
	// begin inline asm
	{	
fma.rn.f64 %fd21307, %fd21308, %fd21309 , %fd21307;
	fma.rn.f64 %fd21307, %fd21308, %fd21309 , %fd21307;
	fma.rn.f64 %fd21307, %fd21308, %fd21309 , %fd21307;
	fma.rn.f64 %fd21307, %fd21308, %fd21309 , %fd21307;
	}
	// end inline asm
	// begin inline asm
	{	
fma.rn.f64 %fd21307, %fd21308, %fd21309 , %fd21307;
	fma.rn.f64 %fd21307, %fd21308, %fd21309 , %fd21307;
	fma.rn.f64 %fd21307, %fd21308, %fd21309 , %fd21307;
	fma.rn.f64 %fd21307, %fd21308, %fd21309 , %fd21307;
	}
	// end inline asm
	// begin inline asm
	{	
fma.rn.f64 %fd21307, %fd21308, %fd21309 , %fd21307;
	fma.rn.f64 %fd21307, %fd21308, %fd21309 , %fd21307;
	fma.rn.f64 %fd21307, %fd21308, %fd21309 , %fd21307;
	fma.rn.f64 %fd21307, %fd21308, %fd21309 , %fd21307;
	}
	// end inline asm
	// begin inline asm
	{	
fma.rn.f64 %fd21307, %fd21308, %fd21309 , %fd21307;
	fma.rn.f64 %fd21307, %fd21308, %fd21309 , %fd21307;
	fma.rn.f64 %fd21307, %fd21308, %fd21309 , %fd21307;
	fma.rn.f64 %fd21307, %fd21308, %fd21309 , %fd21307;
	}
	// end inline asm
	// begin inline asm
	{	
fma.rn.f64 %fd21307, %fd21308, %fd21309 , %fd21307;
	fma.rn.f64 %fd21307, %fd21308, %fd21309 , %fd21307;
	fma.rn.f64 %fd21307, %fd21308, %fd21309 , %fd21307;
	fma.rn.f64 %fd21307, %fd21308, %fd21309 , %fd21307;
	}
	// end inline asm
	// begin inline asm
	{	
fma.rn.f64 %fd21307, %fd21308, %fd21309 , %fd21307;
	fma.rn.f64 %fd21307, %fd21308, %fd21309 , %fd21307;
	fma.rn.f64 %fd21307, %fd21308, %fd21309 , %fd21307;
	fma.rn.f64 %fd21307, %fd21308, %fd21309 , %fd21307;
	}
	// end inline asm
	// begin inline asm
	{	
fma.rn.f64 %fd21307, %fd21308, %fd21309 , %fd21307;
	fma.rn.f64 %fd21307, %fd21308, %fd21309 , %fd21307;
	fma.rn.f64 %fd21307, %fd21308, %fd21309 , %fd21307;
	fma.rn.f64 %fd21307, %fd21308, %fd21309 , %fd21307;
	}
	// end inline asm
	// begin inline asm
	{	
fma.rn.f64 %fd21307, %fd21308, %fd21309 , %fd21307;
	fma.rn.f64 %fd21307, %fd21308, %fd21309 , %fd21307;
	fma.rn.f64 %fd21307, %fd21308, %fd21309 , %fd21307;
	fma.rn.f64 %fd21307, %fd21308, %fd21309 , %fd21307;
	}
	// end inline asm
	// begin inline asm
	{	
fma.rn.f64 %fd21307, %fd21308, %fd21309 , %fd21307;
	fma.rn.f64 %fd21307, %fd21308, %fd21309 , %fd21307;
	fma.rn.f64 %fd21307, %fd21308, %fd21309 , %fd21307;
	fma.rn.f64 %fd21307, %fd21308, %fd21309 , %fd21307;
	}
	// end inline asm
	// begin inline asm
	{	
fma.rn.f64 %fd21307, %fd21308, %fd21309 , %fd21307;
	fma.rn.f64 %fd21307, %fd21308, %fd21309 , %fd21307;
	fma.rn.f64 %fd21307, %fd21308, %fd21309 , %fd21307;
	fma.rn.f64 %fd21307, %fd21308, %fd21309 , %fd21307;
	}
	// end inline asm
	// begin inline asm
	{	
fma.rn.f64 %fd21307, %fd21308, %fd21309 , %fd21307;
	fma.rn.f64 %fd21307, %fd21308, %fd21309 , %fd21307;
	fma.rn.f64 %fd21307, %fd21308, %fd21309 , %fd21307;
	fma.rn.f64 %fd21307, %fd21308, %fd21309 , %fd21307;
	}
	// end inline asm
	// begin inline asm
	{	
fma.rn.f64 %fd21307, %fd21308, %fd21309 , %fd21307;
	fma.rn.f64 %fd21307, %fd21308, %fd21309 , %fd21307;
	fma.rn.f64 %fd21307, %fd21308, %fd21309 , %fd21307;
	fma.rn.f64 %fd21307, %fd21308, %fd21309 , %fd21307;
	}
	// end inline asm
	// begin inline asm
	{	
fma.rn.f64 %fd21307, %fd21308, %fd21309 , %fd21307;
	fma.rn.f64 %fd21307, %fd21308, %fd21309 , %fd21307;
	fma.rn.f64 %fd21307, %fd21308, %fd21309 , %fd21307;
	fma.rn.f64 %fd21307, %fd21308, %fd21309 , %fd21307;
	}
	// end inline asm
	// begin inline asm
	{	
fma.rn.f64 %fd21307, %fd21308, %fd21309 , %fd21307;
	fma.rn.f64 %fd21307, %fd21308, %fd21309 , %fd21307;
	fma.rn.f64 %fd21307, %fd21308, %fd21309 , %fd21307;
	fma.rn.f64 %fd21307, %fd21308, %fd21309 , %fd21307;
	}
	// end inline asm
	// begin inline asm
	{	
fma.rn.f64 %fd21307, %fd21308, %fd21309 , %fd21307;
	fma.rn.f64 %fd21307, %fd21308, %fd21309 , %fd21307;
	fma.rn.f64 %fd21307, %fd21308, %fd21309 , %fd21307;
	fma.rn.f64 %fd21307, %fd21308, %fd21309 , %fd21307;
	}
	// end inline asm
	// begin inline asm
	{	
fma.rn.f64 %fd21307, %fd21308, %fd21309 , %fd21307;
	fma.rn.f64 %fd21307, %fd21308, %fd21309 , %fd21307;
	fma.rn.f64 %fd21307, %fd21308, %fd21309 , %fd21307;
	fma.rn.f64 %fd21307, %fd21308, %fd21309 , %fd21307;
	}
	// end inline asm
	// begin inline asm
	{	
fma.rn.f64 %fd21307, %fd21308, %fd21309 , %fd21307;
	fma.rn.f64 %fd21307, %fd21308, %fd21309 , %fd21307;
	fma.rn.f64 %fd21307, %fd21308, %fd21309 , %fd21307;
	fma.rn.f64 %fd21307, %fd21308, %fd21309 , %fd21307;
	}
	// end inline asm
	// begin inline asm
	{	
fma.rn.f64 %fd21307, %fd21308, %fd21309 , %fd21307;
	fma.rn.f64 %fd21307, %fd21308, %fd21309 , %fd21307;
	fma.rn.f64 %fd21307, %fd21308, %fd21309 , %fd21307;
	fma.rn.f64 %fd21307, %fd21308, %fd21309 , %fd21307;
	}
	// end inline asm
	// begin inline asm
	{	
fma.rn.f64 %fd21307, %fd21308, %fd21309 , %fd21307;
	fma.rn.f64 %fd21307, %fd21308, %fd21309 , %fd21307;
	fma.rn.f64 %fd21307, %fd21308, %fd21309 , %fd21307;
	fma.rn.f64 %fd21307, %fd21308, %fd21309 , %fd21307;
	}
	// end inline asm
	// begin inline asm
	{	
fma.rn.f64 %fd21307, %fd21308, %fd21309 , %fd21307;
	fma.rn.f64 %fd21307, %fd21308, %fd21309 , %fd21307;
	fma.rn.f64 %fd21307, %fd21308, %fd21309 , %fd21307;
	fma.rn.f64 %fd21307, %fd21308, %fd21309 , %fd21307;
	}
	// end inline asm
	// begin inline asm
	{	
fma.rn.f64 %fd21307, %fd21308, %fd21309 , %fd21307;
	fma.rn.f64 %fd21307, %fd21308, %fd21309 , %fd21307;
	fma.rn.f64 %fd21307, %fd21308, %fd21309 , %fd21307;
	fma.rn.f64 %fd21307, %fd21308, %fd21309 , %fd21307;
	}
	// end inline asm
	// begin inline asm
	{	
fma.rn.f64 %fd21307, %fd21308, %fd21309 , %fd21307;
	fma.rn.f64 %fd21307, %fd21308, %fd21309 , %fd21307;
	fma.rn.f64 %fd21307, %fd21308, %fd21309 , %fd21307;
	fma.rn.f64 %fd21307, %fd21308, %fd21309 , %fd21307;
	}
	// end inline asm
	// begin inline asm
	{	
fma.rn.f64 %fd21307, %fd21308, %fd21309 , %fd21307;
	fma.rn.f64 %fd21307, %fd21308, %fd21309 , %fd21307;
	fma.rn.f64 %fd21307, %fd21308, %fd21309 , %fd21307;
	fma.rn.f64 %fd21307, %fd21308, %fd21309 , %fd21307;
	}
	// end inline asm
	// begin inline asm
	{	
fma.rn.f64 %fd21307, %fd21308, %fd21309 , %fd21307;
	fma.rn.f64 %fd21307, %fd21308, %fd21309 , %fd21307;
	fma.rn.f64 %fd21307, %fd21308, %fd21309 , %fd21307;
	fma.rn.f64 %fd21307, %fd21308, %fd21309 , %fd21307;
	}
	// end inline asm
	// begin inline asm
	{	
fma.rn.f64 %fd21307, %fd21308, %fd21309 , %fd21307;
	fma.rn.f64 %fd21307, %fd21308, %fd21309 , %fd21307;
	fma.rn.f64 %fd21307, %fd21308, %fd21309 , %fd21307;
	fma.rn.f64 %fd21307, %fd21308, %fd21309 , %fd21307;
	}
	// end inline asm
	// begin inline asm
	{	
fma.rn.f64 %fd21307, %fd21308, %fd21309 , %fd21307;
	fma.rn.f64 %fd21307, %fd21308, %fd21309 , %fd21307;
	fma.rn.f64 %fd21307, %fd21308, %fd21309 , %fd21307;
	fma.rn.f64 %fd21307, %fd21308, %fd21309 , %fd21307;
	}
	// end inline asm
	// begin inline asm
	{	
fma.rn.f64 %fd21307, %fd21308, %fd21309 , %fd21307;
	fma.rn.f64 %fd21307, %fd21308, %fd21309 , %fd21307;
	fma.rn.f64 %fd21307, %fd21308, %fd21309 , %fd21307;
	fma.rn.f64 %fd21307, %fd21308, %fd21309 , %fd21307;
	}
	// end inline asm
	// begin inline asm
	{	
fma.rn.f64 %fd21307, %fd21308, %fd21309 , %fd21307;
	fma.rn.f64 %fd21307, %fd21308, %fd21309 , %fd21307;
	fma.rn.f64 %fd21307, %fd21308, %fd21309 , %fd21307;
	fma.rn.f64 %fd21307, %fd21308, %fd21309 , %fd21307;
	}
	// end inline asm
	// begin inline asm
	{	
fma.rn.f64 %fd21307, %fd21308, %fd21309 , %fd21307;
	fma.rn.f64 %fd21307, %fd21308, %fd21309 , %fd21307;
	fma.rn.f64 %fd21307, %fd21308, %fd21309 , %fd21307;
	fma.rn.f64 %fd21307, %fd21308, %fd21309 , %fd21307;
	}
	// end inline asm
	// begin inline asm
	{	
fma.rn.f64 %fd21307, %fd21308, %fd21309 , %fd21307;
	fma.rn.f64 %fd21307, %fd21308, %fd21309 , %fd21307;
	fma.rn.f64 %fd21307, %fd21308, %fd21309 , %fd21307;
	fma.rn.f64 %fd21307, %fd21308, %fd21309 , %fd21307;
	}
	// end inline asm
	// begin inline asm
	{	
fma.rn.f64 %fd21307, %fd21308, %fd21309 , %fd21307;
	fma.rn.f64 %fd21307, %fd21308, %fd21309 , %fd21307;
	fma.rn.f64 %fd21307, %fd21308, %fd21309 , %fd21307;
	fma.rn.f64 %fd21307, %fd21308, %fd21309 , %fd21307;
	}
	// end inline asm
	// begin inline asm
	{	
fma.rn.f64 %fd21307, %fd21308, %fd21309 , %fd21307;
	fma.rn.f64 %fd21307, %fd21308, %fd21309 , %fd21307;
	fma.rn.f64 %fd21307, %fd21308, %fd21309 , %fd21307;
	fma.rn.f64 %fd21307, %fd21308, %fd21309 , %fd21307;
	}
	// end inline asm
	// begin inline asm
	{	
fma.rn.f64 %fd21307, %fd21308, %fd21309 , %fd21307;
	fma.rn.f64 %fd21307, %fd21308, %fd21309 , %fd21307;
	fma.rn.f64 %fd21307, %fd21308, %fd21309 , %fd21307;
	fma.rn.f64 %fd21307, %fd21308, %fd21309 , %fd21307;
	}
	// end inline asm
	// begin inline asm
	{	
fma.rn.f64 %fd21307, %fd21308, %fd21309 , %fd21307;
	fma.rn.f64 %fd21307, %fd21308, %fd21309 , %fd21307;
	fma.rn.f64 %fd21307, %fd21308, %fd21309 , %fd21307;
	fma.rn.f64 %fd21307, %fd21308, %fd21309 , %fd21307;
	}
	// end inline asm
	// begin inline asm
	{	
fma.rn.f64 %fd21307, %fd21308, %fd21309 , %fd21307;
	fma.rn.f64 %fd21307, %fd21308, %fd21309 , %fd21307;
	fma.rn.f64 %fd21307, %fd21308, %fd21309 , %fd21307;
	fma.rn.f64 %fd21307, %fd21308, %fd21309 , %fd21307;
	}
	// end inline asm
	// begin inline asm
	{	
fma.rn.f64 %fd21307, %fd21308, %fd21309 , %fd21307;
	fma.rn.f64 %fd21307, %fd21308, %fd21309 , %fd21307;
	fma.rn.f64 %fd21307, %fd21308, %fd21309 , %fd21307;
	fma.rn.f64 %fd21307, %fd21308, %fd21309 , %fd21307;
	}
	// end inline asm
	// begin inline asm
	{	
fma.rn.f64 %fd21307, %fd21308, %fd21309 , %fd21307;
	fma.rn.f64 %fd21307, %fd21308, %fd21309 , %fd21307;
	fma.rn.f64 %fd21307, %fd21308, %fd21309 , %fd21307;
	fma.rn.f64 %fd21307, %fd21308, %fd21309 , %fd21307;
	}
	// end inline asm
	// begin inline asm
	{	
fma.rn.f64 %fd21307, %fd21308, %fd21309 , %fd21307;
	fma.rn.f64 %fd21307, %fd21308, %fd21309 , %fd21307;
	fma.rn.f64 %fd21307, %fd21308, %fd21309 , %fd21307;
	fma.rn.f64 %fd21307, %fd21308, %fd21309 , %fd21307;
	}
	// end inline asm
	// begin inline asm
	{	
fma.rn.f64 %fd21307, %fd21308, %fd21309 , %fd21307;
	fma.rn.f64 %fd21307, %fd21308, %fd21309 , %fd21307;
	fma.rn.f64 %fd21307, %fd21308, %fd21309 , %fd21307;
	fma.rn.f64 %fd21307, %fd21308, %fd21309 , %fd21307;
	}
	// end inline asm
	// begin inline asm
	{	
fma.rn.f64 %fd21307, %fd21308, %fd21309 , %fd21307;
	fma.rn.f64 %fd21307, %fd21308, %fd21309 , %fd21307;
	fma.rn.f64 %fd21307, %fd21308, %fd21309 , %fd21307;
	fma.rn.f64 %fd21307, %fd21308, %fd21309 , %fd21307;
	}
	// end inline asm
	// begin inline asm
	{	
fma.rn.f64 %fd21307, %fd21308, %fd21309 , %fd21307;
	fma.rn.f64 %fd21307, %fd21308, %fd21309 , %fd21307;
	fma.rn.f64 %fd21307, %fd21308, %fd21309 , %fd21307;
	fma.rn.f64 %fd21307, %fd21308, %fd21309 , %fd21307;
	}
	// end inline asm
	// begin inline asm
	{	
fma.rn.f64 %fd21307, %fd21308, %fd21309 , %fd21307;
	fma.rn.f64 %fd21307, %fd21308, %fd21309 , %fd21307;
	fma.rn.f64 %fd21307, %fd21308, %fd21309 , %fd21307;
	fma.rn.f64 %fd21307, %fd21308, %fd21309 , %fd21307;
	}
	// end inline asm
	// begin inline asm
	{	
fma.rn.f64 %fd21307, %fd21308, %fd21309 , %fd21307;
	fma.rn.f64 %fd21307, %fd21308, %fd21309 , %fd21307;
	fma.rn.f64 %fd21307, %fd21308, %fd21309 , %fd21307;
	fma.rn.f64 %fd21307, %fd21308, %fd21309 , %fd21307;
	}
	// end inline asm
	// begin inline asm
	{	
fma.rn.f64 %fd21307, %fd21308, %fd21309 , %fd21307;
	fma.rn.f64 %fd21307, %fd21308, %fd21309 , %fd21307;
	fma.rn.f64 %fd21307, %fd21308, %fd21309 , %fd21307;
	fma.rn.f64 %fd21307, %fd21308, %fd21309 , %fd21307;
	}
	// end inline asm
	// begin inline asm
	{	
fma.rn.f64 %fd21307, %fd21308, %fd21309 , %fd21307;
	fma.rn.f64 %fd21307, %fd21308, %fd21309 , %fd21307;
	fma.rn.f64 %fd21307, %fd21308, %fd21309 , %fd21307;
	fma.rn.f64 %fd21307, %fd21308, %fd21309 , %fd21307;
	}
	// end inline asm
	// begin inline asm
	{	
fma.rn.f64 %fd21307, %fd21308, %fd21309 , %fd21307;
	fma.rn.f64 %fd21307, %fd21308, %fd21309 , %fd21307;
	fma.rn.f64 %fd21307, %fd21308, %fd21309 , %fd21307;
	fma.rn.f64 %fd21307, %fd21308, %fd21309 , %fd21307;
	}
	// end inline asm
	// begin inline asm
	{	
fma.rn.f64 %fd21307, %fd21308, %fd21309 , %fd21307;
	fma.rn.f64 %fd21307, %fd21308, %fd21309 , %fd21307;
	fma.rn.f64 %fd21307, %fd21308, %fd21309 , %fd21307;
	fma.rn.f64 %fd21307, %fd21308, %fd21309 , %fd21307;
	}
	// end inline asm
	// begin inline asm
	{	
fma.rn.f64 %fd21307, %fd21308, %fd21309 , %fd21307;
	fma.rn.f64 %fd21307, %fd21308, %fd21309 , %fd21307;
	fma.rn.f64 %fd21307, %fd21308, %fd21309 , %fd21307;
	fma.rn.f64 %fd21307, %fd21308, %fd21309 , %fd21307;
	}
	// end inline asm
	// begin inline asm
	{	
fma.rn.f64 %fd21307, %fd21308, %fd21309 , %fd21307;
	fma.rn.f64 %fd21307, %fd21308, %fd21309 , %fd21307;
	fma.rn.f64 %fd21307, %fd21308, %fd21309 , %fd21307;
	fma.rn.f64 %fd21307, %fd21308, %fd21309 , %fd21307;
	}
	// end inline asm
	// begin inline asm
	{	
fma.rn.f64 %fd21307, %fd21308, %fd21309 , %fd21307;
	fma.rn.f64 %fd21307, %fd21308, %fd21309 , %fd21307;
	fma.rn.f64 %fd21307, %fd21308, %fd21309 , %fd21307;
	fma.rn.f64 %fd21307, %fd21308, %fd21309 , %fd21307;
	}
	// end inline asm
	// begin inline asm
	{	
fma.rn.f64 %fd21307, %fd21308, %fd21309 , %fd21307;
	fma.rn.f64 %fd21307, %fd21308, %fd21309 , %fd21307;
	fma.rn.f64 %fd21307, %fd21308, %fd21309 , %fd21307;
	fma.rn.f64 %fd21307, %fd21308, %fd21309 , %fd21307;
	}
	// end inline asm
	// begin inline asm
	{	
fma.rn.f64 %fd21307, %fd21308, %fd21309 , %fd21307;
	fma.rn.f64 %fd21307, %fd21308, %fd21309 , %fd21307;
	fma.rn.f64 %fd21307, %fd21308, %fd21309 , %fd21307;
	fma.rn.f64 %fd21307, %fd21308, %fd21309 , %fd21307;
	}
	// end inline asm
	// begin inline asm
	{	
fma.rn.f64 %fd21307, %fd21308, %fd21309 , %fd21307;
	fma.rn.f64 %fd21307, %fd21308, %fd21309 , %fd21307;
	fma.rn.f64 %fd21307, %fd21308, %fd21309 , %fd21307;
	fma.rn.f64 %fd21307, %fd21308, %fd21309 , %fd21307;
	}
	// end inline asm
	// begin inline asm
	{	
fma.rn.f64 %fd21307, %fd21308, %fd21309 , %fd21307;
	fma.rn.f64 %fd21307, %fd21308, %fd21309 , %fd21307;
	fma.rn.f64 %fd21307, %fd21308, %fd21309 , %fd21307;
	fma.rn.f64 %fd21307, %fd21308, %fd21309 , %fd21307;
	}
	// end inline asm
	// begin inline asm
	{	
fma.rn.f64 %fd21307, %fd21308, %fd21309 , %fd21307;
	fma.rn.f64 %fd21307, %fd21308, %fd21309 , %fd21307;
	fma.rn.f64 %fd21307, %fd21308, %fd21309 , %fd21307;
	fma.rn.f64 %fd21307, %fd21308, %fd21309 , %fd21307;
	}
	// end inline asm
	// begin inline asm
	{	
fma.rn.f64 %fd21307, %fd21308, %fd21309 , %fd21307;
	fma.rn.f64 %fd21307, %fd21308, %fd21309 , %fd21307;
	fma.rn.f64 %fd21307, %fd21308, %fd21309 , %fd21307;
	fma.rn.f64 %fd21307, %fd21308, %fd21309 , %fd21307;
	}
	// end inline asm
	// begin inline asm
	{	
fma.rn.f64 %fd21307, %fd21308, %fd21309 , %fd21307;
	fma.rn.f64 %fd21307, %fd21308, %fd21309 , %fd21307;
	fma.rn.f64 %fd21307, %fd21308, %fd21309 , %fd21307;
	fma.rn.f64 %fd21307, %fd21308, %fd21309 , %fd21307;
	}
	// end inline asm
	// begin inline asm
	{	
fma.rn.f64 %fd21307, %fd21308, %fd21309 , %fd21307;
	fma.rn.f64 %fd21307, %fd21308, %fd21309 , %fd21307;
	fma.rn.f64 %fd21307, %fd21308, %fd21309 , %fd21307;
	fma.rn.f64 %fd21307, %fd21308, %fd21309 , %fd21307;
	}
	// end inline asm
	// begin inline asm
	{	
fma.rn.f64 %fd21307, %fd21308, %fd21309 , %fd21307;
	fma.rn.f64 %fd21307, %fd21308, %fd21309 , %fd21307;
	fma.rn.f64 %fd21307, %fd21308, %fd21309 , %fd21307;
	fma.rn.f64 %fd21307, %fd21308, %fd21309 , %fd21307;
	}
	// end inline asm
	// begin inline asm
	{	
fma.rn.f64 %fd21307, %fd21308, %fd21309 , %fd21307;
	fma.rn.f64 %fd21307, %fd21308, %fd21309 , %fd21307;
	fma.rn.f64 %fd21307, %fd21308, %fd21309 , %fd21307;
	fma.rn.f64 %fd21307, %fd21308, %fd21309 , %fd21307;
	}
	// end inline asm
	// begin inline asm
	{	
fma.rn.f64 %fd21307, %fd21308, %fd21309 , %fd21307;
	fma.rn.f64 %fd21307, %fd21308, %fd21309 , %fd21307;
	fma.rn.f64 %fd21307, %fd21308, %fd21309 , %fd21307;
	fma.rn.f64 %fd21307, %fd21308, %fd21309 , %fd21307;
	}
	// end inline asm
	// begin inline asm
	{	
fma.rn.f64 %fd21307, %fd21308, %fd21309 , %fd21307;
	fma.rn.f64 %fd21307, %fd21308, %fd21309 , %fd21307;
	fma.rn.f64 %fd21307, %fd21308, %fd21309 , %fd21307;
	fma.rn.f64 %fd21307, %fd21308, %fd21309 , %fd21307;
	}
	// end inline asm
	// begin inline asm
	{	
fma.rn.f64 %fd21307, %fd21308, %fd21309 , %fd21307;
	fma.rn.f64 %fd21307, %fd21308, %fd21309 , %fd21307;
	fma.rn.f64 %fd21307, %fd21308, %fd21309 , %fd21307;
	fma.rn.f64 %fd21307, %fd21308, %fd21309 , %fd21307;
	}
	// end inline asm
	// begin inline asm
	{	
fma.rn.f64 %fd21307, %fd21308, %fd21309 , %fd21307;
	fma.rn.f64 %fd21307, %fd21308, %fd21309 , %fd21307;
	fma.rn.f64 %fd21307, %fd21308, %fd21309 , %fd21307;
	fma.rn.f64 %fd21307, %fd21308, %fd21309 , %fd21307;
	}
	// end inline asm
	// begin inline asm
	{	
fma.rn.f64 %fd21307, %fd21308, %fd21309 , %fd21307;
	fma.rn.f64 %fd21307, %fd21308, %fd21309 , %fd21307;
	fma.rn.f64 %fd21307, %fd21308, %fd21309 , %fd21307;
	fma.rn.f64 %fd21307, %fd21308, %fd21309 , %fd21307;
	}
	// end inline asm
	// begin inline asm
	{	
fma.rn.f64 %fd21307, %fd21308, %fd21309 , %fd21307;
	fma.rn.f64 %fd21307, %fd21308, %fd21309 , %fd21307;
	fma.rn.f64 %fd21307, %fd21308, %fd21309 , %fd21307;
	fma.rn.f64 %fd21307, %fd21308, %fd21309 , %fd21307;
	}
	// end inline asm
	// begin inline asm
	{	
fma.rn.f64 %fd21307, %fd21308, %fd21309 , %fd21307;
	fma.rn.f64 %fd21307, %fd21308, %fd21309 , %fd21307;
	fma.rn.f64 %fd21307, %fd21308, %fd21309 , %fd21307;
	fma.rn.f64 %fd21307, %fd21308, %fd21309 , %fd21307;
	}
	// end inline asm
	// begin inline asm
	{	
fma.rn.f64 %fd21307, %fd21308, %fd21309 , %fd21307;
	fma.rn.f64 %fd21307, %fd21308, %fd21309 , %fd21307;
	fma.rn.f64 %fd21307, %fd21308, %fd21309 , %fd21307;
	fma.rn.f64 %fd21307, %fd21308, %fd21309 , %fd21307;
	}
	// end inline asm
	// begin inline asm
	{	
fma.rn.f64 %fd21307, %fd21308, %fd21309 , %fd21307;
	fma.rn.f64 %fd21307, %fd21308, %fd21309 , %fd21307;
	fma.rn.f64 %fd21307, %fd21308, %fd21309 , %fd21307;
	fma.rn.f64 %fd21307, %fd21308, %fd21309 , %fd21307;
	}
	// end inline asm
	// begin inline asm
	{	
fma.rn.f64 %fd21307, %fd21308, %fd21309 , %fd21307;
	fma.rn.f64 %fd21307, %fd21308, %fd21309 , %fd21307;
	fma.rn.f64 %fd21307, %fd21308, %fd21309 , %fd21307;
	fma.rn.f64 %fd21307, %fd21308, %fd21309 , %fd21307;
	}
	// end inline asm
	// begin inline asm
	{	
fma.rn.f64 %fd21307, %fd21308, %fd21309 , %fd21307;
	fma.rn.f64 %fd21307, %fd21308, %fd21309 , %fd21307;
	fma.rn.f64 %fd21307, %fd21308, %fd21309 , %fd21307;
	fma.rn.f64 %fd21307, %fd21308, %fd21309 , %fd21307;
	}
	// end inline asm
	// begin inline asm
	{	
fma.rn.f64 %fd21307, %fd21308, %fd21309 , %fd21307;
	fma.rn.f64 %fd21307, %fd21308, %fd21309 , %fd21307;
	fma.rn.f64 %fd21307, %fd21308, %fd21309 , %fd21307;
	fma.rn.f64 %fd21307, %fd21308, %fd21309 , %fd21307;
	}
	// end inline asm
	// begin inline asm
	{	
fma.rn.f64 %fd21307, %fd21308, %fd21309 , %fd21307;
	fma.rn.f64 %fd21307, %fd21308, %fd21309 , %fd21307;
	fma.rn.f64 %fd21307, %fd21308, %fd21309 , %fd21307;
	fma.rn.f64 %fd21307, %fd21308, %fd21309 , %fd21307;
	}
	// end inline asm
	// begin inline asm
	{	
fma.rn.f64 %fd21307, %fd21308, %fd21309 , %fd21307;
	fma.rn.f64 %fd21307, %fd21308, %fd21309 , %fd21307;
	fma.rn.f64 %fd21307, %fd21308, %fd21309 , %fd21307;
	fma.rn.f64 %fd21307, %fd21308, %fd21309 , %fd21307;
	}
	// end inline asm
	// begin inline asm
	{	
fma.rn.f64 %fd21307, %fd21308, %fd21309 , %fd21307;
	fma.rn.f64 %fd21307, %fd21308, %fd21309 , %fd21307;
	fma.rn.f64 %fd21307, %fd21308, %fd21309 , %fd21307;
	fma.rn.f64 %fd21307, %fd21308, %fd21309 , %fd21307;
	}
	// end inline asm
	// begin inline asm
	{	
fma.rn.f64 %fd21307, %fd21308, %fd21309 , %fd21307;
	fma.rn.f64 %fd21307, %fd21308, %fd21309 , %fd21307;
	fma.rn.f64 %fd21307, %fd21308, %fd21309 , %fd21307;
	fma.rn.f64 %fd21307, %fd21308, %fd21309 , %fd21307;
	}
	// end inline asm
	// begin inline asm
	{	
fma.rn.f64 %fd21307, %fd21308, %fd21309 , %fd21307;
	fma.rn.f64 %fd21307, %fd21308, %fd21309 , %fd21307;
	fma.rn.f64 %fd21307, %fd21308, %fd21309 , %fd21307;
	fma.rn.f64 %fd21307, %fd21308, %fd21309 , %fd21307;
	}
	// end inline asm
	// begin inline asm
	{	
fma.rn.f64 %fd21307, %fd21308, %fd21309 , %fd21307;
	fma.rn.f64 %fd21307, %fd21308, %fd21309 , %fd21307;
	fma.rn.f64 %fd21307, %fd21308, %fd21309 , %fd21307;
	fma.rn.f64 %fd21307, %fd21308, %fd21309 , %fd21307;
	}
	// end inline asm
	// begin inline asm
	{	
fma.rn.f64 %fd21307, %fd21308, %fd21309 , %fd21307;
	fma.rn.f64 %fd21307, %fd21308, %fd21309 , %fd21307;
	fma.rn.f64 %fd21307, %fd21308, %fd21309 , %fd21307;
	fma.rn.f64 %fd21307, %fd21308, %fd21309 , %fd21307;
	}
	// end inline asm
	// begin inline asm
	{	
fma.rn.f64 %fd21307, %fd21308, %fd21309 , %fd21307;
	fma.rn.f64 %fd21307, %fd21308, %fd21309 , %fd21307;
	fma.rn.f64 %fd21307, %fd21308, %fd21309 , %fd21307;
	fma.rn.f64 %fd21307, %fd21308, %fd21309 , %fd21307;
	}
	// end inline asm
	// begin inline asm
	{	
fma.rn.f64 %fd21307, %fd21308, %fd21309 , %fd21307;
	fma.rn.f64 %fd21307, %fd21308, %fd21309 , %fd21307;
	fma.rn.f64 %fd21307, %fd21308, %fd21309 , %fd21307;
	fma.rn.f64 %fd21307, %fd21308, %fd21309 , %fd21307;
	}
	// end inline asm
	// begin inline asm
	{	
fma.rn.f64 %fd21307, %fd21308, %fd21309 , %fd21307;
	fma.rn.f64 %fd21307, %fd21308, %fd21309 , %fd21307;
	fma.rn.f64 %fd21307, %fd21308, %fd21309 , %fd21307;
	fma.rn.f64 %fd21307, %fd21308, %fd21309 , %fd21307;
	}
	// end inline asm
	// begin inline asm
	{	
fma.rn.f64 %fd21307, %fd21308, %fd21309 , %fd21307;
	fma.rn.f64 %fd21307, %fd21308, %fd21309 , %fd21307;
	fma.rn.f64 %fd21307, %fd21308, %fd21309 , %fd21307;
	fma.rn.f64 %fd21307, %fd21308, %fd21309 , %fd21307;
	}
	// end inline asm
	// begin inline asm
	{	
fma.rn.f64 %fd21307, %fd21308, %fd21309 , %fd21307;
	fma.rn.f64 %fd21307, %fd21308, %fd21309 , %fd21307;
	fma.rn.f64 %fd21307, %fd21308, %fd21309 , %fd21307;
	fma.rn.f64 %fd21307, %fd21308, %fd21309 , %fd21307;
	}
	// end inline asm
	// begin inline asm
	{	
fma.rn.f64 %fd21307, %fd21308, %fd21309 , %fd21307;
	fma.rn.f64 %fd21307, %fd21308, %fd21309 , %fd21307;
	fma.rn.f64 %fd21307, %fd21308, %fd21309 , %fd21307;
	fma.rn.f64 %fd21307, %fd21308, %fd21309 , %fd21307;
	}
	// end inline asm
	// begin inline asm
	{	
fma.rn.f64 %fd21307, %fd21308, %fd21309 , %fd21307;
	fma.rn.f64 %fd21307, %fd21308, %fd21309 , %fd21307;
	fma.rn.f64 %fd21307, %fd21308, %fd21309 , %fd21307;
	fma.rn.f64 %fd21307, %fd21308, %fd21309 , %fd21307;
	}
	// end inline asm
	// begin inline asm
	{	
fma.rn.f64 %fd21307, %fd21308, %fd21309 , %fd21307;
	fma.rn.f64 %fd21307, %fd21308, %fd21309 , %fd21307;
	fma.rn.f64 %fd21307, %fd21308, %fd21309 , %fd21307;
	fma.rn.f64 %fd21307, %fd21308, %fd21309 , %fd21307;
	}
	// end inline asm
	// begin inline asm
	{	
fma.rn.f64 %fd21307, %fd21308, %fd21309 , %fd21307;
	fma.rn.f64 %fd21307, %fd21308, %fd21309 , %fd21307;
	fma.rn.f64 %fd21307, %fd21308, %fd21309 , %fd21307;
	fma.rn.f64 %fd21307, %fd21308, %fd21309 , %fd21307;
	}
	// end inline asm
	// begin inline asm
	{	
fma.rn.f64 %fd21307, %fd21308, %fd21309 , %fd21307;
	fma.rn.f64 %fd21307, %fd21308, %fd21309 , %fd21307;
	fma.rn.f64 %fd21307, %fd21308, %fd21309 , %fd21307;
	fma.rn.f64 %fd21307, %fd21308, %fd21309 , %fd21307;
	}
	// end inline asm
	// begin inline asm
	{	
fma.rn.f64 %fd21307, %fd21308, %fd21309 , %fd21307;
	fma.rn.f64 %fd21307, %fd21308, %fd21309 , %fd21307;
	fma.rn.f64 %fd21307, %fd21308, %fd21309 , %fd21307;
	fma.rn.f64 %fd21307, %fd21308, %fd21309 , %fd21307;
	}
	// end inline asm
	// begin inline asm
	{	
fma.rn.f64 %fd21307, %fd21308, %fd21309 , %fd21307;
	fma.rn.f64 %fd21307, %fd21308, %fd21309 , %fd21307;
	fma.rn.f64 %fd21307, %fd21308, %fd21309 , %fd21307;
	fma.rn.f64 %fd21307, %fd21308, %fd21309 , %fd21307;
	}
	// end inline asm
	// begin inline asm
	{	
fma.rn.f64 %fd21307, %fd21308, %fd21309 , %fd21307;
	fma.rn.f64 %fd21307, %fd21308, %fd21309 , %fd21307;
	fma.rn.f64 %fd21307, %fd21308, %fd21309 , %fd21307;
	fma.rn.f64 %fd21307, %fd21308, %fd21309 , %fd21307;
	}
	// end inline asm
	// begin inline asm
	{	
fma.rn.f64 %fd21307, %fd21308, %fd21309 , %fd21307;
	fma.rn.f64 %fd21307, %fd21308, %fd21309 , %fd21307;
	fma.rn.f64 %fd21307, %fd21308, %fd21309 , %fd21307;
	fma.rn.f64 %fd21307, %fd21308, %fd21309 , %fd21307;
	}
	// end inline asm
	// begin inline asm
	{	
fma.rn.f64 %fd21307, %fd21308, %fd21309 , %fd21307;
	fma.rn.f64 %fd21307, %fd21308, %fd21309 , %fd21307;
	fma.rn.f64 %fd21307, %fd21308, %fd21309 , %fd21307;
	fma.rn.f64 %fd21307, %fd21308, %fd21309 , %fd21307;
	}
	// end inline asm
	// begin inline asm
	{	
fma.rn.f64 %fd21307, %fd21308, %fd21309 , %fd21307;
	fma.rn.f64 %fd21307, %fd21308, %fd21309 , %fd21307;
	fma.rn.f64 %fd21307, %fd21308, %fd21309 , %fd21307;
	fma.rn.f64 %fd21307, %fd21308, %fd21309 , %fd21307;
	}
	// end inline asm
	// begin inline asm
	{	
fma.rn.f64 %fd21307, %fd21308, %fd21309 , %fd21307;
	fma.rn.f64 %fd21307, %fd21308, %fd21309 , %fd21307;
	fma.rn.f64 %fd21307, %fd21308, %fd21309 , %fd21307;
	fma.rn.f64 %fd21307, %fd21308, %fd21309 , %fd21307;
	}
	// end inline asm
	// begin inline asm
	{	
fma.rn.f64 %fd21307, %fd21308, %fd21309 , %fd21307;
	fma.rn.f64 %fd21307, %fd21308, %fd21309 , %fd21307;
	fma.rn.f64 %fd21307, %fd21308, %fd21309 , %fd21307;
	fma.rn.f64 %fd21307, %fd21308, %fd21309 , %fd21307;
	}
	// end inline asm
	// begin inline asm
	{	
fma.rn.f64 %fd21307, %fd21308, %fd21309 , %fd21307;
	fma.rn.f64 %fd21307, %fd21308, %fd21309 , %fd21307;
	fma.rn.f64 %fd21307, %fd21308, %fd21309 , %fd21307;
	fma.rn.f64 %fd21307, %fd21308, %fd21309 , %fd21307;
	}
	// end inline asm
	// begin inline asm
	{	
fma.rn.f64 %fd21307, %fd21308, %fd21309 , %fd21307;
	fma.rn.f64 %fd21307, %fd21308, %fd21309 , %fd21307;
	fma.rn.f64 %fd21307, %fd21308, %fd21309 , %fd21307;
	fma.rn.f64 %fd21307, %fd21308, %fd21309 , %fd21307;
	}
	// end inline asm
	// begin inline asm
	{	
fma.rn.f64 %fd21307, %fd21308, %fd21309 , %fd21307;
	fma.rn.f64 %fd21307, %fd21308, %fd21309 , %fd21307;
	fma.rn.f64 %fd21307, %fd21308, %fd21309 , %fd21307;
	fma.rn.f64 %fd21307, %fd21308, %fd21309 , %fd21307;
	}
	// end inline asm
	// begin inline asm
	{	
fma.rn.f64 %fd21307, %fd21308, %fd21309 , %fd21307;
	fma.rn.f64 %fd21307, %fd21308, %fd21309 , %fd21307;
	fma.rn.f64 %fd21307, %fd21308, %fd21309 , %fd21307;
	fma.rn.f64 %fd21307, %fd21308, %fd21309 , %fd21307;
	}
	// end inline asm
	// begin inline asm
	{	
fma.rn.f64 %fd21307, %fd21308, %fd21309 , %fd21307;
	fma.rn.f64 %fd21307, %fd21308, %fd21309 , %fd21307;
	fma.rn.f64 %fd21307, %fd21308, %fd21309 , %fd21307;
	fma.rn.f64 %fd21307, %fd21308, %fd21309 , %fd21307;
	}
	// end inline asm
	// begin inline asm
	{	
fma.rn.f64 %fd21307, %fd21308, %fd21309 , %fd21307;
	fma.rn.f64 %fd21307, %fd21308, %fd21309 , %fd21307;
	fma.rn.f64 %fd21307, %fd21308, %fd21309 , %fd21307;
	fma.rn.f64 %fd21307, %fd21308, %fd21309 , %fd21307;
	}
	// end inline asm
	// begin inline asm
	{	
fma.rn.f64 %fd21307, %fd21308, %fd21309 , %fd21307;
	fma.rn.f64 %fd21307, %fd21308, %fd21309 , %fd21307;
	fma.rn.f64 %fd21307, %fd21308, %fd21309 , %fd21307;
	fma.rn.f64 %fd21307, %fd21308, %fd21309 , %fd21307;
	}
	// end inline asm
	// begin inline asm
	{	
fma.rn.f64 %fd21307, %fd21308, %fd21309 , %fd21307;
	fma.rn.f64 %fd21307, %fd21308, %fd21309 , %fd21307;
	fma.rn.f64 %fd21307, %fd21308, %fd21309 , %fd21307;
	fma.rn.f64 %fd21307, %fd21308, %fd21309 , %fd21307;
	}
	// end inline asm
	// begin inline asm
	{	
fma.rn.f64 %fd21307, %fd21308, %fd21309 , %fd21307;
	fma.rn.f64 %fd21307, %fd21308, %fd21309 , %fd21307;
	fma.rn.f64 %fd21307, %fd21308, %fd21309 , %fd21307;
	fma.rn.f64 %fd21307, %fd21308, %fd21309 , %fd21307;
	}
	// end inline asm
	// begin inline asm
	{	
fma.rn.f64 %fd21307, %fd21308, %fd21309 , %fd21307;
	fma.rn.f64 %fd21307, %fd21308, %fd21309 , %fd21307;
	fma.rn.f64 %fd21307, %fd21308, %fd21309 , %fd21307;
	fma.rn.f64 %fd21307, %fd21308, %fd21309 , %fd21307;
	}
	// end inline asm
	// begin inline asm
	{	
fma.rn.f64 %fd21307, %fd21308, %fd21309 , %fd21307;
	fma.rn.f64 %fd21307, %fd21308, %fd21309 , %fd21307;
	fma.rn.f64 %fd21307, %fd21308, %fd21309 , %fd21307;
	fma.rn.f64 %fd21307, %fd21308, %fd21309 , %fd21307;
	}
	// end inline asm
	// begin inline asm
	{	
fma.rn.f64 %fd21307, %fd21308, %fd21309 , %fd21307;
	fma.rn.f64 %fd21307, %fd21308, %fd21309 , %fd21307;
	fma.rn.f64 %fd21307, %fd21308, %fd21309 , %fd21307;
	fma.rn.f64 %fd21307, %fd21308, %fd21309 , %fd21307;
	}
	// end inline asm
	// begin inline asm
	{	
fma.rn.f64 %fd21307, %fd21308, %fd21309 , %fd21307;
	fma.rn.f64 %fd21307, %fd21308, %fd21309 , %fd21307;
	fma.rn.f64 %fd21307, %fd21308, %fd21309 , %fd21307;
	fma.rn.f64 %fd21307, %fd21308, %fd21309 , %fd21307;
	}
	// end inline asm
	// begin inline asm
	{	
fma.rn.f64 %fd21307, %fd21308, %fd21309 , %fd21307;
	fma.rn.f64 %fd21307, %fd21308, %fd21309 , %fd21307;
	fma.rn.f64 %fd21307, %fd21308, %fd21309 , %fd21307;
	fma.rn.f64 %fd21307, %fd21308, %fd21309 , %fd21307;
	}
	// end inline asm
	// begin inline asm
	{	
fma.rn.f64 %fd21307, %fd21308, %fd21309 , %fd21307;
	fma.rn.f64 %fd21307, %fd21308, %fd21309 , %fd21307;
	fma.rn.f64 %fd21307, %fd21308, %fd21309 , %fd21307;
	fma.rn.f64 %fd21307, %fd21308, %fd21309 , %fd21307;
	}
	// end inline asm
	// begin inline asm
	{	
fma.rn.f64 %fd21307, %fd21308, %fd21309 , %fd21307;
	fma.rn.f64 %fd21307, %fd21308, %fd21309 , %fd21307;
	fma.rn.f64 %fd21307, %fd21308, %fd21309 , %fd21307;
	fma.rn.f64 %fd21307, %fd21308, %fd21309 , %fd21307;
	}
	// end inline asm
	// begin inline asm
	{	
fma.rn.f64 %fd21307, %fd21308, %fd21309 , %fd21307;
	fma.rn.f64 %fd21307, %fd21308, %fd21309 , %fd21307;
	fma.rn.f64 %fd21307, %fd21308, %fd21309 , %fd21307;
	fma.rn.f64 %fd21307, %fd21308, %fd21309 , %fd21307;
	}
	// end inline asm
	// begin inline asm
	{	
fma.rn.f64 %fd21307, %fd21308, %fd21309 , %fd21307;
	fma.rn.f64 %fd21307, %fd21308, %fd21309 , %fd21307;
	fma.rn.f64 %fd21307, %fd21308, %fd21309 , %fd21307;
	fma.rn.f64 %fd21307, %fd21308, %fd21309 , %fd21307;
	}
	// end inline asm
	// begin inline asm
	{	
fma.rn.f64 %fd21307, %fd21308, %fd21309 , %fd21307;
	fma.rn.f64 %fd21307, %fd21308, %fd21309 , %fd21307;
	fma.rn.f64 %fd21307, %fd21308, %fd21309 , %fd21307;
	fma.rn.f64 %fd21307, %fd21308, %fd21309 , %fd21307;
	}
	// end inline asm
	// begin inline asm
	{	
fma.rn.f64 %fd21307, %fd21308, %fd21309 , %fd21307;
	fma.rn.f64 %fd21307, %fd21308, %fd21309 , %fd21307;
	fma.rn.f64 %fd21307, %fd21308, %fd21309 , %fd21307;
	fma.rn.f64 %fd21307, %fd21308, %fd21309 , %fd21307;
	}
	// end inline asm
	// begin inline asm
	{	
fma.rn.f64 %fd21307, %fd21308, %fd21309 , %fd21307;
	fma.rn.f64 %fd21307, %fd21308, %fd21309 , %fd21307;
	fma.rn.f64 %fd21307, %fd21308, %fd21309 , %fd21307;
	fma.rn.f64 %fd21307, %fd21308, %fd21309 , %fd21307;
	}
	// end inline asm
	// begin inline asm
	{	
fma.rn.f64 %fd21307, %fd21308, %fd21309 , %fd21307;
	fma.rn.f64 %fd21307, %fd21308, %fd21309 , %fd21307;
	fma.rn.f64 %fd21307, %fd21308, %fd21309 , %fd21307;
	fma.rn.f64 %fd21307, %fd21308, %fd21309 , %fd21307;
	}
	// end inline asm
	// begin inline asm
	{	
fma.rn.f64 %fd21307, %fd21308, %fd21309 , %fd21307;
	fma.rn.f64 %fd21307, %fd21308, %fd21309 , %fd21307;
	fma.rn.f64 %fd21307, %fd21308, %fd21309 , %fd21307;
	fma.rn.f64 %fd21307, %fd21308, %fd21309 , %fd21307;
	}
	// end inline asm
	// begin inline asm
	{	
fma.rn.f64 %fd21307, %fd21308, %fd21309 , %fd21307;
	fma.rn.f64 %fd21307, %fd21308, %fd21309 , %fd21307;
	fma.rn.f64 %fd21307, %fd21308, %fd21309 , %fd21307;
	fma.rn.f64 %fd21307, %fd21308, %fd21309 , %fd21307;
	}
	// end inline asm
	// begin inline asm
	{	
fma.rn.f64 %fd21307, %fd21308, %fd21309 , %fd21307;
	fma.rn.f64 %fd21307, %fd21308, %fd21309 , %fd21307;
	fma.rn.f64 %fd21307, %fd21308, %fd21309 , %fd21307;
	fma.rn.f64 %fd21307, %fd21308, %fd21309 , %fd21307;
	}
	// end inline asm
	// begin inline asm
	{	
fma.rn.f64 %fd21307, %fd21308, %fd21309 , %fd21307;
	fma.rn.f64 %fd21307, %fd21308, %fd21309 , %fd21307;
	fma.rn.f64 %fd21307, %fd21308, %fd21309 , %fd21307;
	fma.rn.f64 %fd21307, %fd21308, %fd21309 , %fd21307;
	}
	// end inline asm
	// begin inline asm
	{	
fma.rn.f64 %fd21307, %fd21308, %fd21309 , %fd21307;
	fma.rn.f64 %fd21307, %fd21308, %fd21309 , %fd21307;
	fma.rn.f64 %fd21307, %fd21308, %fd21309 , %fd21307;
	fma.rn.f64 %fd21307, %fd21308, %fd21309 , %fd21307;
	}
	// end inline asm
	// begin inline asm
	{	
fma.rn.f64 %fd21307, %fd21308, %fd21309 , %fd21307;
	fma.rn.f64 %fd21307, %fd21308, %fd21309 , %fd21307;
	fma.rn.f64 %fd21307, %fd21308, %fd21309 , %fd21307;
	fma.rn.f64 %fd21307, %fd21308, %fd21309 , %fd21307;
	}
	// end inline asm
	// begin inline asm
	{	
fma.rn.f64 %fd21307, %fd21308, %fd21309 , %fd21307;
	fma.rn.f64 %fd21307, %fd21308, %fd21309 , %fd21307;
	fma.rn.f64 %fd21307, %fd21308, %fd21309 , %fd21307;
	fma.rn.f64 %fd21307, %fd21308, %fd21309 , %fd21307;
	}
	// end inline asm
	// begin inline asm
	{	
fma.rn.f64 %fd21307, %fd21308, %fd21309 , %fd21307;
	fma.rn.f64 %fd21307, %fd21308, %fd21309 , %fd21307;
	fma.rn.f64 %fd21307, %fd21308, %fd21309 , %fd21307;
	fma.rn.f64 %fd21307, %fd21308, %fd21309 , %fd21307;
	}
	// end inline asm
	// begin inline asm
	{	
fma.rn.f64 %fd21307, %fd21308, %fd21309 , %fd21307;
	fma.rn.f64 %fd21307, %fd21308, %fd21309 , %fd21307;
	fma.rn.f64 %fd21307, %fd21308, %fd21309 , %fd21307;
	fma.rn.f64 %fd21307, %fd21308, %fd21309 , %fd21307;
	}
	// end inline asm
	// begin inline asm
	{	
fma.rn.f64 %fd21307, %fd21308, %fd21309 , %fd21307;
	fma.rn.f64 %fd21307, %fd21308, %fd21309 , %fd21307;
	fma.rn.f64 %fd21307, %fd21308, %fd21309 , %fd21307;
	fma.rn.f64 %fd21307, %fd21308, %fd21309 , %fd21307;
	}
	// end inline asm
	// begin inline asm
	{	
fma.rn.f64 %fd21307, %fd21308, %fd21309 , %fd21307;
	fma.rn.f64 %fd21307, %fd21308, %fd21309 , %fd21307;
	fma.rn.f64 %fd21307, %fd21308, %fd21309 , %fd21307;
	fma.rn.f64 %fd21307, %fd21308, %fd21309 , %fd21307;
	}
	// end inline asm
	// begin inline asm
	{	
fma.rn.f64 %fd21307, %fd21308, %fd21309 , %fd21307;
	fma.rn.f64 %fd21307, %fd21308, %fd21309 , %fd21307;
	fma.rn.f64 %fd21307, %fd21308, %fd21309 , %fd21307;
	fma.rn.f64 %fd21307, %fd21308, %fd21309 , %fd21307;
	}
	// end inline asm
	// begin inline asm
	{	
fma.rn.f64 %fd21307, %fd21308, %fd21309 , %fd21307;
	fma.rn.f64 %fd21307, %fd21308, %fd21309 , %fd21307;
	fma.rn.f64 %fd21307, %fd21308, %fd21309 , %fd21307;
	fma.rn.f64 %fd21307, %fd21308, %fd21309 , %fd21307;
	}
	// end inline asm
	// begin inline asm
	{	
fma.rn.f64 %fd21307, %fd21308, %fd21309 , %fd21307;
	fma.rn.f64 %fd21307, %fd21308, %fd21309 , %fd21307;
	fma.rn.f64 %fd21307, %fd21308, %fd21309 , %fd21307;
	fma.rn.f64 %fd21307, %fd21308, %fd21309 , %fd21307;
	}
	// end inline asm
	// begin inline asm
	{	
fma.rn.f64 %fd21307, %fd21308, %fd21309 , %fd21307;
	fma.rn.f64 %fd21307, %fd21308, %fd21309 , %fd21307;
	fma.rn.f64 %fd21307, %fd21308, %fd21309 , %fd21307;
	fma.rn.f64 %fd21307, %fd21308, %fd21309 , %fd21307;
	}
	// end inline asm
	// begin inline asm
	{	
fma.rn.f64 %fd21307, %fd21308, %fd21309 , %fd21307;
	fma.rn.f64 %fd21307, %fd21308, %fd21309 , %fd21307;
	fma.rn.f64 %fd21307, %fd21308, %fd21309 , %fd21307;
	fma.rn.f64 %fd21307, %fd21308, %fd21309 , %fd21307;
	}
	// end inline asm
	// begin inline asm
	{	
fma.rn.f64 %fd21307, %fd21308, %fd21309 , %fd21307;
	fma.rn.f64 %fd21307, %fd21308, %fd21309 , %fd21307;
	fma.rn.f64 %fd21307, %fd21308, %fd21309 , %fd21307;
	fma.rn.f64 %fd21307, %fd21308, %fd21309 , %fd21307;
	}
	// end inline asm
	// begin inline asm
	{	
fma.rn.f64 %fd21307, %fd21308, %fd21309 , %fd21307;
	fma.rn.f64 %fd21307, %fd21308, %fd21309 , %fd21307;
	fma.rn.f64 %fd21307, %fd21308, %fd21309 , %fd21307;
	fma.rn.f64 %fd21307, %fd21308, %fd21309 , %fd21307;
	}
	// end inline asm
	// begin inline asm
	{	
fma.rn.f64 %fd21307, %fd21308, %fd21309 , %fd21307;
	fma.rn.f64 %fd21307, %fd21308, %fd21309 , %fd21307;
	fma.rn.f64 %fd21307, %fd21308, %fd21309 , %fd21307;
	fma.rn.f64 %fd21307, %fd21308, %fd21309 , %fd21307;
	}
	// end inline asm
	// begin inline asm
	{	
fma.rn.f64 %fd21307, %fd21308, %fd21309 , %fd21307;
	fma.rn.f64 %fd21307, %fd21308, %fd21309 , %fd21307;
	fma.rn.f64 %fd21307, %fd21308, %fd21309 , %fd21307;
	fma.rn.f64 %fd21307, %fd21308, %fd21309 , %fd21307;
	}
	// end inline asm
	// begin inline asm
	{	
fma.rn.f64 %fd21307, %fd21308, %fd21309 , %fd21307;
	fma.rn.f64 %fd21307, %fd21308, %fd21309 , %fd21307;
	fma.rn.f64 %fd21307, %fd21308, %fd21309 , %fd21307;
	fma.rn.f64 %fd21307, %fd21308, %fd21309 , %fd21307;
	}
	// end inline asm
	// begin inline asm
	{	
fma.rn.f64 %fd21307, %fd21308, %fd21309 , %fd21307;
	fma.rn.f64 %fd21307, %fd21308, %fd21309 , %fd21307;
	fma.rn.f64 %fd21307, %fd21308, %fd21309 , %fd21307;
	fma.rn.f64 %fd21307, %fd21308, %fd21309 , %fd21307;
	}
	// end inline asm
	// begin inline asm
	{	
fma.rn.f64 %fd21307, %fd21308, %fd21309 , %fd21307;
	fma.rn.f64 %fd21307, %fd21308, %fd21309 , %fd21307;
	fma.rn.f64 %fd21307, %fd21308, %fd21309 , %fd21307;
	fma.rn.f64 %fd21307, %fd21308, %fd21309 , %fd21307;
	}
	// end inline asm
	// begin inline asm
	{	
fma.rn.f64 %fd21307, %fd21308, %fd21309 , %fd21307;
	fma.rn.f64 %fd21307, %fd21308, %fd21309 , %fd21307;
	fma.rn.f64 %fd21307, %fd21308, %fd21309 , %fd21307;
	fma.rn.f64 %fd21307, %fd21308, %fd21309 , %fd21307;
	}
	// end inline asm
	// begin inline asm
	{	
fma.rn.f64 %fd21307, %fd21308, %fd21309 , %fd21307;
	fma.rn.f64 %fd21307, %fd21308, %fd21309 , %fd21307;
	fma.rn.f64 %fd21307, %fd21308, %fd21309 , %fd21307;
	fma.rn.f64 %fd21307, %fd21308, %fd21309 , %fd21307;
	}
	// end inline asm
	// begin inline asm
	{	
fma.rn.f64 %fd21307, %fd21308, %fd21309 , %fd21307;
	fma.rn.f64 %fd21307, %fd21308, %fd21309 , %fd21307;
	fma.rn.f64 %fd21307, %fd21308, %fd21309 , %fd21307;
	fma.rn.f64 %fd21307, %fd21308, %fd21309 , %fd21307;
	}
	// end inline asm
	// begin inline asm
	{	
fma.rn.f64 %fd21307, %fd21308, %fd21309 , %fd21307;
	fma.rn.f64 %fd21307, %fd21308, %fd21309 , %fd21307;
	fma.rn.f64 %fd21307, %fd21308, %fd21309 , %fd21307;
	fma.rn.f64 %fd21307, %fd21308, %fd21309 , %fd21307;
	}
	// end inline asm
	// begin inline asm
	{	
fma.rn.f64 %fd21307, %fd21308, %fd21309 , %fd21307;
	fma.rn.f64 %fd21307, %fd21308, %fd21309 , %fd21307;
	fma.rn.f64 %fd21307, %fd21308, %fd21309 , %fd21307;
	fma.rn.f64 %fd21307, %fd21308, %fd21309 , %fd21307;
	}
	// end inline asm
	// begin inline asm
	{	
fma.rn.f64 %fd21307, %fd21308, %fd21309 , %fd21307;
	fma.rn.f64 %fd21307, %fd21308, %fd21309 , %fd21307;
	fma.rn.f64 %fd21307, %fd21308, %fd21309 , %fd21307;
	fma.rn.f64 %fd21307, %fd21308, %fd21309 , %fd21307;
	}
	// end inline asm
	// begin inline asm
	{	
fma.rn.f64 %fd21307, %fd21308, %fd21309 , %fd21307;
	fma.rn.f64 %fd21307, %fd21308, %fd21309 , %fd21307;
	fma.rn.f64 %fd21307, %fd21308, %fd21309 , %fd21307;
	fma.rn.f64 %fd21307, %fd21308, %fd21309 , %fd21307;
	}
	// end inline asm
	// begin inline asm
	{	
fma.rn.f64 %fd21307, %fd21308, %fd21309 , %fd21307;
	fma.rn.f64 %fd21307, %fd21308, %fd21309 , %fd21307;
	fma.rn.f64 %fd21307, %fd21308, %fd21309 , %fd21307;
	fma.rn.f64 %fd21307, %fd21308, %fd21309 , %fd21307;
	}
	// end inline asm
	// begin inline asm
	{	
fma.rn.f64 %fd21307, %fd21308, %fd21309 , %fd21307;
	fma.rn.f64 %fd21307, %fd21308, %fd21309 , %fd21307;
	fma.rn.f64 %fd21307, %fd21308, %fd21309 , %fd21307;
	fma.rn.f64 %fd21307, %fd21308, %fd21309 , %fd21307;
	}
	// end inline asm
	// begin inline asm
	{	
fma.rn.f64 %fd21307, %fd21308, %fd21309 , %fd21307;
	fma.rn.f64 %fd21307, %fd21308, %fd21309 , %fd21307;
	fma.rn.f64 %fd21307, %fd21308, %fd21309 , %fd21307;
	fma.rn.f64 %fd21307, %fd21308, %fd21309 , %fd21307;
	}
	// end inline asm
	// begin inline asm
	{	
fma.rn.f64 %fd21307, %fd21308, %fd21309 , %fd21307;
	fma.rn.f64 %fd21307, %fd21308, %fd21309 , %fd21307;
	fma.rn.f64 %fd21307, %fd21308, %fd21309 , %fd21307;
	fma.rn.f64 %fd21307, %fd21308, %fd21309 , %fd21307;
	}
	// end inline asm
	// begin inline asm
	{	
fma.rn.f64 %fd21307, %fd21308, %fd21309 , %fd21307;
	fma.rn.f64 %fd21307, %fd21308, %fd21309 , %fd21307;
	fma.rn.f64 %fd21307, %fd21308, %fd21309 , %fd21307;
	fma.rn.f64 %fd21307, %fd21308, %fd21309 , %fd21307;
	}
	// end inline asm
	// begin inline asm
	{	
fma.rn.f64 %fd21307, %fd21308, %fd21309 , %fd21307;
	fma.rn.f64 %fd21307, %fd21308, %fd21309 , %fd21307;
	fma.rn.f64 %fd21307, %fd21308, %fd21309 , %fd21307;
	fma.rn.f64 %fd21307, %fd21308, %fd21309 , %fd21307;
	}
	// end inline asm
	// begin inline asm
	{	
fma.rn.f64 %fd21307, %fd21308, %fd21309 , %fd21307;
	fma.rn.f64 %fd21307, %fd21308, %fd21309 , %fd21307;
	fma.rn.f64 %fd21307, %fd21308, %fd21309 , %fd21307;
	fma.rn.f64 %fd21307, %fd21308, %fd21309 , %fd21307;
	}
	// end inline asm
	// begin inline asm
	{	
fma.rn.f64 %fd21307, %fd21308, %fd21309 , %fd21307;
	fma.rn.f64 %fd21307, %fd21308, %fd21309 , %fd21307;
	fma.rn.f64 %fd21307, %fd21308, %fd21309 , %fd21307;
	fma.rn.f64 %fd21307, %fd21308, %fd21309 , %fd21307;
	}
	// end inline asm
	// begin inline asm
	{	
fma.rn.f64 %fd21307, %fd21308, %fd21309 , %fd21307;
	fma.rn.f64 %fd21307, %fd21308, %fd21309 , %fd21307;
	fma.rn.f64 %fd21307, %fd21308, %fd21309 , %fd21307;
	fma.rn.f64 %fd21307, %fd21308, %fd21309 , %fd21307;
	}
	// end inline asm
	// begin inline asm
	{	
fma.rn.f64 %fd21307, %fd21308, %fd21309 , %fd21307;
	fma.rn.f64 %fd21307, %fd21308, %fd21309 , %fd21307;
	fma.rn.f64 %fd21307, %fd21308, %fd21309 , %fd21307;
	fma.rn.f64 %fd21307, %fd21308, %fd21309 , %fd21307;
	}
	// end inline asm
	// begin inline asm
	{	
fma.rn.f64 %fd21307, %fd21308, %fd21309 , %fd21307;
	fma.rn.f64 %fd21307, %fd21308, %fd21309 , %fd21307;
	fma.rn.f64 %fd21307, %fd21308, %fd21309 , %fd21307;
	fma.rn.f64 %fd21307, %fd21308, %fd21309 , %fd21307;
	}
	// end inline asm
	// begin inline asm
	{	
fma.rn.f64 %fd21307, %fd21308, %fd21309 , %fd21307;
	fma.rn.f64 %fd21307, %fd21308, %fd21309 , %fd21307;
	fma.rn.f64 %fd21307, %fd21308, %fd21309 , %fd21307;
	fma.rn.f64 %fd21307, %fd21308, %fd21309 , %fd21307;
	}
	// end inline asm
	// begin inline asm
	{	
fma.rn.f64 %fd21307, %fd21308, %fd21309 , %fd21307;
	fma.rn.f64 %fd21307, %fd21308, %fd21309 , %fd21307;
	fma.rn.f64 %fd21307, %fd21308, %fd21309 , %fd21307;
	fma.rn.f64 %fd21307, %fd21308, %fd21309 , %fd21307;
	}
	// end inline asm
	// begin inline asm
	{	
fma.rn.f64 %fd21307, %fd21308, %fd21309 , %fd21307;
	fma.rn.f64 %fd21307, %fd21308, %fd21309 , %fd21307;
	fma.rn.f64 %fd21307, %fd21308, %fd21309 , %fd21307;
	fma.rn.f64 %fd21307, %fd21308, %fd21309 , %fd21307;
	}
	// end inline asm
	// begin inline asm
	{	
fma.rn.f64 %fd21307, %fd21308, %fd21309 , %fd21307;
	fma.rn.f64 %fd21307, %fd21308, %fd21309 , %fd21307;
	fma.rn.f64 %fd21307, %fd21308, %fd21309 , %fd21307;
	fma.rn.f64 %fd21307, %fd21308, %fd21309 , %fd21307;
	}
	// end inline asm
	// begin inline asm
	{	
fma.rn.f64 %fd21307, %fd21308, %fd21309 , %fd21307;
	fma.rn.f64 %fd21307, %fd21308, %fd21309 , %fd21307;
	fma.rn.f64 %fd21307, %fd21308, %fd21309 , %fd21307;
	fma.rn.f64 %fd21307, %fd21308, %fd21309 , %fd21307;
	}
	// end inline asm
	// begin inline asm
	{	
fma.rn.f64 %fd21307, %fd21308, %fd21309 , %fd21307;
	fma.rn.f64 %fd21307, %fd21308, %fd21309 , %fd21307;
	fma.rn.f64 %fd21307, %fd21308, %fd21309 , %fd21307;
	fma.rn.f64 %fd21307, %fd21308, %fd21309 , %fd21307;
	}
	// end inline asm
	// begin inline asm
	{	
fma.rn.f64 %fd21307, %fd21308, %fd21309 , %fd21307;
	fma.rn.f64 %fd21307, %fd21308, %fd21309 , %fd21307;
	fma.rn.f64 %fd21307, %fd21308, %fd21309 , %fd21307;
	fma.rn.f64 %fd21307, %fd21308, %fd21309 , %fd21307;
	}
	// end inline asm
	// begin inline asm
	{	
fma.rn.f64 %fd21307, %fd21308, %fd21309 , %fd21307;
	fma.rn.f64 %fd21307, %fd21308, %fd21309 , %fd21307;
	fma.rn.f64 %fd21307, %fd21308, %fd21309 , %fd21307;
	fma.rn.f64 %fd21307, %fd21308, %fd21309 , %fd21307;
	}
	// end inline asm
	// begin inline asm
	{	
fma.rn.f64 %fd21307, %fd21308, %fd21309 , %fd21307;
	fma.rn.f64 %fd21307, %fd21308, %fd21309 , %fd21307;
	fma.rn.f64 %fd21307, %fd21308, %fd21309 , %fd21307;
	fma.rn.f64 %fd21307, %fd21308, %fd21309 , %fd21307;
	}
	// end inline asm
	// begin inline asm
	{	
fma.rn.f64 %fd21307, %fd21308, %fd21309 , %fd21307;
	fma.rn.f64 %fd21307, %fd21308, %fd21309 , %fd21307;
	fma.rn.f64 %fd21307, %fd21308, %fd21309 , %fd21307;
	fma.rn.f64 %fd21307, %fd21308, %fd21309 , %fd21307;
	}
	// end inline asm
	// begin inline asm
	{	
fma.rn.f64 %fd21307, %fd21308, %fd21309 , %fd21307;
	fma.rn.f64 %fd21307, %fd21308, %fd21309 , %fd21307;
	fma.rn.f64 %fd21307, %fd21308, %fd21309 , %fd21307;
	fma.rn.f64 %fd21307, %fd21308, %fd21309 , %fd21307;
	}
	// end inline asm
	// begin inline asm
	{	
fma.rn.f64 %fd21307, %fd21308, %fd21309 , %fd21307;
	fma.rn.f64 %fd21307, %fd21308, %fd21309 , %fd21307;
	fma.rn.f64 %fd21307, %fd21308, %fd21309 , %fd21307;
	fma.rn.f64 %fd21307, %fd21308, %fd21309 , %fd21307;
	}
	// end inline asm
	// begin inline asm
	{	
fma.rn.f64 %fd21307, %fd21308, %fd21309 , %fd21307;
	fma.rn.f64 %fd21307, %fd21308, %fd21309 , %fd21307;
	fma.rn.f64 %fd21307, %fd21308, %fd21309 , %fd21307;
	fma.rn.f64 %fd21307, %fd21308, %fd21309 , %fd21307;
	}
	// end inline asm
	// begin inline asm
	{	
fma.rn.f64 %fd21307, %fd21308, %fd21309 , %fd21307;
	fma.rn.f64 %fd21307, %fd21308, %fd21309 , %fd21307;
	fma.rn.f64 %fd21307, %fd21308, %fd21309 , %fd21307;
	fma.rn.f64 %fd21307, %fd21308, %fd21309 , %fd21307;
	}
	// end inline asm
	// begin inline asm
	{	
fma.rn.f64 %fd21307, %fd21308, %fd21309 , %fd21307;
	fma.rn.f64 %fd21307, %fd21308, %fd21309 , %fd21307;
	fma.rn.f64 %fd21307, %fd21308, %fd21309 , %fd21307;
	fma.rn.f64 %fd21307, %fd21308, %fd21309 , %fd21307;
	}
	// end inline asm
	// begin inline asm
	{	
fma.rn.f64 %fd21307, %fd21308, %fd21309 , %fd21307;
	fma.rn.f64 %fd21307, %fd21308, %fd21309 , %fd21307;
	fma.rn.f64 %fd21307, %fd21308, %fd21309 , %fd21307;
	fma.rn.f64 %fd21307, %fd21308, %fd21309 , %fd21307;
	}
	// end inline asm
	// begin inline asm
	{	
fma.rn.f64 %fd21307, %fd21308, %fd21309 , %fd21307;
	fma.rn.f64 %fd21307, %fd21308, %fd21309 , %fd21307;
	fma.rn.f64 %fd21307, %fd21308, %fd21309 , %fd21307;
	fma.rn.f64 %fd21307, %fd21308, %fd21309 , %fd21307;
	}
	// end inline asm
	// begin inline asm
	{	
fma.rn.f64 %fd21307, %fd21308, %fd21309 , %fd21307;
	fma.rn.f64 %fd21307, %fd21308, %fd21309 , %fd21307;
	fma.rn.f64 %fd21307, %fd21308, %fd21309 , %fd21307;
	fma.rn.f64 %fd21307, %fd21308, %fd21309 , %fd21307;
	}
	// end inline asm
	mov.f64 	%fd23438, %fd21308;
	mov.f64 	%fd23437, %fd21307;
	mov.f64 	%fd23439, %fd21309;
	// begin inline asm
	{	
fma.rn.f64 %fd23437, %fd23438, %fd23439 , %fd23437;
	fma.rn.f64 %fd23437, %fd23438, %fd23439 , %fd23437;
	fma.rn.f64 %fd23437, %fd23438, %fd23439 , %fd23437;
	fma.rn.f64 %fd23437, %fd23438, %fd23439 , %fd23437;
	}
	// end inline asm
	// begin inline asm
	{	
fma.rn.f64 %fd23437, %fd23438, %fd23439 , %fd23437;
	fma.rn.f64 %fd23437, %fd23438, %fd23439 , %fd23437;
	fma.rn.f64 %fd23437, %fd23438, %fd23439 , %fd23437;
	fma.rn.f64 %fd23437, %fd23438, %fd23439 , %fd23437;
	}
	// end inline asm
	// begin inline asm
	{	
fma.rn.f64 %fd23437, %fd23438, %fd23439 , %fd23437;
	fma.rn.f64 %fd23437, %fd23438, %fd23439 , %fd23437;
	fma.rn.f64 %fd23437, %fd23438, %fd23439 , %fd23437;
	fma.rn.f64 %fd23437, %fd23438, %fd23439 , %fd23437;
	}
	// end inline asm
	// begin inline asm
	{	
fma.rn.f64 %fd23437, %fd23438, %fd23439 , %fd23437;
	fma.rn.f64 %fd23437, %fd23438, %fd23439 , %fd23437;
	fma.rn.f64 %fd23437, %fd23438, %fd23439 , %fd23437;
	fma.rn.f64 %fd23437, %fd23438, %fd23439 , %fd23437;
	}
	// end inline asm
	// begin inline asm
	{	
fma.rn.f64 %fd23437, %fd23438, %fd23439 , %fd23437;
	fma.rn.f64 %fd23437, %fd23438, %fd23439 , %fd23437;
	fma.rn.f64 %fd23437, %fd23438, %fd23439 , %fd23437;
	fma.rn.f64 %fd23437, %fd23438, %fd23439 , %fd23437;
	}
	// end inline asm
	// begin inline asm
	{	
fma.rn.f64 %fd23437, %fd23438, %fd23439 , %fd23437;
	fma.rn.f64 %fd23437, %fd23438, %fd23439 , %fd23437;
	fma.rn.f64 %fd23437, %fd23438, %fd23439 , %fd23437;
	fma.rn.f64 %fd23437, %fd23438, %fd23439 , %fd23437;
	}
	// end inline asm
	// begin inline asm
	{	
fma.rn.f64 %fd23437, %fd23438, %fd23439 , %fd23437;
	fma.rn.f64 %fd23437, %fd23438, %fd23439 , %fd23437;
	fma.rn.f64 %fd23437, %fd23438, %fd23439 , %fd23437;
	fma.rn.f64 %fd23437, %fd23438, %fd23439 , %fd23437;
	}
	// end inline asm
	// begin inline asm
	{	
fma.rn.f64 %fd23437, %fd23438, %fd23439 , %fd23437;
	fma.rn.f64 %fd23437, %fd23438, %fd23439 , %fd23437;
	fma.rn.f64 %fd23437, %fd23438, %fd23439 , %fd23437;
	fma.rn.f64 %fd23437, %fd23438, %fd23439 , %fd23437;
	}
	// end inline asm
	// begin inline asm
	{	
fma.rn.f64 %fd23437, %fd23438, %fd23439 , %fd23437;
	fma.rn.f64 %fd23437, %fd23438, %fd23439 , %fd23437;
	fma.rn.f64 %fd23437, %fd23438, %fd23439 , %fd23437;
	fma.rn.f64 %fd23437, %fd23438, %fd23439 , %fd23437;
	}
	// end inline asm
	// begin inline asm
	{	
fma.rn.f64 %fd23437, %fd23438, %fd23439 , %fd23437;
	fma.rn.f64 %fd23437, %fd23438, %fd23439 , %fd23437;
	fma.rn.f64 %fd23437, %fd23438, %fd23439 , %fd23437;
	fma.rn.f64 %fd23437, %fd23438, %fd23439 , %fd23437;
	}
	// end inline asm
	// begin inline asm
	{	
fma.rn.f64 %fd23437, %fd23438, %fd23439 , %fd23437;
	fma.rn.f64 %fd23437, %fd23438, %fd23439 , %fd23437;
	fma.rn.f64 %fd23437, %fd23438, %fd23439 , %fd23437;
	fma.rn.f64 %fd23437, %fd23438, %fd23439 , %fd23437;
	}
	// end inline asm
	// begin inline asm
	{	
fma.rn.f64 %fd23437, %fd23438, %fd23439 , %fd23437;
	fma.rn.f64 %fd23437, %fd23438, %fd23439 , %fd23437;
	fma.rn.f64 %fd23437, %fd23438, %fd23439 , %fd23437;
	fma.rn.f64 %fd23437, %fd23438, %fd23439 , %fd23437;
	}
	// end inline asm
	// begin inline asm
	{	
fma.rn.f64 %fd23437, %fd23438, %fd23439 , %fd23437;
	fma.rn.f64 %fd23437, %fd23438, %fd23439 , %fd23437;
	fma.rn.f64 %fd23437, %fd23438, %fd23439 , %fd23437;
	fma.rn.f64 %fd23437, %fd23438, %fd23439 , %fd23437;
	}
	// end inline asm
	// begin inline asm
	{	
fma.rn.f64 %fd23437, %fd23438, %fd23439 , %fd23437;
	fma.rn.f64 %fd23437, %fd23438, %fd23439 , %fd23437;
	fma.rn.f64 %fd23437, %fd23438, %fd23439 , %fd23437;
	fma.rn.f64 %fd23437, %fd23438, %fd23439 , %fd23437;
	}
	// end inline asm
	// begin inline asm
	{	
fma.rn.f64 %fd23437, %fd23438, %fd23439 , %fd23437;
	fma.rn.f64 %fd23437, %fd23438, %fd23439 , %fd23437;
	fma.rn.f64 %fd23437, %fd23438, %fd23439 , %fd23437;
	fma.rn.f64 %fd23437, %fd23438, %fd23439 , %fd23437;
	}
	// end inline asm
	// begin inline asm
	{	
fma.rn.f64 %fd23437, %fd23438, %fd23439 , %fd23437;
	fma.rn.f64 %fd23437, %fd23438, %fd23439 , %fd23437;
	fma.rn.f64 %fd23437, %fd23438, %fd23439 , %fd23437;
	fma.rn.f64 %fd23437, %fd23438, %fd23439 , %fd23437;
	}
	// end inline asm
	// begin inline asm
	{	
fma.rn.f64 %fd23437, %fd23438, %fd23439 , %fd23437;
	fma.rn.f64 %fd23437, %fd23438, %fd23439 , %fd23437;
	fma.rn.f64 %fd23437, %fd23438, %fd23439 , %fd23437;
	fma.rn.f64 %fd23437, %fd23438, %fd23439 , %fd23437;
	}
	// end inline asm
	// begin inline asm
	{	
fma.rn.f64 %fd23437, %fd23438, %fd23439 , %fd23437;
	fma.rn.f64 %fd23437, %fd23438, %fd23439 , %fd23437;
	fma.rn.f64 %fd23437, %fd23438, %fd23439 , %fd23437;
	fma.rn.f64 %fd23437, %fd23438, %fd23439 , %fd23437;
	}
	// end inline asm
	// begin inline asm
	{	
fma.rn.f64 %fd23437, %fd23438, %fd23439 , %fd23437;
	fma.rn.f64 %fd23437, %fd23438, %fd23439 , %fd23437;
	fma.rn.f64 %fd23437, %fd23438, %fd23439 , %fd23437;
	fma.rn.f64 %fd23437, %fd23438, %fd23439 , %fd23437;
	}
	// end inline asm
	// begin inline asm
	{	
fma.rn.f64 %fd23437, %fd23438, %fd23439 , %fd23437;
	fma.rn.f64 %fd23437, %fd23438, %fd23439 , %fd23437;
	fma.rn.f64 %fd23437, %fd23438, %fd23439 , %fd23437;
	fma.rn.f64 %fd23437, %fd23438, %fd23439 , %fd23437;
	}
	// end inline asm
	// begin inline asm
	{	
fma.rn.f64 %fd23437, %fd23438, %fd23439 , %fd23437;
	fma.rn.f64 %fd23437, %fd23438, %fd23439 , %fd23437;
	fma.rn.f64 %fd23437, %fd23438, %fd23439 , %fd23437;
	fma.rn.f64 %fd23437, %fd23438, %fd23439 , %fd23437;
	}
	// end inline asm
	// begin inline asm
	{	
fma.rn.f64 %fd23437, %fd23438, %fd23439 , %fd23437;
	fma.rn.f64 %fd23437, %fd23438, %fd23439 , %fd23437;
	fma.rn.f64 %fd23437, %fd23438, %fd23439 , %fd23437;
	fma.rn.f64 %fd23437, %fd23438, %fd23439 , %fd23437;
	}
	// end inline asm
	// begin inline asm
	{	
fma.rn.f64 %fd23437, %fd23438, %fd23439 , %fd23437;
	fma.rn.f64 %fd23437, %fd23438, %fd23439 , %fd23437;
	fma.rn.f64 %fd23437, %fd23438, %fd23439 , %fd23437;
	fma.rn.f64 %fd23437, %fd23438, %fd23439 , %fd23437;
	}
	// end inline asm
	// begin inline asm
	{	
fma.rn.f64 %fd23437, %fd23438, %fd23439 , %fd23437;
	fma.rn.f64 %fd23437, %fd23438, %fd23439 , %fd23437;
	fma.rn.f64 %fd23437, %fd23438, %fd23439 , %fd23437;
	fma.rn.f64 %fd23437, %fd23438, %fd23439 , %fd23437;
	}
	// end inline asm
	// begin inline asm
	{	
fma.rn.f64 %fd23437, %fd23438, %fd23439 , %fd23437;
	fma.rn.f64 %fd23437, %fd23438, %fd23439 , %fd23437;
	fma.rn.f64 %fd23437, %fd23438, %fd23439 , %fd23437;
	fma.rn.f64 %fd23437, %fd23438, %fd23439 , %fd23437;
	}
	// end inline asm
	// begin inline asm
	{	
fma.rn.f64 %fd23437, %fd23438, %fd23439 , %fd23437;
	fma.rn.f64 %fd23437, %fd23438, %fd23439 , %fd23437;
	fma.rn.f64 %fd23437, %fd23438, %fd23439 , %fd23437;
	fma.rn.f64 %fd23437, %fd23438, %fd23439 , %fd23437;
	}
	// end inline asm
	// begin inline asm
	{	
fma.rn.f64 %fd23437, %fd23438, %fd23439 , %fd23437;
	fma.rn.f64 %fd23437, %fd23438, %fd23439 , %fd23437;
	fma.rn.f64 %fd23437, %fd23438, %fd23439 , %fd23437;
	fma.rn.f64 %fd23437, %fd23438, %fd23439 , %fd23437;
	}
	// end inline asm
	// begin inline asm
	{	
fma.rn.f64 %fd23437, %fd23438, %fd23439 , %fd23437;
	fma.rn.f64 %fd23437, %fd23438, %fd23439 , %fd23437;
	fma.rn.f64 %fd23437, %fd23438, %fd23439 , %fd23437;
	fma.rn.f64 %fd23437, %fd23438, %fd23439 , %fd23437;
	}
	// end inline asm
	// begin inline asm
	{	
fma.rn.f64 %fd23437, %fd23438, %fd23439 , %fd23437;
	fma.rn.f64 %fd23437, %fd23438, %fd23439 , %fd23437;
	fma.rn.f64 %fd23437, %fd23438, %fd23439 , %fd23437;
	fma.rn.f64 %fd23437, %fd23438, %fd23439 , %fd23437;
	}
	// end inline asm
	// begin inline asm
	{	
fma.rn.f64 %fd23437, %fd23438, %fd23439 , %fd23437;
	fma.rn.f64 %fd23437, %fd23438, %fd23439 , %fd23437;
	fma.rn.f64 %fd23437, %fd23438, %fd23439 , %fd23437;
	fma.rn.f64 %fd23437, %fd23438, %fd23439 , %fd23437;
	}
	// end inline asm
	// begin inline asm
	{	
fma.rn.f64 %fd23437, %fd23438, %fd23439 , %fd23437;
	fma.rn.f64 %fd23437, %fd23438, %fd23439 , %fd23437;
	fma.rn.f64 %fd23437, %fd23438, %fd23439 , %fd23437;
	fma.rn.f64 %fd23437, %fd23438, %fd23439 , %fd23437;
	}
	// end inline asm
	// begin inline asm
	{	
fma.rn.f64 %fd23437, %fd23438, %fd23439 , %fd23437;
	fma.rn.f64 %fd23437, %fd23438, %fd23439 , %fd23437;
	fma.rn.f64 %fd23437, %fd23438, %fd23439 , %fd23437;
	fma.rn.f64 %fd23437, %fd23438, %fd23439 , %fd23437;
	}
	// end inline asm
	// begin inline asm
	{	
fma.rn.f64 %fd23437, %fd23438, %fd23439 , %fd23437;
	fma.rn.f64 %fd23437, %fd23438, %fd23439 , %fd23437;
	fma.rn.f64 %fd23437, %fd23438, %fd23439 , %fd23437;
	fma.rn.f64 %fd23437, %fd23438, %fd23439 , %fd23437;
	}
	// end inline asm
	// begin inline asm
	{	
fma.rn.f64 %fd23437, %fd23438, %fd23439 , %fd23437;
	fma.rn.f64 %fd23437, %fd23438, %fd23439 , %fd23437;
	fma.rn.f64 %fd23437, %fd23438, %fd23439 , %fd23437;
	fma.rn.f64 %fd23437, %fd23438, %fd23439 , %fd23437;
	}
	// end inline asm
	// begin inline asm
	{	
fma.rn.f64 %fd23437, %fd23438, %fd23439 , %fd23437;
	fma.rn.f64 %fd23437, %fd23438, %fd23439 , %fd23437;
	fma.rn.f64 %fd23437, %fd23438, %fd23439 , %fd23437;
	fma.rn.f64 %fd23437, %fd23438, %fd23439 , %fd23437;
	}
	// end inline asm
	// begin inline asm
	{	
fma.rn.f64 %fd23437, %fd23438, %fd23439 , %fd23437;
	fma.rn.f64 %fd23437, %fd23438, %fd23439 , %fd23437;
	fma.rn.f64 %fd23437, %fd23438, %fd23439 , %fd23437;
	fma.rn.f64 %fd23437, %fd23438, %fd23439 , %fd23437;
	}
	// end inline asm
	// begin inline asm
	{	
fma.rn.f64 %fd23437, %fd23438, %fd23439 , %fd23437;
	fma.rn.f64 %fd23437, %fd23438, %fd23439 , %fd23437;
	fma.rn.f64 %fd23437, %fd23438, %fd23439 , %fd23437;
	fma.rn.f64 %fd23437, %fd23438, %fd23439 , %fd23437;
	}
	// end inline asm
	// begin inline asm
	{	
fma.rn.f64 %fd23437, %fd23438, %fd23439 , %fd23437;
	fma.rn.f64 %fd23437, %fd23438, %fd23439 , %fd23437;
	fma.rn.f64 %fd23437, %fd23438, %fd23439 , %fd23437;
	fma.rn.f64 %fd23437, %fd23438, %fd23439 , %fd23437;
	}
	// end inline asm
	// begin inline asm
	{	
fma.rn.f64 %fd23437, %fd23438, %fd23439 , %fd23437;
	fma.rn.f64 %fd23437, %fd23438, %fd23439 , %fd23437;
	fma.rn.f64 %fd23437, %fd23438, %fd23439 , %fd23437;
	fma.rn.f64 %fd23437, %fd23438, %fd23439 , %fd23437;
	}
	// end inline asm
	// begin inline asm
	{	
fma.rn.f64 %fd23437, %fd23438, %fd23439 , %fd23437;
	fma.rn.f64 %fd23437, %fd23438, %fd23439 , %fd23437;
	fma.rn.f64 %fd23437, %fd23438, %fd23439 , %fd23437;
	fma.rn.f64 %fd23437, %fd23438, %fd23439 , %fd23437;
	}
	// end inline asm
	// begin inline asm
	{	
fma.rn.f64 %fd23437, %fd23438, %fd23439 , %fd23437;
	fma.rn.f64 %fd23437, %fd23438, %fd23439 , %fd23437;
	fma.rn.f64 %fd23437, %fd23438, %fd23439 , %fd23437;
	fma.rn.f64 %fd23437, %fd23438, %fd23439 , %fd23437;
	}
	// end inline asm
	// begin inline asm
	{	
fma.rn.f64 %fd23437, %fd23438, %fd23439 , %fd23437;
	fma.rn.f64 %fd23437, %fd23438, %fd23439 , %fd23437;
	fma.rn.f64 %fd23437, %fd23438, %fd23439 , %fd23437;
	fma.rn.f64 %fd23437, %fd23438, %fd23439 , %fd23437;
	}
	// end inline asm
	// begin inline asm
	{	
fma.rn.f64 %fd23437, %fd23438, %fd23439 , %fd23437;
	fma.rn.f64 %fd23437, %fd23438, %fd23439 , %fd23437;
	fma.rn.f64 %fd23437, %fd23438, %fd23439 , %fd23437;
	fma.rn.f64 %fd23437, %fd23438, %fd23439 , %fd23437;
	}
	// end inline asm
	// begin inline asm
	{	
fma.rn.f64 %fd23437, %fd23438, %fd23439 , %fd23437;
	fma.rn.f64 %fd23437, %fd23438, %fd23439 , %fd23437;
	fma.rn.f64 %fd23437, %fd23438, %fd23439 , %fd23437;
	fma.rn.f64 %fd23437, %fd23438, %fd23439 , %fd23437;
	}
	// end inline asm
	// begin inline asm
	{	
fma.rn.f64 %fd23437, %fd23438, %fd23439 , %fd23437;
	fma.rn.f64 %fd23437, %fd23438, %fd23439 , %fd23437;
	fma.rn.f64 %fd23437, %fd23438, %fd23439 , %fd23437;
	fma.rn.f64 %fd23437, %fd23438, %fd23439 , %fd23437;
	}
	// end inline asm
	// begin inline asm
	{	
fma.rn.f64 %fd23437, %fd23438, %fd23439 , %fd23437;
	fma.rn.f64 %fd23437, %fd23438, %fd23439 , %fd23437;
	fma.rn.f64 %fd23437, %fd23438, %fd23439 , %fd23437;
	fma.rn.f64 %fd23437, %fd23438, %fd23439 , %fd23437;
	}
	// end inline asm
	// begin inline asm
	{	
fma.rn.f64 %fd23437, %fd23438, %fd23439 , %fd23437;
	fma.rn.f64 %fd23437, %fd23438, %fd23439 , %fd23437;
	fma.rn.f64 %fd23437, %fd23438, %fd23439 , %fd23437;
	fma.rn.f64 %fd23437, %fd23438, %fd23439 , %fd23437;
	}
	// end inline asm
	// begin inline asm
	{	
fma.rn.f64 %fd23437, %fd23438, %fd23439 , %fd23437;
	fma.rn.f64 %fd23437, %fd23438, %fd23439 , %fd23437;
	fma.rn.f64 %fd23437, %fd23438, %fd23439 , %fd23437;
	fma.rn.f64 %fd23437, %fd23438, %fd23439 , %fd23437;
	}
	// end inline asm
	// begin inline asm
	{	
fma.rn.f64 %fd23437, %fd23438, %fd23439 , %fd23437;
	fma.rn.f64 %fd23437, %fd23438, %fd23439 , %fd23437;
	fma.rn.f64 %fd23437, %fd23438, %fd23439 , %fd23437;
	fma.rn.f64 %fd23437, %fd23438, %fd23439 , %fd23437;
	}
	// end inline asm
	// begin inline asm
	{	
fma.rn.f64 %fd23437, %fd23438, %fd23439 , %fd23437;
	fma.rn.f64 %fd23437, %fd23438, %fd23439 , %fd23437;
	fma.rn.f64 %fd23437, %fd23438, %fd23439 , %fd23437;
	fma.rn.f64 %fd23437, %fd23438, %fd23439 , %fd23437;
	}
	// end inline asm
	// begin inline asm
	{	
fma.rn.f64 %fd23437, %fd23438, %fd23439 , %fd23437;
	fma.rn.f64 %fd23437, %fd23438, %fd23439 , %fd23437;
	fma.rn.f64 %fd23437, %fd23438, %fd23439 , %fd23437;
	fma.rn.f64 %fd23437, %fd23438, %fd23439 , %fd23437;
	}
	// end inline asm
	// begin inline asm
	{	
fma.rn.f64 %fd23437, %fd23438, %fd23439 , %fd23437;
	fma.rn.f64 %fd23437, %fd23438, %fd23439 , %fd23437;
	fma.rn.f64 %fd23437, %fd23438, %fd23439 , %fd23437;
	fma.rn.f64 %fd23437, %fd23438, %fd23439 , %fd23437;
	}
	// end inline asm
	// begin inline asm
	{	
fma.rn.f64 %fd23437, %fd23438, %fd23439 , %fd23437;
	fma.rn.f64 %fd23437, %fd23438, %fd23439 , %fd23437;
	fma.rn.f64 %fd23437, %fd23438, %fd23439 , %fd23437;
	fma.rn.f64 %fd23437, %fd23438, %fd23439 , %fd23437;
	}
	// end inline asm
	// begin inline asm
	{	
fma.rn.f64 %fd23437, %fd23438, %fd23439 , %fd23437;
	fma.rn.f64 %fd23437, %fd23438, %fd23439 , %fd23437;
	fma.rn.f64 %fd23437, %fd23438, %fd23439 , %fd23437;
	fma.rn.f64 %fd23437, %fd23438, %fd23439 , %fd23437;
	}
	// end inline asm
	// begin inline asm
	{	
fma.rn.f64 %fd23437, %fd23438, %fd23439 , %fd23437;
	fma.rn.f64 %fd23437, %fd23438, %fd23439 , %fd23437;
	fma.rn.f64 %fd23437, %fd23438, %fd23439 , %fd23437;
	fma.rn.f64 %fd23437, %fd23438, %fd23439 , %fd23437;
	}
	// end inline asm
	// begin inline asm
	{	
fma.rn.f64 %fd23437, %fd23438, %fd23439 , %fd23437;
	fma.rn.f64 %fd23437, %fd23438, %fd23439 , %fd23437;
	fma.rn.f64 %fd23437, %fd23438, %fd23439 , %fd23437;
	fma.rn.f64 %fd23437, %fd23438, %fd23439 , %fd23437;
	}
	// end inline asm
	// begin inline asm
	{	
fma.rn.f64 %fd23437, %fd23438, %fd23439 , %fd23437;
	fma.rn.f64 %fd23437, %fd23438, %fd23439 , %fd23437;
	fma.rn.f64 %fd23437, %fd23438, %fd23439 , %fd23437;
	fma.rn.f64 %fd23437, %fd23438, %fd23439 , %fd23437;
	}
	// end inline asm
	// begin inline asm
	{	
fma.rn.f64 %fd23437, %fd23438, %fd23439 , %fd23437;
	fma.rn.f64 %fd23437, %fd23438, %fd23439 , %fd23437;
	fma.rn.f64 %fd23437, %fd23438, %fd23439 , %fd23437;
	fma.rn.f64 %fd23437, %fd23438, %fd23439 , %fd23437;
	}
	// end inline asm
	// begin inline asm
	{	
fma.rn.f64 %fd23437, %fd23438, %fd23439 , %fd23437;
	fma.rn.f64 %fd23437, %fd23438, %fd23439 , %fd23437;
	fma.rn.f64 %fd23437, %fd23438, %fd23439 , %fd23437;
	fma.rn.f64 %fd23437, %fd23438, %fd23439 , %fd23437;
	}
	// end inline asm
	// begin inline asm
	{	
fma.rn.f64 %fd23437, %fd23438, %fd23439 , %fd23437;
	fma.rn.f64 %fd23437, %fd23438, %fd23439 , %fd23437;
	fma.rn.f64 %fd23437, %fd23438, %fd23439 , %fd23437;
	fma.rn.f64 %fd23437, %fd23438, %fd23439 , %fd23437;
	}
	// end inline asm
	// begin inline asm
	{	
fma.rn.f64 %fd23437, %fd23438, %fd23439 , %fd23437;
	fma.rn.f64 %fd23437, %fd23438, %fd23439 , %fd23437;
	fma.rn.f64 %fd23437, %fd23438, %fd23439 , %fd23437;
	fma.rn.f64 %fd23437, %fd23438, %fd23439 , %fd23437;
	}
	// end inline asm
	// begin inline asm
	{	
fma.rn.f64 %fd23437, %fd23438, %fd23439 , %fd23437;
	fma.rn.f64 %fd23437, %fd23438, %fd23439 , %fd23437;
	fma.rn.f64 %fd23437, %fd23438, %fd23439 , %fd23437;
	fma.rn.f64 %fd23437, %fd23438, %fd23439 , %fd23437;
	}
	// end inline asm
	// begin inline asm
	{	
fma.rn.f64 %fd23437, %fd23438, %fd23439 , %fd23437;
	fma.rn.f64 %fd23437, %fd23438, %fd23439 , %fd23437;
	fma.rn.f64 %fd23437, %fd23438, %fd23439 , %fd23437;
	fma.rn.f64 %fd23437, %fd23438, %fd23439 , %fd23437;
	}
	// end inline asm
	// begin inline asm
	{	
fma.rn.f64 %fd23437, %fd23438, %fd23439 , %fd23437;
	fma.rn.f64 %fd23437, %fd23438, %fd23439 , %fd23437;
	fma.rn.f64 %fd23437, %fd23438, %fd23439 , %fd23437;
	fma.rn.f64 %fd23437, %fd23438, %fd23439 , %fd23437;
	}
	// end inline asm
	// begin inline asm
	{	
fma.rn.f64 %fd23437, %fd23438, %fd23439 , %fd23437;
	fma.rn.f64 %fd23437, %fd23438, %fd23439 , %fd23437;
	fma.rn.f64 %fd23437, %fd23438, %fd23439 , %fd23437;
	fma.rn.f64 %fd23437, %fd23438, %fd23439 , %fd23437;
	}
	// end inline asm
	// begin inline asm
	{	
fma.rn.f64 %fd23437, %fd23438, %fd23439 , %fd23437;
	fma.rn.f64 %fd23437, %fd23438, %fd23439 , %fd23437;
	fma.rn.f64 %fd23437, %fd23438, %fd23439 , %fd23437;
	fma.rn.f64 %fd23437, %fd23438, %fd23439 , %fd23437;
	}
	// end inline asm
	// begin inline asm
	{	
fma.rn.f64 %fd23437, %fd23438, %fd23439 , %fd23437;
	fma.rn.f64 %fd23437, %fd23438, %fd23439 , %fd23437;
	fma.rn.f64 %fd23437, %fd23438, %fd23439 , %fd23437;
	fma.rn.f64 %fd23437, %fd23438, %fd23439 , %fd23437;
	}
	// end inline asm
	// begin inline asm
	{	
fma.rn.f64 %fd23437, %fd23438, %fd23439 , %fd23437;
	fma.rn.f64 %fd23437, %fd23438, %fd23439 , %fd23437;
	fma.rn.f64 %fd23437, %fd23438, %fd23439 , %fd23437;
	fma.rn.f64 %fd23437, %fd23438, %fd23439 , %fd23437;
	}
	// end inline asm
	// begin inline asm
	{	
fma.rn.f64 %fd23437, %fd23438, %fd23439 , %fd23437;
	fma.rn.f64 %fd23437, %fd23438, %fd23439 , %fd23437;
	fma.rn.f64 %fd23437, %fd23438, %fd23439 , %fd23437;
	fma.rn.f64 %fd23437, %fd23438, %fd23439 , %fd23437;
	}
	// end inline asm
	// begin inline asm
	{	
fma.rn.f64 %fd23437, %fd23438, %fd23439 , %fd23437;
	fma.rn.f64 %fd23437, %fd23438, %fd23439 , %fd23437;
	fma.rn.f64 %fd23437, %fd23438, %fd23439 , %fd23437;
	fma.rn.f64 %fd23437, %fd23438, %fd23439 , %fd23437;
	}
	// end inline asm
	// begin inline asm
	{	
fma.rn.f64 %fd23437, %fd23438, %fd23439 , %fd23437;
	fma.rn.f64 %fd23437, %fd23438, %fd23439 , %fd23437;
	fma.rn.f64 %fd23437, %fd23438, %fd23439 , %fd23437;
	fma.rn.f64 %fd23437, %fd23438, %fd23439 , %fd23437;
	}
	// end inline asm
	// begin inline asm
	{	
fma.rn.f64 %fd23437, %fd23438, %fd23439 , %fd23437;
	fma.rn.f64 %fd23437, %fd23438, %fd23439 , %fd23437;
	fma.rn.f64 %fd23437, %fd23438, %fd23439 , %fd23437;
	fma.rn.f64 %fd23437, %fd23438, %fd23439 , %fd23437;
	}
	// end inline asm
	// begin inline asm
	{	
fma.rn.f64 %fd23437, %fd23438, %fd23439 , %fd23437;
	fma.rn.f64 %fd23437, %fd23438, %fd23439 , %fd23437;
	fma.rn.f64 %fd23437, %fd23438, %fd23439 , %fd23437;
	fma.rn.f64 %fd23437, %fd23438, %fd23439 , %fd23437;
	}
	// end inline asm
	// begin inline asm
	{	
fma.rn.f64 %fd23437, %fd23438, %fd23439 , %fd23437;
	fma.rn.f64 %fd23437, %fd23438, %fd23439 , %fd23437;
	fma.rn.f64 %fd23437, %fd23438, %fd23439 , %fd23437;
	fma.rn.f64 %fd23437, %fd23438, %fd23439 , %fd23437;
	}
	// end inline asm
	// begin inline asm
	{	
fma.rn.f64 %fd23437, %fd23438, %fd23439 , %fd23437;
	fma.rn.f64 %fd23437, %fd23438, %fd23439 , %fd23437;
	fma.rn.f64 %fd23437, %fd23438, %fd23439 , %fd23437;
	fma.rn.f64 %fd23437, %fd23438, %fd23439 , %fd23437;
	}
	// end inline asm
	// begin inline asm
	{	
fma.rn.f64 %fd23437, %fd23438, %fd23439 , %fd23437;
	fma.rn.f64 %fd23437, %fd23438, %fd23439 , %fd23437;
	fma.rn.f64 %fd23437, %fd23438, %fd23439 , %fd23437;
	fma.rn.f64 %fd23437, %fd23438, %fd23439 , %fd23437;
	}
	// end inline asm
	// begin inline asm
	{	
fma.rn.f64 %fd23437, %fd23438, %fd23439 , %fd23437;
	fma.rn.f64 %fd23437, %fd23438, %fd23439 , %fd23437;
	fma.rn.f64 %fd23437, %fd23438, %fd23439 , %fd23437;
	fma.rn.f64 %fd23437, %fd23438, %fd23439 , %fd23437;
	}
	// end inline asm
	// begin inline asm
	{	
fma.rn.f64 %fd23437, %fd23438, %fd23439 , %fd23437;
	fma.rn.f64 %fd23437, %fd23438, %fd23439 , %fd23437;
	fma.rn.f64 %fd23437, %fd23438, %fd23439 , %fd23437;
	fma.rn.f64 %fd23437, %fd23438, %fd23439 , %fd23437;
	}
	// end inline asm
	// begin inline asm
	{	
fma.rn.f64 %fd23437, %fd23438, %fd23439 , %fd23437;
	fma.rn.f64 %fd23437, %fd23438, %fd23439 , %fd23437;
	fma.rn.f64 %fd23437, %fd23438, %fd23439 , %fd23437;
	fma.rn.f64 %fd23437, %fd23438, %fd23439 , %fd23437;
	}
	// end inline asm
	// begin inline asm
	{	
fma.rn.f64 %fd23437, %fd23438, %fd23439 , %fd23437;
	fma.rn.f64 %fd23437, %fd23438, %fd23439 , %fd23437;
	fma.rn.f64 %fd23437, %fd23438, %fd23439 , %fd23437;
	fma.rn.f64 %fd23437, %fd23438, %fd23439 , %fd23437;
	}
	// end inline asm
	// begin inline asm
	{	
fma.rn.f64 %fd23437, %fd23438, %fd23439 , %fd23437;
	fma.rn.f64 %fd23437, %fd23438, %fd23439 , %fd23437;
	fma.rn.f64 %fd23437, %fd23438, %fd23439 , %fd23437;
	fma.rn.f64 %fd23437, %fd23438, %fd23439 , %fd23437;
	}
	// end inline asm
	// begin inline asm
	{	
fma.rn.f64 %fd23437, %fd23438, %fd23439 , %fd23437;
	fma.rn.f64 %fd23437, %fd23438, %fd23439 , %fd23437;
	fma.rn.f64 %fd23437, %fd23438, %fd23439 , %fd23437;
	fma.rn.f64 %fd23437, %fd23438, %fd23439 , %fd23437;
	}
	// end inline asm
	// begin inline asm
	{	
fma.rn.f64 %fd23437, %fd23438, %fd23439 , %fd23437;
	fma.rn.f64 %fd23437, %fd23438, %fd23439 , %fd23437;
	fma.rn.f64 %fd23437, %fd23438, %fd23439 , %fd23437;
	fma.rn.f64 %fd23437, %fd23438, %fd23439 , %fd23437;
	}
	// end inline asm
	// begin inline asm
	{	
fma.rn.f64 %fd23437, %fd23438, %fd23439 , %fd23437;
	fma.rn.f64 %fd23437, %fd23438, %fd23439 , %fd23437;
	fma.rn.f64 %fd23437, %fd23438, %fd23439 , %fd23437;
	fma.rn.f64 %fd23437, %fd23438, %fd23439 , %fd23437;
	}
	// end inline asm
	// begin inline asm
	{	
fma.rn.f64 %fd23437, %fd23438, %fd23439 , %fd23437;
	fma.rn.f64 %fd23437, %fd23438, %fd23439 , %fd23437;
	fma.rn.f64 %fd23437, %fd23438, %fd23439 , %fd23437;
	fma.rn.f64 %fd23437, %fd23438, %fd23439 , %fd23437;
	}
	// end inline asm
	// begin inline asm
	{	
fma.rn.f64 %fd23437, %fd23438, %fd23439 , %fd23437;
	fma.rn.f64 %fd23437, %fd23438, %fd23439 , %fd23437;
	fma.rn.f64 %fd23437, %fd23438, %fd23439 , %fd23437;
	fma.rn.f64 %fd23437, %fd23438, %fd23439 , %fd23437;
	}
	// end inline asm
	// begin inline asm
	{	
fma.rn.f64 %fd23437, %fd23438, %fd23439 , %fd23437;
	fma.rn.f64 %fd23437, %fd23438, %fd23439 , %fd23437;
	fma.rn.f64 %fd23437, %fd23438, %fd23439 , %fd23437;
	fma.rn.f64 %fd23437, %fd23438, %fd23439 , %fd23437;
	}
	// end inline asm
	// begin inline asm
	{	
fma.rn.f64 %fd23437, %fd23438, %fd23439 , %fd23437;
	fma.rn.f64 %fd23437, %fd23438, %fd23439 , %fd23437;
	fma.rn.f64 %fd23437, %fd23438, %fd23439 , %fd23437;
	fma.rn.f64 %fd23437, %fd23438, %fd23439 , %fd23437;
	}
	// end inline asm
	// begin inline asm
	{	
fma.rn.f64 %fd23437, %fd23438, %fd23439 , %fd23437;
	fma.rn.f64 %fd23437, %fd23438, %fd23439 , %fd23437;
	fma.rn.f64 %fd23437, %fd23438, %fd23439 , %fd23437;
	fma.rn.f64 %fd23437, %fd23438, %fd23439 , %fd23437;
	}
	// end inline asm
	// begin inline asm
	{	
fma.rn.f64 %fd23437, %fd23438, %fd23439 , %fd23437;
	fma.rn.f64 %fd23437, %fd23438, %fd23439 , %fd23437;
	fma.rn.f64 %fd23437, %fd23438, %fd23439 , %fd23437;
	fma.rn.f64 %fd23437, %fd23438, %fd23439 , %fd23437;
	}
	// end inline asm
	// begin inline asm
	{	
fma.rn.f64 %fd23437, %fd23438, %fd23439 , %fd23437;
	fma.rn.f64 %fd23437, %fd23438, %fd23439 , %fd23437;
	fma.rn.f64 %fd23437, %fd23438, %fd23439 , %fd23437;
	fma.rn.f64 %fd23437, %fd23438, %fd23439 , %fd23437;
	}
	// end inline asm
	// begin inline asm
	{	
fma.rn.f64 %fd23437, %fd23438, %fd23439 , %fd23437;
	fma.rn.f64 %fd23437, %fd23438, %fd23439 , %fd23437;
	fma.rn.f64 %fd23437, %fd23438, %fd23439 , %fd23437;
	fma.rn.f64 %fd23437, %fd23438, %fd23439 , %fd23437;
	}
	// end inline asm
	// begin inline asm
	{	
fma.rn.f64 %fd23437, %fd23438, %fd23439 , %fd23437;
	fma.rn.f64 %fd23437, %fd23438, %fd23439 , %fd23437;
	fma.rn.f64 %fd23437, %fd23438, %fd23439 , %fd23437;
	fma.rn.f64 %fd23437, %fd23438, %fd23439 , %fd23437;
	}
	// end inline asm
	// begin inline asm
	{	
fma.rn.f64 %fd23437, %fd23438, %fd23439 , %fd23437;
	fma.rn.f64 %fd23437, %fd23438, %fd23439 , %fd23437;
	fma.rn.f64 %fd23437, %fd23438, %fd23439 , %fd23437;
	fma.rn.f64 %fd23437, %fd23438, %fd23439 , %fd23437;
	}
	// end inline asm
	// begin inline asm
	{	
fma.rn.f64 %fd23437, %fd23438, %fd23439 , %fd23437;
	fma.rn.f64 %fd23437, %fd23438, %fd23439 , %fd23437;
	fma.rn.f64 %fd23437, %fd23438, %fd23439 , %fd23437;
	fma.rn.f64 %fd23437, %fd23438, %fd23439 , %fd23437;
	}
	// end inline asm
	// begin inline asm
	{	
fma.rn.f64 %fd23437, %fd23438, %fd23439 , %fd23437;
	fma.rn.f64 %fd23437, %fd23438, %fd23439 , %fd23437;
	fma.rn.f64 %fd23437, %fd23438, %fd23439 , %fd23437;
	fma.rn.f64 %fd23437, %fd23438, %fd23439 , %fd23437;
	}
	// end inline asm
	// begin inline asm
	{	
fma.rn.f64 %fd23437, %fd23438, %fd23439 , %fd23437;
	fma.rn.f64 %fd23437, %fd23438, %fd23439 , %fd23437;
	fma.rn.f64 %fd23437, %fd23438, %fd23439 , %fd23437;
	fma.rn.f64 %fd23437, %fd23438, %fd23439 , %fd23437;
	}
	// end inline asm
	// begin inline asm
	{	
fma.rn.f64 %fd23437, %fd23438, %fd23439 , %fd23437;
	fma.rn.f64 %fd23437, %fd23438, %fd23439 , %fd23437;
	fma.rn.f64 %fd23437, %fd23438, %fd23439 , %fd23437;
	fma.rn.f64 %fd23437, %fd23438, %fd23439 , %fd23437;
	}
	// end inline asm
	// begin inline asm
	{	
fma.rn.f64 %fd23437, %fd23438, %fd23439 , %fd23437;
	fma.rn.f64 %fd23437, %fd23438, %fd23439 , %fd23437;
	fma.rn.f64 %fd23437, %fd23438, %fd23439 , %fd23437;
	fma.rn.f64 %fd23437, %fd23438, %fd23439 , %fd23437;
	}
	// end inline asm
	// begin inline asm
	{	
fma.rn.f64 %fd23437, %fd23438, %fd23439 , %fd23437;
	fma.rn.f64 %fd23437, %fd23438, %fd23439 , %fd23437;
	fma.rn.f64 %fd23437, %fd23438, %fd23439 , %fd23437;
	fma.rn.f64 %fd23437, %fd23438, %fd23439 , %fd23437;
	}
	// end inline asm
	// begin inline asm
	{	
fma.rn.f64 %fd23437, %fd23438, %fd23439 , %fd23437;
	fma.rn.f64 %fd23437, %fd23438, %fd23439 , %fd23437;
	fma.rn.f64 %fd23437, %fd23438, %fd23439 , %fd23437;
	fma.rn.f64 %fd23437, %fd23438, %fd23439 , %fd23437;
	}
	// end inline asm
	// begin inline asm
	{	
fma.rn.f64 %fd23437, %fd23438, %fd23439 , %fd23437;
	fma.rn.f64 %fd23437, %fd23438, %fd23439 , %fd23437;
	fma.rn.f64 %fd23437, %fd23438, %fd23439 , %fd23437;
	fma.rn.f64 %fd23437, %fd23438, %fd23439 , %fd23437;
	}
	// end inline asm
	// begin inline asm
	{	
fma.rn.f64 %fd23437, %fd23438, %fd23439 , %fd23437;
	fma.rn.f64 %fd23437, %fd23438, %fd23439 , %fd23437;
	fma.rn.f64 %fd23437, %fd23438, %fd23439 , %fd23437;
	fma.rn.f64 %fd23437, %fd23438, %fd23439 , %fd23437;
	}
	// end inline asm
	// begin inline asm
	{	
fma.rn.f64 %fd23437, %fd23438, %fd23439 , %fd23437;
	fma.rn.f64 %fd23437, %fd23438, %fd23439 , %fd23437;
	fma.rn.f64 %fd23437, %fd23438, %fd23439 , %fd23437;
	fma.rn.f64 %fd23437, %fd23438, %fd23439 , %fd23437;
	}
	// end inline asm
	// begin inline asm
	{	
fma.rn.f64 %fd23437, %fd23438, %fd23439 , %fd23437;
	fma.rn.f64 %fd23437, %fd23438, %fd23439 , %fd23437;
	fma.rn.f64 %fd23437, %fd23438, %fd23439 , %fd23437;
	fma.rn.f64 %fd23437, %fd23438, %fd23439 , %fd23437;
	}
	// end inline asm
	// begin inline asm
	{	
fma.rn.f64 %fd23437, %fd23438, %fd23439 , %fd23437;
	fma.rn.f64 %fd23437, %fd23438, %fd23439 , %fd23437;
	fma.rn.f64 %fd23437, %fd23438, %fd23439 , %fd23437;
	fma.rn.f64 %fd23437, %fd23438, %fd23439 , %fd23437;
	}
	// end inline asm
	// begin inline asm
	{	
fma.rn.f64 %fd23437, %fd23438, %fd23439 , %fd23437;
	fma.rn.f64 %fd23437, %fd23438, %fd23439 , %fd23437;
	fma.rn.f64 %fd23437, %fd23438, %fd23439 , %fd23437;
	fma.rn.f64 %fd23437, %fd23438, %fd23439 , %fd23437;
	}
	// end inline asm
	// begin inline asm
	{	
fma.rn.f64 %fd23437, %fd23438, %fd23439 , %fd23437;
	fma.rn.f64 %fd23437, %fd23438, %fd23439 , %fd23437;
	fma.rn.f64 %fd23437, %fd23438, %fd23439 , %fd23437;
	fma.rn.f64 %fd23437, %fd23438, %fd23439 , %fd23437;
	}
	// end inline asm
	// begin inline asm
	{	
fma.rn.f64 %fd23437, %fd23438, %fd23439 , %fd23437;
	fma.rn.f64 %fd23437, %fd23438, %fd23439 , %fd23437;
	fma.rn.f64 %fd23437, %fd23438, %fd23439 , %fd23437;
	fma.rn.f64 %fd23437, %fd23438, %fd23439 , %fd23437;
	}
	// end inline asm
	// begin inline asm
	{	
fma.rn.f64 %fd23437, %fd23438, %fd23439 , %fd23437;
	fma.rn.f64 %fd23437, %fd23438, %fd23439 , %fd23437;
	fma.rn.f64 %fd23437, %fd23438, %fd23439 , %fd23437;
	fma.rn.f64 %fd23437, %fd23438, %fd23439 , %fd23437;
	}
	// end inline asm
	// begin inline asm
	{	
fma.rn.f64 %fd23437, %fd23438, %fd23439 , %fd23437;
	fma.rn.f64 %fd23437, %fd23438, %fd23439 , %fd23437;
	fma.rn.f64 %fd23437, %fd23438, %fd23439 , %fd23437;
	fma.rn.f64 %fd23437, %fd23438, %fd23439 , %fd23437;
	}
	// end inline asm
	// begin inline asm
	{	
fma.rn.f64 %fd23437, %fd23438, %fd23439 , %fd23437;
	fma.rn.f64 %fd23437, %fd23438, %fd23439 , %fd23437;
	fma.rn.f64 %fd23437, %fd23438, %fd23439 , %fd23437;
	fma.rn.f64 %fd23437, %fd23438, %fd23439 , %fd23437;
	}
	// end inline asm
	// begin inline asm
	{	
fma.rn.f64 %fd23437, %fd23438, %fd23439 , %fd23437;
	fma.rn.f64 %fd23437, %fd23438, %fd23439 , %fd23437;
	fma.rn.f64 %fd23437, %fd23438, %fd23439 , %fd23437;
	fma.rn.f64 %fd23437, %fd23438, %fd23439 , %fd23437;
	}
	// end inline asm
	// begin inline asm
	{	
fma.rn.f64 %fd23437, %fd23438, %fd23439 , %fd23437;
	fma.rn.f64 %fd23437, %fd23438, %fd23439 , %fd23437;
	fma.rn.f64 %fd23437, %fd23438, %fd23439 , %fd23437;
	fma.rn.f64 %fd23437, %fd23438, %fd23439 , %fd23437;
	}
	// end inline asm
	// begin inline asm
	{	
fma.rn.f64 %fd23437, %fd23438, %fd23439 , %fd23437;
	fma.rn.f64 %fd23437, %fd23438, %fd23439 , %fd23437;
	fma.rn.f64 %fd23437, %fd23438, %fd23439 , %fd23437;
	fma.rn.f64 %fd23437, %fd23438, %fd23439 , %fd23437;
	}
	// end inline asm
	// begin inline asm
	{	
fma.rn.f64 %fd23437, %fd23438, %fd23439 , %fd23437;
	fma.rn.f64 %fd23437, %fd23438, %fd23439 , %fd23437;
	fma.rn.f64 %fd23437, %fd23438, %fd23439 , %fd23437;
	fma.rn.f64 %fd23437, %fd23438, %fd23439 , %fd23437;
	}
	// end inline asm
	// begin inline asm
	{	
fma.rn.f64 %fd23437, %fd23438, %fd23439 , %fd23437;
	fma.rn.f64 %fd23437, %fd23438, %fd23439 , %fd23437;
	fma.rn.f64 %fd23437, %fd23438, %fd23439 , %fd23437;
	fma.rn.f64 %fd23437, %fd23438, %fd23439 , %fd23437;
	}
	// end inline asm
	// begin inline asm
	{	
fma.rn.f64 %fd23437, %fd23438, %fd23439 , %fd23437;
	fma.rn.f64 %fd23437, %fd23438, %fd23439 , %fd23437;
	fma.rn.f64 %fd23437, %fd23438, %fd23439 , %fd23437;
	fma.rn.f64 %fd23437, %fd23438, %fd23439 , %fd23437;
	}
	// end inline asm
	// begin inline asm
	{	
fma.rn.f64 %fd23437, %fd23438, %fd23439 , %fd23437;
	fma.rn.f64 %fd23437, %fd23438, %fd23439 , %fd23437;
	fma.rn.f64 %fd23437, %fd23438, %fd23439 , %fd23437;
	fma.rn.f64 %fd23437, %fd23438, %fd23439 , %fd23437;
	}
	// end inline asm
	// begin inline asm
	{	
fma.rn.f64 %fd23437, %fd23438, %fd23439 , %fd23437;
	fma.rn.f64 %fd23437, %fd23438, %fd23439 , %fd23437;
	fma.rn.f64 %fd23437, %fd23438, %fd23439 , %fd23437;
	fma.rn.f64 %fd23437, %fd23438, %fd23439 , %fd23437;
	}
	// end inline asm
	// begin inline asm
	{	
fma.rn.f64 %fd23437, %fd23438, %fd23439 , %fd23437;
	fma.rn.f64 %fd23437, %fd23438, %fd23439 , %fd23437;
	fma.rn.f64 %fd23437, %fd23438, %fd23439 , %fd23437;
	fma.rn.f64 %fd23437, %fd23438, %fd23439 , %fd23437;
	}
	// end inline asm
	// begin inline asm
	{	
fma.rn.f64 %fd23437, %fd23438, %fd23439 , %fd23437;
	fma.rn.f64 %fd23437, %fd23438, %fd23439 , %fd23437;
	fma.rn.f64 %fd23437, %fd23438, %fd23439 , %fd23437;
	fma.rn.f64 %fd23437, %fd23438, %fd23439 , %fd23437;
	}
	// end inline asm
	// begin inline asm
	{	
fma.rn.f64 %fd23437, %fd23438, %fd23439 , %fd23437;
	fma.rn.f64 %fd23437, %fd23438, %fd23439 , %fd23437;
	fma.rn.f64 %fd23437, %fd23438, %fd23439 , %fd23437;
	fma.rn.f64 %fd23437, %fd23438, %fd23439 , %fd23437;
	}
	// end inline asm
	// begin inline asm
	{	
fma.rn.f64 %fd23437, %fd23438, %fd23439 , %fd23437;
	fma.rn.f64 %fd23437, %fd23438, %fd23439 , %fd23437;
	fma.rn.f64 %fd23437, %fd23438, %fd23439 , %fd23437;
	fma.rn.f64 %fd23437, %fd23438, %fd23439 , %fd23437;
	}
	// end inline asm
	// begin inline asm
	{	
fma.rn.f64 %fd23437, %fd23438, %fd23439 , %fd23437;
	fma.rn.f64 %fd23437, %fd23438, %fd23439 , %fd23437;
	fma.rn.f64 %fd23437, %fd23438, %fd23439 , %fd23437;
	fma.rn.f64 %fd23437, %fd23438, %fd23439 , %fd23437;
	}
	// end inline asm
	// begin inline asm
	{	
fma.rn.f64 %fd23437, %fd23438, %fd23439 , %fd23437;
	fma.rn.f64 %fd23437, %fd23438, %fd23439 , %fd23437;
	fma.rn.f64 %fd23437, %fd23438, %fd23439 , %fd23437;
	fma.rn.f64 %fd23437, %fd23438, %fd23439 , %fd23437;
	}
	// end inline asm
	// begin inline asm
	{	
fma.rn.f64 %fd23437, %fd23438, %fd23439 , %fd23437;
	fma.rn.f64 %fd23437, %fd23438, %fd23439 , %fd23437;
	fma.rn.f64 %fd23437, %fd23438, %fd23439 , %fd23437;
	fma.rn.f64 %fd23437, %fd23438, %fd23439 , %fd23437;
	}
	// end inline asm
	// begin inline asm
	{	
fma.rn.f64 %fd23437, %fd23438, %fd23439 , %fd23437;
	fma.rn.f64 %fd23437, %fd23438, %fd23439 , %fd23437;
	fma.rn.f64 %fd23437, %fd23438, %fd23439 , %fd23437;
	fma.rn.f64 %fd23437, %fd23438, %fd23439 , %fd23437;
	}
	// end inline asm
	// begin inline asm
	{	
fma.rn.f64 %fd23437, %fd23438, %fd23439 , %fd23437;
	fma.rn.f64 %fd23437, %fd23438, %fd23439 , %fd23437;
	fma.rn.f64 %fd23437, %fd23438, %fd23439 , %fd23437;
	fma.rn.f64 %fd23437, %fd23438, %fd23439 , %fd23437;
	}
	// end inline asm
	// begin inline asm
	{	
fma.rn.f64 %fd23437, %fd23438, %fd23439 , %fd23437;
	fma.rn.f64 %fd23437, %fd23438, %fd23439 , %fd23437;
	fma.rn.f64 %fd23437, %fd23438, %fd23439 , %fd23437;
	fma.rn.f64 %fd23437, %fd23438, %fd23439 , %fd23437;
	}
	// end inline asm
	// begin inline asm
	{	
fma.rn.f64 %fd23437, %fd23438, %fd23439 , %fd23437;
	fma.rn.f64 %fd23437, %fd23438, %fd23439 , %fd23437;
	fma.rn.f64 %fd23437, %fd23438, %fd23439 , %fd23437;
	fma.rn.f64 %fd23437, %fd23438, %fd23439 , %fd23437;
	}
	// end inline asm
	// begin inline asm
	{	
fma.rn.f64 %fd23437, %fd23438, %fd23439 , %fd23437;
	fma.rn.f64 %fd23437, %fd23438, %fd23439 , %fd23437;
	fma.rn.f64 %fd23437, %fd23438, %fd23439 , %fd23437;
	fma.rn.f64 %fd23437, %fd23438, %fd23439 , %fd23437;
	}
	// end inline asm
	// begin inline asm
	{	
fma.rn.f64 %fd23437, %fd23438, %fd23439 , %fd23437;
	fma.rn.f64 %fd23437, %fd23438, %fd23439 , %fd23437;
	fma.rn.f64 %fd23437, %fd23438, %fd23439 , %fd23437;
	fma.rn.f64 %fd23437, %fd23438, %fd23439 , %fd23437;
	}
	// end inline asm
	// begin inline asm
	{	
fma.rn.f64 %fd23437, %fd23438, %fd23439 , %fd23437;
	fma.rn.f64 %fd23437, %fd23438, %fd23439 , %fd23437;
	fma.rn.f64 %fd23437, %fd23438, %fd23439 , %fd23437;
	fma.rn.f64 %fd23437, %fd23438, %fd23439 , %fd23437;
	}
	// end inline asm
	// begin inline asm
	{	
fma.rn.f64 %fd23437, %fd23438, %fd23439 , %fd23437;
	fma.rn.f64 %fd23437, %fd23438, %fd23439 , %fd23437;
	fma.rn.f64 %fd23437, %fd23438, %fd23439 , %fd23437;
	fma.rn.f64 %fd23437, %fd23438, %fd23439 , %fd23437;
	}
	// end inline asm
	// begin inline asm
	{	
fma.rn.f64 %fd23437, %fd23438, %fd23439 , %fd23437;
	fma.rn.f64 %fd23437, %fd23438, %fd23439 , %fd23437;
	fma.rn.f64 %fd23437, %fd23438, %fd23439 , %fd23437;
	fma.rn.f64 %fd23437, %fd23438, %fd23439 , %fd23437;
	}
	// end inline asm
	// begin inline asm
	{	
fma.rn.f64 %fd23437, %fd23438, %fd23439 , %fd23437;
	fma.rn.f64 %fd23437, %fd23438, %fd23439 , %fd23437;
	fma.rn.f64 %fd23437, %fd23438, %fd23439 , %fd23437;
	fma.rn.f64 %fd23437, %fd23438, %fd23439 , %fd23437;
	}
	// end inline asm
	// begin inline asm
	{	
fma.rn.f64 %fd23437, %fd23438, %fd23439 , %fd23437;
	fma.rn.f64 %fd23437, %fd23438, %fd23439 , %fd23437;
	fma.rn.f64 %fd23437, %fd23438, %fd23439 , %fd23437;
	fma.rn.f64 %fd23437, %fd23438, %fd23439 , %fd23437;
	}
	// end inline asm
	// begin inline asm
	{	
fma.rn.f64 %fd23437, %fd23438, %fd23439 , %fd23437;
	fma.rn.f64 %fd23437, %fd23438, %fd23439 , %fd23437;
	fma.rn.f64 %fd23437, %fd23438, %fd23439 , %fd23437;
	fma.rn.f64 %fd23437, %fd23438, %fd23439 , %fd23437;
	}
	// end inline asm
	// begin inline asm
	{	
fma.rn.f64 %fd23437, %fd23438, %fd23439 , %fd23437;
	fma.rn.f64 %fd23437, %fd23438, %fd23439 , %fd23437;
	fma.rn.f64 %fd23437, %fd23438, %fd23439 , %fd23437;
	fma.rn.f64 %fd23437, %fd23438, %fd23439 , %fd23437;
	}
	// end inline asm
	// begin inline asm
	{	
fma.rn.f64 %fd23437, %fd23438, %fd23439 , %fd23437;
	fma.rn.f64 %fd23437, %fd23438, %fd23439 , %fd23437;
	fma.rn.f64 %fd23437, %fd23438, %fd23439 , %fd23437;
	fma.rn.f64 %fd23437, %fd23438, %fd23439 , %fd23437;
	}
	// end inline asm
	// begin inline asm
	{	
fma.rn.f64 %fd23437, %fd23438, %fd23439 , %fd23437;
	fma.rn.f64 %fd23437, %fd23438, %fd23439 , %fd23437;
	fma.rn.f64 %fd23437, %fd23438, %fd23439 , %fd23437;
	fma.rn.f64 %fd23437, %fd23438, %fd23439 , %fd23437;
	}
	// end inline asm
	// begin inline asm
	{	
fma.rn.f64 %fd23437, %fd23438, %fd23439 , %fd23437;
	fma.rn.f64 %fd23437, %fd23438, %fd23439 , %fd23437;
	fma.rn.f64 %fd23437, %fd23438, %fd23439 , %fd23437;
	fma.rn.f64 %fd23437, %fd23438, %fd23439 , %fd23437;
	}
	// end inline asm
	// begin inline asm
	{	
fma.rn.f64 %fd23437, %fd23438, %fd23439 , %fd23437;
	fma.rn.f64 %fd23437, %fd23438, %fd23439 , %fd23437;
	fma.rn.f64 %fd23437, %fd23438, %fd23439 , %fd23437;
	fma.rn.f64 %fd23437, %fd23438, %fd23439 , %fd23437;
	}
	// end inline asm
	// begin inline asm
	{	
fma.rn.f64 %fd23437, %fd23438, %fd23439 , %fd23437;
	fma.rn.f64 %fd23437, %fd23438, %fd23439 , %fd23437;
	fma.rn.f64 %fd23437, %fd23438, %fd23439 , %fd23437;
	fma.rn.f64 %fd23437, %fd23438, %fd23439 , %fd23437;
	}
	// end inline asm
	// begin inline asm
	{	
fma.rn.f64 %fd23437, %fd23438, %fd23439 , %fd23437;
	fma.rn.f64 %fd23437, %fd23438, %fd23439 , %fd23437;
	fma.rn.f64 %fd23437, %fd23438, %fd23439 , %fd23437;
	fma.rn.f64 %fd23437, %fd23438, %fd23439 , %fd23437;
	}
	// end inline asm
	// begin inline asm
	{	
fma.rn.f64 %fd23437, %fd23438, %fd23439 , %fd23437;
	fma.rn.f64 %fd23437, %fd23438, %fd23439 , %fd23437;
	fma.rn.f64 %fd23437, %fd23438, %fd23439 , %fd23437;
	fma.rn.f64 %fd23437, %fd23438, %fd23439 , %fd23437;
	}
	// end inline asm
	// begin inline asm
	{	
fma.rn.f64 %fd23437, %fd23438, %fd23439 , %fd23437;
	fma.rn.f64 %fd23437, %fd23438, %fd23439 , %fd23437;
	fma.rn.f64 %fd23437, %fd23438, %fd23439 , %fd23437;
	fma.rn.f64 %fd23437, %fd23438, %fd23439 , %fd23437;
	}
	// end inline asm
	// begin inline asm
	{	
fma.rn.f64 %fd23437, %fd23438, %fd23439 , %fd23437;
	fma.rn.f64 %fd23437, %fd23438, %fd23439 , %fd23437;
	fma.rn.f64 %fd23437, %fd23438, %fd23439 , %fd23437;
	fma.rn.f64 %fd23437, %fd23438, %fd23439 , %fd23437;
	}
	// end inline asm
	// begin inline asm
	{	
fma.rn.f64 %fd23437, %fd23438, %fd23439 , %fd23437;
	fma.rn.f64 %fd23437, %fd23438, %fd23439 , %fd23437;
	fma.rn.f64 %fd23437, %fd23438, %fd23439 , %fd23437;
	fma.rn.f64 %fd23437, %fd23438, %fd23439 , %fd23437;
	}
	// end inline asm
	// begin inline asm
	{	
fma.rn.f64 %fd23437, %fd23438, %fd23439 , %fd23437;
	fma.rn.f64 %fd23437, %fd23438, %fd23439 , %fd23437;
	fma.rn.f64 %fd23437, %fd23438, %fd23439 , %fd23437;
	fma.rn.f64 %fd23437, %fd23438, %fd23439 , %fd23437;
	}
	// end inline asm
	// begin inline asm
	{	
fma.rn.f64 %fd23437, %fd23438, %fd23439 , %fd23437;
	fma.rn.f64 %fd23437, %fd23438, %fd23439 , %fd23437;
	fma.rn.f64 %fd23437, %fd23438, %fd23439 , %fd23437;
	fma.rn.f64 %fd23437, %fd23438, %fd23439 , %fd23437;
	}
	// end inline asm
	// begin inline asm
	{	
fma.rn.f64 %fd23437, %fd23438, %fd23439 , %fd23437;
	fma.rn.f64 %fd23437, %fd23438, %fd23439 , %fd23437;
	fma.rn.f64 %fd23437, %fd23438, %fd23439 , %fd23437;
	fma.rn.f64 %fd23437, %fd23438, %fd23439 , %fd23437;
	}
	// end inline asm
	// begin inline asm
	{	
fma.rn.f64 %fd23437, %fd23438, %fd23439 , %fd23437;
	fma.rn.f64 %fd23437, %fd23438, %fd23439 , %fd23437;
	fma.rn.f64 %fd23437, %fd23438, %fd23439 , %fd23437;
	fma.rn.f64 %fd23437, %fd23438, %fd23439 , %fd23437;
	}
	// end inline asm
	// begin inline asm
	{	
fma.rn.f64 %fd23437, %fd23438, %fd23439 , %fd23437;
	fma.rn.f64 %fd23437, %fd23438, %fd23439 , %fd23437;
	fma.rn.f64 %fd23437, %fd23438, %fd23439 , %fd23437;
	fma.rn.f64 %fd23437, %fd23438, %fd23439 , %fd23437;
	}
	// end inline asm
	// begin inline asm
	{	
fma.rn.f64 %fd23437, %fd23438, %fd23439 , %fd23437;
	fma.rn.f64 %fd23437, %fd23438, %fd23439 , %fd23437;
	fma.rn.f64 %fd23437, %fd23438, %fd23439 , %fd23437;
	fma.rn.f64 %fd23437, %fd23438, %fd23439 , %fd23437;
	}
	// end inline asm
	// begin inline asm
	{	
fma.rn.f64 %fd23437, %fd23438, %fd23439 , %fd23437;
	fma.rn.f64 %fd23437, %fd23438, %fd23439 , %fd23437;
	fma.rn.f64 %fd23437, %fd23438, %fd23439 , %fd23437;
	fma.rn.f64 %fd23437, %fd23438, %fd23439 , %fd23437;
	}
	// end inline asm
	// begin inline asm
	{	
fma.rn.f64 %fd23437, %fd23438, %fd23439 , %fd23437;
	fma.rn.f64 %fd23437, %fd23438, %fd23439 , %fd23437;
	fma.rn.f64 %fd23437, %fd23438, %fd23439 , %fd23437;
	fma.rn.f64 %fd23437, %fd23438, %fd23439 , %fd23437;
	}
	// end inline asm
	// begin inline asm
	{	
fma.rn.f64 %fd23437, %fd23438, %fd23439 , %fd23437;
	fma.rn.f64 %fd23437, %fd23438, %fd23439 , %fd23437;
	fma.rn.f64 %fd23437, %fd23438, %fd23439 , %fd23437;
	fma.rn.f64 %fd23437, %fd23438, %fd23439 , %fd23437;
	}
	// end inline asm
	// begin inline asm
	{	
fma.rn.f64 %fd23437, %fd23438, %fd23439 , %fd23437;
	fma.rn.f64 %fd23437, %fd23438, %fd23439 , %fd23437;
	fma.rn.f64 %fd23437, %fd23438, %fd23439 , %fd23437;
	fma.rn.f64 %fd23437, %fd23438, %fd23439 , %fd23437;
	}
	// end inline asm
	// begin inline asm
	{	
fma.rn.f64 %fd23437, %fd23438, %fd23439 , %fd23437;
	fma.rn.f64 %fd23437, %fd23438, %fd23439 , %fd23437;
	fma.rn.f64 %fd23437, %fd23438, %fd23439 , %fd23437;
	fma.rn.f64 %fd23437, %fd23438, %fd23439 , %fd23437;
	}
	// end inline asm
	// begin inline asm
	{	
fma.rn.f64 %fd23437, %fd23438, %fd23439 , %fd23437;
	fma.rn.f64 %fd23437, %fd23438, %fd23439 , %fd23437;
	fma.rn.f64 %fd23437, %fd23438, %fd23439 , %fd23437;
	fma.rn.f64 %fd23437, %fd23438, %fd23439 , %fd23437;
	}
	// end inline asm
	// begin inline asm
	{	
fma.rn.f64 %fd23437, %fd23438, %fd23439 , %fd23437;
	fma.rn.f64 %fd23437, %fd23438, %fd23439 , %fd23437;
	fma.rn.f64 %fd23437, %fd23438, %fd23439 , %fd23437;
	fma.rn.f64 %fd23437, %fd23438, %fd23439 , %fd23437;
	}
	// end inline asm
	// begin inline asm
	{	
fma.rn.f64 %fd23437, %fd23438, %fd23439 , %fd23437;
	fma.rn.f64 %fd23437, %fd23438, %fd23439 , %fd23437;
	fma.rn.f64 %fd23437, %fd23438, %fd23439 , %fd23437;
	fma.rn.f64 %fd23437, %fd23438, %fd23439 , %fd23437;
	}
	// end inline asm
	// begin inline asm
	{	
fma.rn.f64 %fd23437, %fd23438, %fd23439 , %fd23437;
	fma.rn.f64 %fd23437, %fd23438, %fd23439 , %fd23437;
	fma.rn.f64 %fd23437, %fd23438, %fd23439 , %fd23437;
	fma.rn.f64 %fd23437, %fd23438, %fd23439 , %fd23437;
	}
	// end inline asm
	// begin inline asm
	{	
fma.rn.f64 %fd23437, %fd23438, %fd23439 , %fd23437;
	fma.rn.f64 %fd23437, %fd23438, %fd23439 , %fd23437;
	fma.rn.f64 %fd23437, %fd23438, %fd23439 , %fd23437;
	fma.rn.f64 %fd23437, %fd23438, %fd23439 , %fd23437;
	}
	// end inline asm
	// begin inline asm
	{	
fma.rn.f64 %fd23437, %fd23438, %fd23439 , %fd23437;
	fma.rn.f64 %fd23437, %fd23438, %fd23439 , %fd23437;
	fma.rn.f64 %fd23437, %fd23438, %fd23439 , %fd23437;
	fma.rn.f64 %fd23437, %fd23438, %fd23439 , %fd23437;
	}
	// end inline asm
	// begin inline asm
	{	
fma.rn.f64 %fd23437, %fd23438, %fd23439 , %fd23437;
	fma.rn.f64 %fd23437, %fd23438, %fd23439 , %fd23437;
	fma.rn.f64 %fd23437, %fd23438, %fd23439 , %fd23437;
	fma.rn.f64 %fd23437, %fd23438, %fd23439 , %fd23437;
	}
	// end inline asm
	// begin inline asm
	{	
fma.rn.f64 %fd23437, %fd23438, %fd23439 , %fd23437;
	fma.rn.f64 %fd23437, %fd23438, %fd23439 , %fd23437;
	fma.rn.f64 %fd23437, %fd23438, %fd23439 , %fd23437;
	fma.rn.f64 %fd23437, %fd23438, %fd23439 , %fd23437;
	}
	// end inline asm
	// begin inline asm
	{	
fma.rn.f64 %fd23437, %fd23438, %fd23439 , %fd23437;
	fma.rn.f64 %fd23437, %fd23438, %fd23439 , %fd23437;
	fma.rn.f64 %fd23437, %fd23438, %fd23439 , %fd23437;
	fma.rn.f64 %fd23437, %fd23438, %fd23439 , %fd23437;
	}
	// end inline asm
	// begin inline asm
	{	
fma.rn.f64 %fd23437, %fd23438, %fd23439 , %fd23437;
	fma.rn.f64 %fd23437, %fd23438, %fd23439 , %fd23437;
	fma.rn.f64 %fd23437, %fd23438, %fd23439 , %fd23437;
	fma.rn.f64 %fd23437, %fd23438, %fd23439 , %fd23437;
	}
	// end inline asm
	// begin inline asm
	{	
fma.rn.f64 %fd23437, %fd23438, %fd23439 , %fd23437;
	fma.rn.f64 %fd23437, %fd23438, %fd23439 , %fd23437;
	fma.rn.f64 %fd23437, %fd23438, %fd23439 , %fd23437;
	fma.rn.f64 %fd23437, %fd23438, %fd23439 , %fd23437;
	}
	// end inline asm
	// begin inline asm
	{	
fma.rn.f64 %fd23437, %fd23438, %fd23439 , %fd23437;
	fma.rn.f64 %fd23437, %fd23438, %fd23439 , %fd23437;
	fma.rn.f64 %fd23437, %fd23438, %fd23439 , %fd23437;
	fma.rn.f64 %fd23437, %fd23438, %fd23439 , %fd23437;
	}
	// end inline asm
	// begin inline asm
	{	
fma.rn.f64 %fd23437, %fd23438, %fd23439 , %fd23437;
	fma.rn.f64 %fd23437, %fd23438, %fd23439 , %fd23437;
	fma.rn.f64 %fd23437, %fd23438, %fd23439 , %fd23437;
	fma.rn.f64 %fd23437, %fd23438, %fd23439 , %fd23437;
	}
	// end inline asm
	// begin inline asm
	{	
fma.rn.f64 %fd23437, %fd23438, %fd23439 , %fd23437;
	fma.rn.f64 %fd23437, %fd23438, %fd23439 , %fd23437;
	fma.rn.f64 %fd23437, %fd23438, %fd23439 , %fd23437;
	fma.rn.f64 %fd23437, %fd23438, %fd23439 , %fd23437;
	}
	// end inline asm
	// begin inline asm
	{	
fma.rn.f64 %fd23437, %fd23438, %fd23439 , %fd23437;
	fma.rn.f64 %fd23437, %fd23438, %fd23439 , %fd23437;
	fma.rn.f64 %fd23437, %fd23438, %fd23439 , %fd23437;
	fma.rn.f64 %fd23437, %fd23438, %fd23439 , %fd23437;
	}
	// end inline asm
	// begin inline asm
	{	
fma.rn.f64 %fd23437, %fd23438, %fd23439 , %fd23437;
	fma.rn.f64 %fd23437, %fd23438, %fd23439 , %fd23437;
	fma.rn.f64 %fd23437, %fd23438, %fd23439 , %fd23437;
	fma.rn.f64 %fd23437, %fd23438, %fd23439 , %fd23437;
	}
	// end inline asm
	// begin inline asm
	{	
fma.rn.f64 %fd23437, %fd23438, %fd23439 , %fd23437;
	fma.rn.f64 %fd23437, %fd23438, %fd23439 , %fd23437;
	fma.rn.f64 %fd23437, %fd23438, %fd23439 , %fd23437;
	fma.rn.f64 %fd23437, %fd23438, %fd23439 , %fd23437;
	}
	// end inline asm
	// begin inline asm
	{	
fma.rn.f64 %fd23437, %fd23438, %fd23439 , %fd23437;
	fma.rn.f64 %fd23437, %fd23438, %fd23439 , %fd23437;
	fma.rn.f64 %fd23437, %fd23438, %fd23439 , %fd23437;
	fma.rn.f64 %fd23437, %fd23438, %fd23439 , %fd23437;
	}
	// end inline asm
	// begin inline asm
	{	
fma.rn.f64 %fd23437, %fd23438, %fd23439 , %fd23437;
	fma.rn.f64 %fd23437, %fd23438, %fd23439 , %fd23437;
	fma.rn.f64 %fd23437, %fd23438, %fd23439 , %fd23437;
	fma.rn.f64 %fd23437, %fd23438, %fd23439 , %fd23437;
	}
	// end inline asm
	// begin inline asm
	{	
fma.rn.f64 %fd23437, %fd23438, %fd23439 , %fd23437;
	fma.rn.f64 %fd23437, %fd23438, %fd23439 , %fd23437;
	fma.rn.f64 %fd23437, %fd23438, %fd23439 , %fd23437;
	fma.rn.f64 %fd23437, %fd23438, %fd23439 , %fd23437;
	}
	// end inline asm
	// begin inline asm
	{	
fma.rn.f64 %fd23437, %fd23438, %fd23439 , %fd23437;
	fma.rn.f64 %fd23437, %fd23438, %fd23439 , %fd23437;
	fma.rn.f64 %fd23437, %fd23438, %fd23439 , %fd23437;
	fma.rn.f64 %fd23437, %fd23438, %fd23439 , %fd23437;
	}
	// end inline asm
	// begin inline asm
	{	
fma.rn.f64 %fd23437, %fd23438, %fd23439 , %fd23437;
	fma.rn.f64 %fd23437, %fd23438, %fd23439 , %fd23437;
	fma.rn.f64 %fd23437, %fd23438, %fd23439 , %fd23437;
	fma.rn.f64 %fd23437, %fd23438, %fd23439 , %fd23437;
	}
	// end inline asm
	// begin inline asm
	{	
fma.rn.f64 %fd23437, %fd23438, %fd23439 , %fd23437;
	fma.rn.f64 %fd23437, %fd23438, %fd23439 , %fd23437;
	fma.rn.f64 %fd23437, %fd23438, %fd23439 , %fd23437;
	fma.rn.f64 %fd23437, %fd23438, %fd23439 , %fd23437;
	}
	// end inline asm
	// begin inline asm
	{	
fma.rn.f64 %fd23437, %fd23438, %fd23439 , %fd23437;
	fma.rn.f64 %fd23437, %fd23438, %fd23439 , %fd23437;
	fma.rn.f64 %fd23437, %fd23438, %fd23439 , %fd23437;
	fma.rn.f64 %fd23437, %fd23438, %fd23439 , %fd23437;
	}
	// end inline asm
	// begin inline asm
	{	
fma.rn.f64 %fd23437, %fd23438, %fd23439 , %fd23437;
	fma.rn.f64 %fd23437, %fd23438, %fd23439 , %fd23437;
	fma.rn.f64 %fd23437, %fd23438, %fd23439 , %fd23437;
	fma.rn.f64 %fd23437, %fd23438, %fd23439 , %fd23437;
	}
	// end inline asm
	// begin inline asm
	{	
fma.rn.f64 %fd23437, %fd23438, %fd23439 , %fd23437;
	fma.rn.f64 %fd23437, %fd23438, %fd23439 , %fd23437;
	fma.rn.f64 %fd23437, %fd23438, %fd23439 , %fd23437;
	fma.rn.f64 %fd23437, %fd23438, %fd23439 , %fd23437;
	}
	// end inline asm
	// begin inline asm
	{	
fma.rn.f64 %fd23437, %fd23438, %fd23439 , %fd23437;
	fma.rn.f64 %fd23437, %fd23438, %fd23439 , %fd23437;
	fma.rn.f64 %fd23437, %fd23438, %fd23439 , %fd23437;
	fma.rn.f64 %fd23437, %fd23438, %fd23439 , %fd23437;
	}
	// end inline asm
	// begin inline asm
	{	
fma.rn.f64 %fd23437, %fd23438, %fd23439 , %fd23437;
	fma.rn.f64 %fd23437, %fd23438, %fd23439 , %fd23437;
	fma.rn.f64 %fd23437, %fd23438, %fd23439 , %fd23437;
	fma.rn.f64 %fd23437, %fd23438, %fd23439 , %fd23437;
	}
	// end inline asm
	// begin inline asm
	{	
fma.rn.f64 %fd23437, %fd23438, %fd23439 , %fd23437;
	fma.rn.f64 %fd23437, %fd23438, %fd23439 , %fd23437;
	fma.rn.f64 %fd23437, %fd23438, %fd23439 , %fd23437;
	fma.rn.f64 %fd23437, %fd23438, %fd23439 , %fd23437;
	}
	// end inline asm
	// begin inline asm
	{	
fma.rn.f64 %fd23437, %fd23438, %fd23439 , %fd23437;
	fma.rn.f64 %fd23437, %fd23438, %fd23439 , %fd23437;
	fma.rn.f64 %fd23437, %fd23438, %fd23439 , %fd23437;
	fma.rn.f64 %fd23437, %fd23438, %fd23439 , %fd23437;
	}
	// end inline asm
	cvta.to.global.u64 	%rd11, %rd1;
	cvta.to.global.u64 	%rd12, %rd2;
	cvta.to.global.u64 	%rd13, %rd5;
	// begin inline asm
	bar.sync 0;
	// end inline asm
	// begin inline asm
	mov.u32 %r2, %clock;
	// end inline asm
	mul.wide.s32 	%rd14, %r6, 4;
	add.s64 	%rd15, %rd11, %rd14;
	st.global.u32 	[%rd15], %r1;
	add.s64 	%rd16, %rd12, %rd14;
	st.global.u32 	[%rd16], %r2;
	add.s64 	%rd17, %rd13, %rd8;
	st.global.f64 	[%rd17], %fd23437;
	ret;

}


// ===== COMPILED SASS (sm_100) =====

	.target	sm_100

	.elftype	@"ET_EXEC"


//--------------------- .note.nv.tkinfo           --------------------------
	.section	.note.nv.tkinfo,"",@"SHT_NOTE"
	.sectionflags	@"SHF_NOTE_NV_TKINFO"
	.tkinfo
        /*0018*/ 	.word	0x00000002
        /*0030*/ 	.string	""
        /*0030*/ 	.string	"ptxas"
        /*0030*/ 	.string	"Cuda compilation tools, release 13.0, V13.0.88"
        /*0030*/ 	.string	"Build cuda_13.0.r13.0/compiler.36424714_0"
        /*0030*/ 	.string	"-arch sm_100 -m 64 "



//--------------------- .note.nv.cuinfo           --------------------------
	.section	.note.nv.cuinfo,"",@"SHT_NOTE"
	.sectionflags	@"SHF_NOTE_NV_CUINFO"
        /*0018*/ 	.short	0x0002
        /*001a*/ 	.short	0x0064
        /*001c*/ 	.short	0x0082
	.zero		2


//--------------------- .nv.info                  --------------------------
	.section	.nv.info,"",@"SHT_CUDA_INFO"
	.align	4


	//----- nvinfo : EIATTR_REGCOUNT
	.align		4
        /*0000*/ 	.byte	0x04, 0x2f
        /*0002*/ 	.short	(.L_1 - .L_0)
	.align		4
.L_0:
        /*0004*/ 	.word	index@(_Z9max_flopsIdEvPjS0_PT_S2_S2_)
        /*0008*/ 	.word	0x0000000e


	//----- nvinfo : EIATTR_FRAME_SIZE
	.align		4
.L_1:
        /*000c*/ 	.byte	0x04, 0x11
        /*000e*/ 	.short	(.L_3 - .L_2)
	.align		4
.L_2:
        /*0010*/ 	.word	index@(_Z9max_flopsIdEvPjS0_PT_S2_S2_)
        /*0014*/ 	.word	0x00000000


	//----- nvinfo : EIATTR_MIN_STACK_SIZE
	.align		4
.L_3:
        /*0018*/ 	.byte	0x04, 0x12
        /*001a*/ 	.short	(.L_5 - .L_4)
	.align		4
.L_4:
        /*001c*/ 	.word	index@(_Z9max_flopsIdEvPjS0_PT_S2_S2_)
        /*0020*/ 	.word	0x00000000
.L_5:


//--------------------- .nv.compat                --------------------------
	.section	.nv.compat,"",@"SHT_CUDA_COMPAT_INFO"
	.align	4
        /*0000*/ 	.byte	0x02, 0x09, 0x00, 0x00, 0x02, 0x02, 0x01, 0x00, 0x02, 0x05, 0x05, 0x00, 0x03, 0x07, 0x01, 0x01
        /*0010*/ 	.byte	0x02, 0x03, 0x00, 0x00, 0x02, 0x06, 0x01, 0x00, 0x04, 0x0b, 0x08, 0x00, 0x01, 0x00, 0x00, 0x00
        /*0020*/ 	.byte	0x00, 0x00, 0x00, 0x00


//--------------------- .nv.info._Z9max_flopsIdEvPjS0_PT_S2_S2_ --------------------------
	.section	.nv.info._Z9max_flopsIdEvPjS0_PT_S2_S2_,"",@"SHT_CUDA_INFO"
	.sectionflags	@""
	.align	4


	//----- nvinfo : EIATTR_CUDA_API_VERSION
	.align		4
        /*0000*/ 	.byte	0x04, 0x37
        /*0002*/ 	.short	(.L_7 - .L_6)
.L_6:
        /*0004*/ 	.word	0x00000082


	//----- nvinfo : EIATTR_KPARAM_INFO
	.align		4
.L_7:
        /*0008*/ 	.byte	0x04, 0x17
        /*000a*/ 	.short	(.L_9 - .L_8)
.L_8:
        /*000c*/ 	.word	0x00000000
        /*0010*/ 	.short	0x0004
        /*0012*/ 	.short	0x0020
        /*0014*/ 	.byte	0x00, 0xf5, 0x21, 0x00


	//----- nvinfo : EIATTR_KPARAM_INFO
	.align		4
.L_9:
        /*0018*/ 	.byte	0x04, 0x17
        /*001a*/ 	.short	(.L_11 - .L_10)
.L_10:
        /*001c*/ 	.word	0x00000000
        /*0020*/ 	.short	0x0003
        /*0022*/ 	.short	0x0018
        /*0024*/ 	.byte	0x00, 0xf5, 0x21, 0x00


	//----- nvinfo : EIATTR_KPARAM_INFO
	.align		4
.L_11:
        /*0028*/ 	.byte	0x04, 0x17
        /*002a*/ 	.short	(.L_13 - .L_12)
.L_12:
        /*002c*/ 	.word	0x00000000
        /*0030*/ 	.short	0x0002
        /*0032*/ 	.short	0x0010
        /*0034*/ 	.byte	0x00, 0xf5, 0x21, 0x00


	//----- nvinfo : EIATTR_KPARAM_INFO
	.align		4
.L_13:
        /*0038*/ 	.byte	0x04, 0x17
        /*003a*/ 	.short	(.L_15 - .L_14)
.L_14:
        /*003c*/ 	.word	0x00000000
        /*0040*/ 	.short	0x0001
        /*0042*/ 	.short	0x0008
        /*0044*/ 	.byte	0x00, 0xf5, 0x21, 0x00


	//----- nvinfo : EIATTR_KPARAM_INFO
	.align		4
.L_15:
        /*0048*/ 	.byte	0x04, 0x17
        /*004a*/ 	.short	(.L_17 - .L_16)
.L_16:
        /*004c*/ 	.word	0x00000000
        /*0050*/ 	.short	0x0000
        /*0052*/ 	.short	0x0000
        /*0054*/ 	.byte	0x00, 0xf5, 0x21, 0x00


	//----- nvinfo : EIATTR_SPARSE_MMA_MASK
	.align		4
.L_17:
        /*0058*/ 	.byte	0x03, 0x50
        /*005a*/ 	.short	0x0000


	//----- nvinfo : EIATTR_MAXREG_COUNT
	.align		4
        /*005c*/ 	.byte	0x03, 0x1b
        /*005e*/ 	.short	0x00ff


	//----- nvinfo : EIATTR_NUM_BARRIERS
	.align		4
        /*0060*/ 	.byte	0x02, 0x4c
        /*0062*/ 	.byte	0x01
	.zero		1


	//----- nvinfo : EIATTR_MERCURY_ISA_VERSION
	.align		4
        /*0064*/ 	.byte	0x03, 0x5f
        /*0066*/ 	.short	0x0101


	//----- nvinfo : EIATTR_VRC_CTA_INIT_COUNT
	.align		4
        /*0068*/ 	.byte	0x02, 0x4a
	.zero		1
	.zero		1


	//----- nvinfo : EIATTR_EXIT_INSTR_OFFSETS
	.align		4
        /*006c*/ 	.byte	0x04, 0x1c
        /*006e*/ 	.short	(.L_19 - .L_18)


	//   ....[0]....
.L_18:
        /*0070*/ 	.word	0x00040190


	//----- nvinfo : EIATTR_CBANK_PARAM_SIZE
	.align		4
.L_19:
        /*0074*/ 	.byte	0x03, 0x19
        /*0076*/ 	.short	0x0028


	//----- nvinfo : EIATTR_PARAM_CBANK
	.align		4
        /*0078*/ 	.byte	0x04, 0x0a
        /*007a*/ 	.short	(.L_21 - .L_20)
	.align		4
.L_20:
        /*007c*/ 	.word	index@(.nv.constant0._Z9max_flopsIdEvPjS0_PT_S2_S2_)
        /*0080*/ 	.short	0x0380
        /*0082*/ 	.short	0x0028


	//----- nvinfo : EIATTR_SW_WAR
	.align		4
.L_21:
        /*0084*/ 	.byte	0x04, 0x36
        /*0086*/ 	.short	(.L_23 - .L_22)
.L_22:
        /*0088*/ 	.word	0x00000008
.L_23:


//--------------------- .nv.callgraph             --------------------------
	.section	.nv.callgraph,"",@"SHT_CUDA_CALLGRAPH"
	.align	4
	.sectionentsize	8
	.align		4
        /*0000*/ 	.word	0x00000000
	.align		4
        /*0004*/ 	.word	0xffffffff
	.align		4
        /*0008*/ 	.word	0x00000000
	.align		4
        /*000c*/ 	.word	0xfffffffe
	.align		4
        /*0010*/ 	.word	0x00000000
	.align		4
        /*0014*/ 	.word	0xfffffffd
	.align		4
        /*0018*/ 	.word	0x00000000
	.align		4
        /*001c*/ 	.word	0xfffffffc


//--------------------- .text._Z9max_flopsIdEvPjS0_PT_S2_S2_ --------------------------
	.section	.text._Z9max_flopsIdEvPjS0_PT_S2_S2_,"ax",@progbits
	.align	128
        .global         _Z9max_flopsIdEvPjS0_PT_S2_S2_
        .type           _Z9max_flopsIdEvPjS0_PT_S2_S2_,@function
        .size           _Z9max_flopsIdEvPjS0_PT_S2_S2_,(.L_x_1 - _Z9max_flopsIdEvPjS0_PT_S2_S2_)
        .other          _Z9max_flopsIdEvPjS0_PT_S2_S2_,@"STO_CUDA_ENTRY STV_DEFAULT"
_Z9max_flopsIdEvPjS0_PT_S2_S2_:
.text._Z9max_flopsIdEvPjS0_PT_S2_S2_:
[----:B------:R-:W-:Y:S01]  /*0000*/  LDC R1, c[0x0][0x37c] ;  /* 0x0000df00ff017b82 */ /* 0x000fe20000000800 */
[----:B------:R-:W0:Y:S07]  /*0010*/  S2R R7, SR_TID.X ;  /* 0x0000000000077919 */ /* 0x000e2e0000002100 */
[----:B------:R-:W0:Y:S01]  /*0020*/  S2UR UR6, SR_CTAID.X ;  /* 0x00000000000679c3 */ /* 0x000e220000002500 */
[----:B------:R-:W1:Y:S07]  /*0030*/  LDCU.64 UR4, c[0x0][0x358] ;  /* 0x00006b00ff0477ac */ /* 0x000e6e0008000a00 */
[----:B------:R-:W0:Y:S08]  /*0040*/  LDC R0, c[0x0][0x360] ;  /* 0x0000d800ff007b82 */ /* 0x000e300000000800 */
[----:B------:R-:W2:Y:S08]  /*0050*/  LDC.64 R2, c[0x0][0x390] ;  /* 0x0000e400ff027b82 */ /* 0x000eb00000000a00 */
[----:B------:R-:W3:Y:S01]  /*0060*/  LDC.64 R4, c[0x0][0x398] ;  /* 0x0000e600ff047b82 */ /* 0x000ee20000000a00 */
[----:B0-----:R-:W-:-:S04]  /*0070*/  IMAD R0, R0, UR6, R7 ;  /* 0x0000000600007c24 */ /* 0x001fc8000f8e0207 */
[----:B--2---:R-:W-:-:S06]  /*0080*/  IMAD.WIDE R2, R0, 0x8, R2 ;  /* 0x0000000800027825 */ /* 0x004fcc00078e0202 */
[----:B-1----:R-:W2:Y:S01]  /*0090*/  LDG.E.64 R2, desc[UR4][R2.64] ;  /* 0x0000000402027981 */ /* 0x002ea2000c1e1b00 */
[----:B---3--:R-:W-:-:S06]  /*00a0*/  IMAD.WIDE R4, R0, 0x8, R4 ;  /* 0x0000000800047825 */ /* 0x008fcc00078e0204 */
[----:B------:R-:W2:Y:S01]  /*00b0*/  LDG.E.64 R4, desc[UR4][R4.64] ;  /* 0x0000000404047981 */ /* 0x000ea2000c1e1b00 */
[----:B------:R-:W-:Y:S01]  /*00c0*/  BAR.SYNC.DEFER_BLOCKING 0x0 ;  /* 0x0000000000007b1d */ /* 0x000fe20000010000 */
[----:B------:R-:W-:-:S05]  /*00d0*/  CS2R.32 R6, SR_CLOCKLO ;  /* 0x0000000000067805 */ /* 0x000fca0000005000 */
[----:B--2---:R-:W-:-:S08]  /*00e0*/  DFMA R8, R2, R4, RZ ;  /* 0x000000040208722b */ /* 0x004fd000000000ff */
[----:B------:R-:W-:-:S08]  /*00f0*/  DFMA R8, R2, R4, R8 ;  /* 0x000000040208722b */ /* 0x000fd00000000008 */
        /* <DEDUP_REMOVED lines=16379> */
[CC--:B------:R-:W-:Y:S01]  /*400b0*/  DFMA R8, R2.reuse, R4.reuse, R8 ;  /* 0x000000040208722b */ /* 0x0c0fe20000000008 */
[----:B------:R-:W-:Y:S07]  /*400c0*/  BAR.SYNC.DEFER_BLOCKING 0x0 ;  /* 0x0000000000007b1d */ /* 0x000fee0000010000 */
[----:B------:R-:W-:-:S08]  /*400d0*/  DFMA R8, R2, R4, R8 ;  /* 0x000000040208722b */ /* 0x000fd00000000008 */
[----:B------:R-:W-:Y:S01]  /*400e0*/  DFMA R8, R2, R4, R8 ;  /* 0x000000040208722b */ /* 0x000fe20000000008 */
[----:B------:R-:W-:Y:S01]  /*400f0*/  CS2R.32 R7, SR_CLOCKLO ;  /* 0x0000000000077805 */ /* 0x000fe20000005000 */
[----:B------:R-:W0:Y:S08]  /*40100*/  LDC.64 R2, c[0x0][0x380] ;  /* 0x0000e000ff027b82 */ /* 0x000e300000000a00 */
[----:B------:R-:W1:Y:S08]  /*40110*/  LDC.64 R4, c[0x0][0x388] ;  /* 0x0000e200ff047b82 */ /* 0x000e700000000a00 */
[----:B------:R-:W2:Y:S01]  /*40120*/  LDC.64 R10, c[0x0][0x3a0] ;  /* 0x0000e800ff0a7b82 */ /* 0x000ea20000000a00 */
[----:B0-----:R-:W-:-:S05]  /*40130*/  IMAD.WIDE R2, R0, 0x4, R2 ;  /* 0x0000000400027825 */ /* 0x001fca00078e0202 */
[----:B------:R-:W-:Y:S01]  /*40140*/  STG.E desc[UR4][R2.64], R6 ;  /* 0x0000000602007986 */ /* 0x000fe2000c101904 */
[----:B-1----:R-:W-:-:S05]  /*40150*/  IMAD.WIDE R4, R0, 0x4, R4 ;  /* 0x0000000400047825 */ /* 0x002fca00078e0204 */
[----:B------:R-:W-:Y:S01]  /*40160*/  STG.E desc[UR4][R4.64], R7 ;  /* 0x0000000704007986 */ /* 0x000fe2000c101904 */
[----:B--2---:R-:W-:-:S05]  /*40170*/  IMAD.WIDE R10, R0, 0x8, R10 ;  /* 0x00000008000a7825 */ /* 0x004fca00078e020a */
[----:B------:R-:W-:Y:S01]  /*40180*/  STG.E.64 desc[UR4][R10.64], R8 ;  /* 0x000000080a007986 */ /* 0x000fe2000c101b04 */
[----:B------:R-:W-:Y:S05]  /*40190*/  EXIT ;  /* 0x000000000000794d */ /* 0x000fea0003800000 */
.L_x_0:
[----:B------:R-:W-:-:S00]  /*401a0*/  BRA `(.L_x_0) ;  /* 0xfffffffc00fc7947 */ /* 0x000fc0000383ffff */
[----:B------:R-:W-:-:S00]  /*401b0*/  NOP ;  /* 0x0000000000007918 */ /* 0x000fc00000000000 */
        /* <DEDUP_REMOVED lines=12> */
.L_x_1:


//--------------------- .nv.shared.reserved.0     --------------------------
	.section	.nv.shared.reserved.0,"aw",@nobits
	.weak		__nv_reservedSMEM_offset_0_alias
	.size		__nv_reservedSMEM_offset_0_alias, 0, 64
	.other		__nv_reservedSMEM_offset_0_alias,@"STO_CUDA_RESERVED_SHARED STV_DEFAULT"
__nv_reservedSMEM_offset_0_alias:
	.zero		0
	.zero		64


//--------------------- .nv.constant0._Z9max_flopsIdEvPjS0_PT_S2_S2_ --------------------------
	.section	.nv.constant0._Z9max_flopsIdEvPjS0_PT_S2_S2_,"a",@progbits
	.sectionflags	@""
	.align	4
.nv.constant0._Z9max_flopsIdEvPjS0_PT_S2_S2_:
	.zero		936


//--------------------- SYMBOLS --------------------------

	.type		.nv.reservedSmem.offset0,@object
	.size		.nv.reservedSmem.offset0,0x4
